def matmul_kernel(
    a_ptr,
    b_ptr,
    c_ptr,
    M,
    N,
    K,
    stride_am,
    stride_ak,
    stride_bk,
    stride_bn,
    stride_cm,
    stride_cn,
    BLOCK_M: tl.constexpr,
    BLOCK_N: tl.constexpr,
    BLOCK_K: tl.constexpr,
    GROUP_M: tl.constexpr,
):
    pid = tl.program_id(axis=0)
    num_pid_m = tl.cdiv(M, BLOCK_M)
    num_pid_n = tl.cdiv(N, BLOCK_N)
    num_pid_in_group = GROUP_M * num_pid_n
    group_id = pid // num_pid_in_group
    first_pid_m = group_id * GROUP_M
    group_size_m = min(num_pid_m - first_pid_m, GROUP_M)
    pid_m = first_pid_m + ((pid % num_pid_in_group) % group_size_m)
    pid_n = (pid % num_pid_in_group) // group_size_m

    offs_am = (pid_m * BLOCK_M + tl.arange(0, BLOCK_M)) % M
    offs_bn = (pid_n * BLOCK_N + tl.arange(0, BLOCK_N)) % N
    offs_k = tl.arange(0, BLOCK_K)
    a_ptrs = a_ptr + offs_am[:, None] * stride_am + offs_k[None, :] * stride_ak
    b_ptrs = b_ptr + offs_k[:, None] * stride_bk + offs_bn[None, :] * stride_bn

    acc = tl.zeros((BLOCK_M, BLOCK_N), dtype=tl.float32)
    for kk in range(0, tl.cdiv(K, BLOCK_K)):
        a = tl.load(a_ptrs, mask=offs_k[None, :] < K - kk * BLOCK_K, other=0.0)
        b = tl.load(b_ptrs, mask=offs_k[:, None] < K - kk * BLOCK_K, other=0.0)
        acc = tl.dot(a, b, acc)
        a_ptrs += BLOCK_K * stride_ak
        b_ptrs += BLOCK_K * stride_bk

    c = acc.to(c_ptr.dtype.element_ty)
    offs_cm = pid_m * BLOCK_M + tl.arange(0, BLOCK_M)
    offs_cn = pid_n * BLOCK_N + tl.arange(0, BLOCK_N)
    c_ptrs = c_ptr + offs_cm[:, None] * stride_cm + offs_cn[None, :] * stride_cn
    mask = (offs_cm[:, None] < M) & (offs_cn[None, :] < N)
    tl.store(c_ptrs, c, mask=mask)

# config = {"BLOCK_K": 64, "BLOCK_M": 64, "BLOCK_N": 256, "GROUP_M": 8, "arch": "sm_90", "dtype": "fp16", "num_ctas": 1, "num_stages": 3, "num_warps": 1}
# arch = sm_90


// ===== COMPILED SASS (sm_90a) =====

	.target	sm_90a

	.elftype	@"ET_EXEC"


//--------------------- .note.nv.tkinfo           --------------------------
	.section	.note.nv.tkinfo,"",@"SHT_NOTE"
	.sectionflags	@"SHF_NOTE_NV_TKINFO"
	.tkinfo
        /*0018*/ 	.word	0x00000002
        /*0030*/ 	.string	""
        /*0030*/ 	.string	"ptxas"
        /*0030*/ 	.string	"Cuda compilation tools, release 13.0, V13.0.88"
        /*0030*/ 	.string	"Build cuda_13.0.r13.0/compiler.36424714_0"
        /*0030*/ 	.string	"-v  -suppress-debug-info  -lineinfo  -arch sm_90a "



//--------------------- .note.nv.cuinfo           --------------------------
	.section	.note.nv.cuinfo,"",@"SHT_NOTE"
	.sectionflags	@"SHF_NOTE_NV_CUINFO"
        /*0018*/ 	.short	0x0002
        /*001a*/ 	.short	0x005a
        /*001c*/ 	.short	0x0082
	.zero		2


//--------------------- .nv.info                  --------------------------
	.section	.nv.info,"",@"SHT_CUDA_INFO"
	.align	4


	//----- nvinfo : EIATTR_REGCOUNT
	.align		4
        /*0000*/ 	.byte	0x04, 0x2f
        /*0002*/ 	.short	(.L_1 - .L_0)
	.align		4
.L_0:
        /*0004*/ 	.word	index@(matmul_kernel)
        /*0008*/ 	.word	0x00000040


	//----- nvinfo : EIATTR_FRAME_SIZE
	.align		4
.L_1:
        /*000c*/ 	.byte	0x04, 0x11
        /*000e*/ 	.short	(.L_3 - .L_2)
	.align		4
.L_2:
        /*0010*/ 	.word	index@(matmul_kernel)
        /*0014*/ 	.word	0x00004450


	//----- nvinfo : EIATTR_MIN_STACK_SIZE
	.align		4
.L_3:
        /*0018*/ 	.byte	0x04, 0x12
        /*001a*/ 	.short	(.L_5 - .L_4)
	.align		4
.L_4:
        /*001c*/ 	.word	index@(matmul_kernel)
        /*0020*/ 	.word	0x00004450
.L_5:


//--------------------- .nv.compat                --------------------------
	.section	.nv.compat,"",@"SHT_CUDA_COMPAT_INFO"
	.align	4
        /*0000*/ 	.byte	0x02, 0x09, 0x01, 0x00, 0x02, 0x02, 0x01, 0x00, 0x02, 0x05, 0x05, 0x00, 0x03, 0x07, 0x01, 0x01
        /*0010*/ 	.byte	0x02, 0x03, 0x00, 0x00, 0x02, 0x06, 0x01, 0x00, 0x04, 0x0b, 0x08, 0x00, 0x00, 0x00, 0x00, 0x00
        /*0020*/ 	.byte	0x00, 0x00, 0x00, 0x00


//--------------------- .nv.info.matmul_kernel    --------------------------
	.section	.nv.info.matmul_kernel,"",@"SHT_CUDA_INFO"
	.sectionflags	@""
	.align	4


	//----- nvinfo : EIATTR_CUDA_API_VERSION
	.align		4
        /*0000*/ 	.byte	0x04, 0x37
        /*0002*/ 	.short	(.L_7 - .L_6)
.L_6:
        /*0004*/ 	.word	0x00000082


	//----- nvinfo : EIATTR_KPARAM_INFO
	.align		4
.L_7:
        /*0008*/ 	.byte	0x04, 0x17
        /*000a*/ 	.short	(.L_9 - .L_8)
.L_8:
        /*000c*/ 	.word	0x00000000
        /*0010*/ 	.short	0x000d
        /*0012*/ 	.short	0x0048
        /*0014*/ 	.byte	0x00, 0xf4, 0x21, 0x00


	//----- nvinfo : EIATTR_KPARAM_INFO
	.align		4
.L_9:
        /*0018*/ 	.byte	0x04, 0x17
        /*001a*/ 	.short	(.L_11 - .L_10)
.L_10:
        /*001c*/ 	.word	0x00000000
        /*0020*/ 	.short	0x000c
        /*0022*/ 	.short	0x0040
        /*0024*/ 	.byte	0x00, 0xf4, 0x21, 0x00


	//----- nvinfo : EIATTR_KPARAM_INFO
	.align		4
.L_11:
        /*0028*/ 	.byte	0x04, 0x17
        /*002a*/ 	.short	(.L_13 - .L_12)
.L_12:
        /*002c*/ 	.word	0x00000000
        /*0030*/ 	.short	0x000b
        /*0032*/ 	.short	0x0038
        /*0034*/ 	.byte	0x00, 0xf0, 0x11, 0x00


	//----- nvinfo : EIATTR_KPARAM_INFO
	.align		4
.L_13:
        /*0038*/ 	.byte	0x04, 0x17
        /*003a*/ 	.short	(.L_15 - .L_14)
.L_14:
        /*003c*/ 	.word	0x00000000
        /*0040*/ 	.short	0x000a
        /*0042*/ 	.short	0x0034
        /*0044*/ 	.byte	0x00, 0xf0, 0x11, 0x00


	//----- nvinfo : EIATTR_KPARAM_INFO
	.align		4
.L_15:
        /*0048*/ 	.byte	0x04, 0x17
        /*004a*/ 	.short	(.L_17 - .L_16)
.L_16:
        /*004c*/ 	.word	0x00000000
        /*0050*/ 	.short	0x0009
        /*0052*/ 	.short	0x0030
        /*0054*/ 	.byte	0x00, 0xf0, 0x11, 0x00


	//----- nvinfo : EIATTR_KPARAM_INFO
	.align		4
.L_17:
        /*0058*/ 	.byte	0x04, 0x17
        /*005a*/ 	.short	(.L_19 - .L_18)
.L_18:
        /*005c*/ 	.word	0x00000000
        /*0060*/ 	.short	0x0008
        /*0062*/ 	.short	0x002c
        /*0064*/ 	.byte	0x00, 0xf0, 0x11, 0x00


	//----- nvinfo : EIATTR_KPARAM_INFO
	.align		4
.L_19:
        /*0068*/ 	.byte	0x04, 0x17
        /*006a*/ 	.short	(.L_21 - .L_20)
.L_20:
        /*006c*/ 	.word	0x00000000
        /*0070*/ 	.short	0x0007
        /*0072*/ 	.short	0x0028
        /*0074*/ 	.byte	0x00, 0xf0, 0x11, 0x00


	//----- nvinfo : EIATTR_KPARAM_INFO
	.align		4
.L_21:
        /*0078*/ 	.byte	0x04, 0x17
        /*007a*/ 	.short	(.L_23 - .L_22)
.L_22:
        /*007c*/ 	.word	0x00000000
        /*0080*/ 	.short	0x0006
        /*0082*/ 	.short	0x0024
        /*0084*/ 	.byte	0x00, 0xf0, 0x11, 0x00


	//----- nvinfo : EIATTR_KPARAM_INFO
	.align		4
.L_23:
        /*0088*/ 	.byte	0x04, 0x17
        /*008a*/ 	.short	(.L_25 - .L_24)
.L_24:
        /*008c*/ 	.word	0x00000000
        /*0090*/ 	.short	0x0005
        /*0092*/ 	.short	0x0020
        /*0094*/ 	.byte	0x00, 0xf0, 0x11, 0x00


	//----- nvinfo : EIATTR_KPARAM_INFO
	.align		4
.L_25:
        /*0098*/ 	.byte	0x04, 0x17
        /*009a*/ 	.short	(.L_27 - .L_26)
.L_26:
        /*009c*/ 	.word	0x00000000
        /*00a0*/ 	.short	0x0004
        /*00a2*/ 	.short	0x001c
        /*00a4*/ 	.byte	0x00, 0xf0, 0x11, 0x00


	//----- nvinfo : EIATTR_KPARAM_INFO
	.align		4
.L_27:
        /*00a8*/ 	.byte	0x04, 0x17
        /*00aa*/ 	.short	(.L_29 - .L_28)
.L_28:
        /*00ac*/ 	.word	0x00000000
        /*00b0*/ 	.short	0x0003
        /*00b2*/ 	.short	0x0018
        /*00b4*/ 	.byte	0x00, 0xf0, 0x11, 0x00


	//----- nvinfo : EIATTR_KPARAM_INFO
	.align		4
.L_29:
        /*00b8*/ 	.byte	0x04, 0x17
        /*00ba*/ 	.short	(.L_31 - .L_30)
.L_30:
        /*00bc*/ 	.word	0x00000000
        /*00c0*/ 	.short	0x0002
        /*00c2*/ 	.short	0x0010
        /*00c4*/ 	.byte	0x00, 0xf4, 0x21, 0x00


	//----- nvinfo : EIATTR_KPARAM_INFO
	.align		4
.L_31:
        /*00c8*/ 	.byte	0x04, 0x17
        /*00ca*/ 	.short	(.L_33 - .L_32)
.L_32:
        /*00cc*/ 	.word	0x00000000
        /*00d0*/ 	.short	0x0001
        /*00d2*/ 	.short	0x0008
        /*00d4*/ 	.byte	0x00, 0xf4, 0x21, 0x00


	//----- nvinfo : EIATTR_KPARAM_INFO
	.align		4
.L_33:
        /*00d8*/ 	.byte	0x04, 0x17
        /*00da*/ 	.short	(.L_35 - .L_34)
.L_34:
        /*00dc*/ 	.word	0x00000000
        /*00e0*/ 	.short	0x0000
        /*00e2*/ 	.short	0x0000
        /*00e4*/ 	.byte	0x00, 0xf4, 0x21, 0x00


	//----- nvinfo : EIATTR_SPARSE_MMA_MASK
	.align		4
.L_35:
        /*00e8*/ 	.byte	0x03, 0x50
        /*00ea*/ 	.short	0x0000


	//----- nvinfo : EIATTR_MAXREG_COUNT
	.align		4
        /*00ec*/ 	.byte	0x03, 0x1b
        /*00ee*/ 	.short	0x00ff


	//----- nvinfo : EIATTR_NUM_BARRIERS
	.align		4
        /*00f0*/ 	.byte	0x02, 0x4c
        /*00f2*/ 	.byte	0x01
	.zero		1


	//----- nvinfo : EIATTR_ANNOTATIONS
	.align		4
        /*00f4*/ 	.byte	0x04, 0x55
        /*00f6*/ 	.short	(.L_37 - .L_36)


	//   ....[0]....
.L_36:
        /*00f8*/ 	.word	0x00000001
        /*00fc*/ 	.byte	0xa0, 0x01, 0x00, 0x00, 0x01, 0x00, 0x00, 0x00, 0xf0, 0x01, 0x00, 0x00, 0x01, 0x00, 0x00, 0x00
        /* <DEDUP_REMOVED lines=432> */
        /*1c0c*/ 	.byte	0x60, 0xe5, 0x00, 0x00, 0x01, 0x00, 0x00, 0x00, 0x70, 0xe5, 0x00, 0x00


	//----- nvinfo : EIATTR_MERCURY_ISA_VERSION
	.align		4
.L_37:
        /*1c18*/ 	.byte	0x03, 0x5f
        /*1c1a*/ 	.short	0x0101


	//----- nvinfo : EIATTR_COOP_GROUP_MASK_REGIDS
	.align		4
        /*1c1c*/ 	.byte	0x04, 0x29
        /*1c1e*/ 	.short	(.L_39 - .L_38)


	//   ....[0]....
.L_38:
        /*1c20*/ 	.word	0xffffffff


	//   ....[1]....
        /*1c24*/ 	.word	0xffffffff


	//   ....[2]....
        /*1c28*/ 	.word	0xffffffff


	//   ....[3]....
        /*1c2c*/ 	.word	0xffffffff


	//   ....[4]....
        /*1c30*/ 	.word	0xffffffff


	//   ....[5]....
        /*1c34*/ 	.word	0xffffffff


	//   ....[6]....
        /*1c38*/ 	.word	0xffffffff


	//   ....[7]....
        /*1c3c*/ 	.word	0xffffffff


	//   ....[8]....
        /*1c40*/ 	.word	0xffffffff


	//   ....[9]....
        /*1c44*/ 	.word	0xffffffff


	//   ....[10]....
        /*1c48*/ 	.word	0xffffffff


	//   ....[11]....
        /*1c4c*/ 	.word	0xffffffff


	//   ....[12]....
        /*1c50*/ 	.word	0xffffffff


	//   ....[13]....
        /*1c54*/ 	.word	0xffffffff


	//   ....[14]....
        /*1c58*/ 	.word	0xffffffff


	//   ....[15]....
        /*1c5c*/ 	.word	0xffffffff


	//   ....[16]....
        /*1c60*/ 	.word	0xffffffff


	//   ....[17]....
        /*1c64*/ 	.word	0xffffffff


	//   ....[18]....
        /*1c68*/ 	.word	0xffffffff


	//   ....[19]....
        /*1c6c*/ 	.word	0xffffffff


	//   ....[20]....
        /*1c70*/ 	.word	0xffffffff


	//   ....[21]....
        /*1c74*/ 	.word	0xffffffff


	//   ....[22]....
        /*1c78*/ 	.word	0xffffffff


	//   ....[23]....
        /*1c7c*/ 	.word	0xffffffff


	//   ....[24]....
        /*1c80*/ 	.word	0xffffffff


	//   ....[25]....
        /*1c84*/ 	.word	0xffffffff


	//   ....[26]....
        /*1c88*/ 	.word	0xffffffff


	//   ....[27]....
        /*1c8c*/ 	.word	0xffffffff


	//   ....[28]....
        /*1c90*/ 	.word	0xffffffff


	//   ....[29]....
        /*1c94*/ 	.word	0xffffffff


	//   ....[30]....
        /*1c98*/ 	.word	0xffffffff


	//   ....[31]....
        /*1c9c*/ 	.word	0xffffffff


	//   ....[32]....
        /*1ca0*/ 	.word	0xffffffff


	//   ....[33]....
        /*1ca4*/ 	.word	0xffffffff


	//   ....[34]....
        /*1ca8*/ 	.word	0xffffffff


	//   ....[35]....
        /*1cac*/ 	.word	0xffffffff


	//   ....[36]....
        /*1cb0*/ 	.word	0xffffffff


	//   ....[37]....
        /*1cb4*/ 	.word	0xffffffff


	//   ....[38]....
        /*1cb8*/ 	.word	0xffffffff


	//   ....[39]....
        /*1cbc*/ 	.word	0xffffffff


	//   ....[40]....
        /*1cc0*/ 	.word	0xffffffff


	//   ....[41]....
        /*1cc4*/ 	.word	0xffffffff


	//   ....[42]....
        /*1cc8*/ 	.word	0xffffffff


	//   ....[43]....
        /*1ccc*/ 	.word	0xffffffff


	//   ....[44]....
        /*1cd0*/ 	.word	0xffffffff


	//   ....[45]....
        /*1cd4*/ 	.word	0xffffffff


	//   ....[46]....
        /*1cd8*/ 	.word	0xffffffff


	//   ....[47]....
        /*1cdc*/ 	.word	0xffffffff


	//   ....[48]....
        /*1ce0*/ 	.word	0xffffffff


	//   ....[49]....
        /*1ce4*/ 	.word	0xffffffff


	//   ....[50]....
        /*1ce8*/ 	.word	0xffffffff


	//   ....[51]....
        /*1cec*/ 	.word	0xffffffff


	//   ....[52]....
        /*1cf0*/ 	.word	0xffffffff


	//   ....[53]....
        /*1cf4*/ 	.word	0xffffffff


	//   ....[54]....
        /*1cf8*/ 	.word	0xffffffff


	//   ....[55]....
        /*1cfc*/ 	.word	0xffffffff


	//   ....[56]....
        /*1d00*/ 	.word	0xffffffff


	//   ....[57]....
        /*1d04*/ 	.word	0xffffffff


	//   ....[58]....
        /*1d08*/ 	.word	0xffffffff


	//   ....[59]....
        /*1d0c*/ 	.word	0xffffffff


	//   ....[60]....
        /*1d10*/ 	.word	0xffffffff


	//   ....[61]....
        /*1d14*/ 	.word	0xffffffff


	//   ....[62]....
        /*1d18*/ 	.word	0xffffffff


	//   ....[63]....
        /*1d1c*/ 	.word	0xffffffff


	//   ....[64]....
        /*1d20*/ 	.word	0xffffffff


	//   ....[65]....
        /*1d24*/ 	.word	0xffffffff


	//   ....[66]....
        /*1d28*/ 	.word	0xffffffff


	//   ....[67]....
        /*1d2c*/ 	.word	0xffffffff


	//   ....[68]....
        /*1d30*/ 	.word	0xffffffff


	//   ....[69]....
        /*1d34*/ 	.word	0xffffffff


	//   ....[70]....
        /*1d38*/ 	.word	0xffffffff


	//   ....[71]....
        /*1d3c*/ 	.word	0xffffffff


	//   ....[72]....
        /*1d40*/ 	.word	0xffffffff


	//   ....[73]....
        /*1d44*/ 	.word	0xffffffff


	//   ....[74]....
        /*1d48*/ 	.word	0xffffffff


	//   ....[75]....
        /*1d4c*/ 	.word	0xffffffff


	//   ....[76]....
        /*1d50*/ 	.word	0xffffffff


	//   ....[77]....
        /*1d54*/ 	.word	0xffffffff


	//   ....[78]....
        /*1d58*/ 	.word	0xffffffff


	//   ....[79]....
        /*1d5c*/ 	.word	0xffffffff


	//   ....[80]....
        /*1d60*/ 	.word	0xffffffff


	//   ....[81]....
        /*1d64*/ 	.word	0xffffffff


	//   ....[82]....
        /*1d68*/ 	.word	0xffffffff


	//   ....[83]....
        /*1d6c*/ 	.word	0xffffffff


	//   ....[84]....
        /*1d70*/ 	.word	0xffffffff


	//   ....[85]....
        /*1d74*/ 	.word	0xffffffff


	//   ....[86]....
        /*1d78*/ 	.word	0xffffffff


	//   ....[87]....
        /*1d7c*/ 	.word	0xffffffff


	//   ....[88]....
        /*1d80*/ 	.word	0xffffffff


	//   ....[89]....
        /*1d84*/ 	.word	0xffffffff


	//   ....[90]....
        /*1d88*/ 	.word	0xffffffff


	//   ....[91]....
        /*1d8c*/ 	.word	0xffffffff


	//   ....[92]....
        /*1d90*/ 	.word	0xffffffff


	//   ....[93]....
        /*1d94*/ 	.word	0xffffffff


	//   ....[94]....
        /*1d98*/ 	.word	0xffffffff


	//   ....[95]....
        /*1d9c*/ 	.word	0xffffffff


	//   ....[96]....
        /*1da0*/ 	.word	0xffffffff


	//   ....[97]....
        /*1da4*/ 	.word	0xffffffff


	//   ....[98]....
        /*1da8*/ 	.word	0xffffffff


	//   ....[99]....
        /*1dac*/ 	.word	0xffffffff


	//   ....[100]....
        /*1db0*/ 	.word	0xffffffff


	//   ....[101]....
        /*1db4*/ 	.word	0xffffffff


	//   ....[102]....
        /*1db8*/ 	.word	0xffffffff


	//   ....[103]....
        /*1dbc*/ 	.word	0xffffffff


	//   ....[104]....
        /*1dc0*/ 	.word	0xffffffff


	//   ....[105]....
        /*1dc4*/ 	.word	0xffffffff


	//   ....[106]....
        /*1dc8*/ 	.word	0xffffffff


	//   ....[107]....
        /*1dcc*/ 	.word	0xffffffff


	//   ....[108]....
        /*1dd0*/ 	.word	0xffffffff


	//   ....[109]....
        /*1dd4*/ 	.word	0xffffffff


	//   ....[110]....
        /*1dd8*/ 	.word	0xffffffff


	//   ....[111]....
        /*1ddc*/ 	.word	0xffffffff


	//   ....[112]....
        /*1de0*/ 	.word	0xffffffff


	//   ....[113]....
        /*1de4*/ 	.word	0xffffffff


	//   ....[114]....
        /*1de8*/ 	.word	0xffffffff


	//   ....[115]....
        /*1dec*/ 	.word	0xffffffff


	//   ....[116]....
        /*1df0*/ 	.word	0xffffffff


	//   ....[117]....
        /*1df4*/ 	.word	0xffffffff


	//   ....[118]....
        /*1df8*/ 	.word	0xffffffff


	//   ....[119]....
        /*1dfc*/ 	.word	0xffffffff


	//   ....[120]....
        /*1e00*/ 	.word	0xffffffff


	//   ....[121]....
        /*1e04*/ 	.word	0xffffffff


	//   ....[122]....
        /*1e08*/ 	.word	0xffffffff


	//   ....[123]....
        /*1e0c*/ 	.word	0xffffffff


	//   ....[124]....
        /*1e10*/ 	.word	0xffffffff


	//   ....[125]....
        /*1e14*/ 	.word	0xffffffff


	//   ....[126]....
        /*1e18*/ 	.word	0xffffffff


	//----- nvinfo : EIATTR_COOP_GROUP_INSTR_OFFSETS
	.align		4
.L_39:
        /*1e1c*/ 	.byte	0x04, 0x28
        /*1e1e*/ 	.short	(.L_41 - .L_40)


	//   ....[0]....
.L_40:
        /*1e20*/ 	.word	0x00070700


	//   ....[1]....
        /*1e24*/ 	.word	0x00070720


	//   ....[2]....
        /*1e28*/ 	.word	0x00070740


	//   ....[3]....
        /*1e2c*/ 	.word	0x00070760


	//   ....[4]....
        /*1e30*/ 	.word	0x00070780


	//   ....[5]....
        /*1e34*/ 	.word	0x000707a0


	//   ....[6]....
        /*1e38*/ 	.word	0x000707c0


	//   ....[7]....
        /*1e3c*/ 	.word	0x000707e0


	//   ....[8]....
        /*1e40*/ 	.word	0x00070800


	//   ....[9]....
        /*1e44*/ 	.word	0x00070820


	//   ....[10]....
        /*1e48*/ 	.word	0x00070840


	//   ....[11]....
        /*1e4c*/ 	.word	0x00070860


	//   ....[12]....
        /*1e50*/ 	.word	0x00070880


	//   ....[13]....
        /*1e54*/ 	.word	0x000708a0


	//   ....[14]....
        /*1e58*/ 	.word	0x00070b60


	//   ....[15]....
        /*1e5c*/ 	.word	0x00070b80


	//   ....[16]....
        /*1e60*/ 	.word	0x00070c00


	//   ....[17]....
        /*1e64*/ 	.word	0x00070c20


	//   ....[18]....
        /*1e68*/ 	.word	0x00070c40


	//   ....[19]....
        /*1e6c*/ 	.word	0x00070c60


	//   ....[20]....
        /*1e70*/ 	.word	0x00070c80


	//   ....[21]....
        /*1e74*/ 	.word	0x00070ca0


	//   ....[22]....
        /*1e78*/ 	.word	0x00070cc0


	//   ....[23]....
        /*1e7c*/ 	.word	0x00070ce0


	//   ....[24]....
        /*1e80*/ 	.word	0x00070d00


	//   ....[25]....
        /*1e84*/ 	.word	0x00070d20


	//   ....[26]....
        /*1e88*/ 	.word	0x00070d40


	//   ....[27]....
        /*1e8c*/ 	.word	0x00070d60


	//   ....[28]....
        /*1e90*/ 	.word	0x00070d80


	//   ....[29]....
        /*1e94*/ 	.word	0x00070da0


	//   ....[30]....
        /*1e98*/ 	.word	0x00071060


	//   ....[31]....
        /*1e9c*/ 	.word	0x00071080


	//   ....[32]....
        /*1ea0*/ 	.word	0x00071100


	//   ....[33]....
        /*1ea4*/ 	.word	0x00071120


	//   ....[34]....
        /*1ea8*/ 	.word	0x00071140


	//   ....[35]....
        /*1eac*/ 	.word	0x00071160


	//   ....[36]....
        /*1eb0*/ 	.word	0x00071180


	//   ....[37]....
        /*1eb4*/ 	.word	0x000711a0


	//   ....[38]....
        /*1eb8*/ 	.word	0x000711c0


	//   ....[39]....
        /*1ebc*/ 	.word	0x000711e0


	//   ....[40]....
        /*1ec0*/ 	.word	0x00071200


	//   ....[41]....
        /*1ec4*/ 	.word	0x00071220


	//   ....[42]....
        /*1ec8*/ 	.word	0x00071240


	//   ....[43]....
        /*1ecc*/ 	.word	0x00071260


	//   ....[44]....
        /*1ed0*/ 	.word	0x00071280


	//   ....[45]....
        /*1ed4*/ 	.word	0x000712a0


	//   ....[46]....
        /*1ed8*/ 	.word	0x000715a0


	//   ....[47]....
        /*1edc*/ 	.word	0x000715c0


	//   ....[48]....
        /*1ee0*/ 	.word	0x00071620


	//   ....[49]....
        /*1ee4*/ 	.word	0x00071640


	//   ....[50]....
        /*1ee8*/ 	.word	0x00071660


	//   ....[51]....
        /*1eec*/ 	.word	0x00071680


	//   ....[52]....
        /*1ef0*/ 	.word	0x000716a0


	//   ....[53]....
        /*1ef4*/ 	.word	0x000716c0


	//   ....[54]....
        /*1ef8*/ 	.word	0x00071720


	//   ....[55]....
        /*1efc*/ 	.word	0x00071740


	//   ....[56]....
        /*1f00*/ 	.word	0x00071760


	//   ....[57]....
        /*1f04*/ 	.word	0x00071780


	//   ....[58]....
        /*1f08*/ 	.word	0x000717a0


	//   ....[59]....
        /*1f0c*/ 	.word	0x000717c0


	//   ....[60]....
        /*1f10*/ 	.word	0x00071800


	//   ....[61]....
        /*1f14*/ 	.word	0x00071820


	//   ....[62]....
        /*1f18*/ 	.word	0x00071860


	//   ....[63]....
        /*1f1c*/ 	.word	0x000718a0


	//   ....[64]....
        /*1f20*/ 	.word	0x000718c0


	//   ....[65]....
        /*1f24*/ 	.word	0x00071900


	//   ....[66]....
        /*1f28*/ 	.word	0x00071a00


	//   ....[67]....
        /*1f2c*/ 	.word	0x00071aa0


	//   ....[68]....
        /*1f30*/ 	.word	0x00071ae0


	//   ....[69]....
        /*1f34*/ 	.word	0x00071b00


	//   ....[70]....
        /*1f38*/ 	.word	0x00071b20


	//   ....[71]....
        /*1f3c*/ 	.word	0x00071b60


	//   ....[72]....
        /*1f40*/ 	.word	0x00071ba0


	//   ....[73]....
        /*1f44*/ 	.word	0x00071bc0


	//   ....[74]....
        /*1f48*/ 	.word	0x00071c00


	//   ....[75]....
        /*1f4c*/ 	.word	0x00071c20


	//   ....[76]....
        /*1f50*/ 	.word	0x00071c40


	//   ....[77]....
        /*1f54*/ 	.word	0x00071c80


	//   ....[78]....
        /*1f58*/ 	.word	0x00071cc0


	//   ....[79]....
        /*1f5c*/ 	.word	0x00071ce0


	//   ....[80]....
        /*1f60*/ 	.word	0x00071d00


	//   ....[81]....
        /*1f64*/ 	.word	0x00071d20


	//   ....[82]....
        /*1f68*/ 	.word	0x00071da0


	//   ....[83]....
        /*1f6c*/ 	.word	0x00071df0


	//   ....[84]....
        /*1f70*/ 	.word	0x00071e60


	//   ....[85]....
        /*1f74*/ 	.word	0x00071e80


	//   ....[86]....
        /*1f78*/ 	.word	0x00071ec0


	//   ....[87]....
        /*1f7c*/ 	.word	0x00071ee0


	//   ....[88]....
        /*1f80*/ 	.word	0x00071f00


	//   ....[89]....
        /*1f84*/ 	.word	0x00071f20


	//   ....[90]....
        /*1f88*/ 	.word	0x00071fc0


	//   ....[91]....
        /*1f8c*/ 	.word	0x00071fe0


	//   ....[92]....
        /*1f90*/ 	.word	0x00072020


	//   ....[93]....
        /*1f94*/ 	.word	0x00072040


	//   ....[94]....
        /*1f98*/ 	.word	0x000720a0


	//   ....[95]....
        /*1f9c*/ 	.word	0x000720c0


	//   ....[96]....
        /*1fa0*/ 	.word	0x00072220


	//   ....[97]....
        /*1fa4*/ 	.word	0x00072240


	//   ....[98]....
        /*1fa8*/ 	.word	0x000722c0


	//   ....[99]....
        /*1fac*/ 	.word	0x000722e0


	//   ....[100]....
        /*1fb0*/ 	.word	0x00072310


	//   ....[101]....
        /*1fb4*/ 	.word	0x00072330


	//   ....[102]....
        /*1fb8*/ 	.word	0x00072350


	//   ....[103]....
        /*1fbc*/ 	.word	0x00072370


	//   ....[104]....
        /*1fc0*/ 	.word	0x00072390


	//   ....[105]....
        /*1fc4*/ 	.word	0x000723b0


	//   ....[106]....
        /*1fc8*/ 	.word	0x000723d0


	//   ....[107]....
        /*1fcc*/ 	.word	0x000723f0


	//   ....[108]....
        /*1fd0*/ 	.word	0x00072520


	//   ....[109]....
        /*1fd4*/ 	.word	0x00072540


	//   ....[110]....
        /*1fd8*/ 	.word	0x000727c0


	//   ....[111]....
        /*1fdc*/ 	.word	0x000727e0


	//   ....[112]....
        /*1fe0*/ 	.word	0x00072800


	//   ....[113]....
        /*1fe4*/ 	.word	0x00072820


	//   ....[114]....
        /*1fe8*/ 	.word	0x00072840


	//   ....[115]....
        /*1fec*/ 	.word	0x00072860


	//   ....[116]....
        /*1ff0*/ 	.word	0x00072880


	//   ....[117]....
        /*1ff4*/ 	.word	0x000728a0


	//   ....[118]....
        /*1ff8*/ 	.word	0x000728c0


	//   ....[119]....
        /*1ffc*/ 	.word	0x000728e0


	//   ....[120]....
        /*2000*/ 	.word	0x00072900


	//   ....[121]....
        /*2004*/ 	.word	0x00072920


	//   ....[122]....
        /*2008*/ 	.word	0x00072940


	//   ....[123]....
        /*200c*/ 	.word	0x00072960


	//   ....[124]....
        /*2010*/ 	.word	0x00072980


	//   ....[125]....
        /*2014*/ 	.word	0x000729a0


	//   ....[126]....
        /*2018*/ 	.word	0x00072ad0


	//----- nvinfo : EIATTR_EXIT_INSTR_OFFSETS
	.align		4
.L_41:
        /*201c*/ 	.byte	0x04, 0x1c
        /*201e*/ 	.short	(.L_43 - .L_42)


	//   ....[0]....
.L_42:
        /*2020*/ 	.word	0x00081540


	//   ....[1]....
        /*2024*/ 	.word	0x00081570


	//----- nvinfo : EIATTR_REQNTID
	.align		4
.L_43:
        /*2028*/ 	.byte	0x04, 0x10
        /*202a*/ 	.short	(.L_45 - .L_44)
.L_44:
        /*202c*/ 	.word	0x00000020
        /*2030*/ 	.word	0x00000001
        /*2034*/ 	.word	0x00000001


	//----- nvinfo : EIATTR_CBANK_PARAM_SIZE
	.align		4
.L_45:
        /*2038*/ 	.byte	0x03, 0x19
        /*203a*/ 	.short	0x0050


	//----- nvinfo : EIATTR_PARAM_CBANK
	.align		4
        /*203c*/ 	.byte	0x04, 0x0a
        /*203e*/ 	.short	(.L_47 - .L_46)
	.align		4
.L_46:
        /*2040*/ 	.word	index@(.nv.constant0.matmul_kernel)
        /*2044*/ 	.short	0x0210
        /*2046*/ 	.short	0x0050


	//----- nvinfo : EIATTR_SW_WAR
	.align		4
.L_47:
        /*2048*/ 	.byte	0x04, 0x36
        /*204a*/ 	.short	(.L_49 - .L_48)
.L_48:
        /*204c*/ 	.word	0x00000008
.L_49:


//--------------------- .nv.callgraph             --------------------------
	.section	.nv.callgraph,"",@"SHT_CUDA_CALLGRAPH"
	.align	4
	.sectionentsize	8
	.align		4
        /*0000*/ 	.word	0x00000000
	.align		4
        /*0004*/ 	.word	0xffffffff
	.align		4
        /*0008*/ 	.word	0x00000000
	.align		4
        /*000c*/ 	.word	0xfffffffe
	.align		4
        /*0010*/ 	.word	0x00000000
	.align		4
        /*0014*/ 	.word	0xfffffffd
	.align		4
        /*0018*/ 	.word	0x00000000
	.align		4
        /*001c*/ 	.word	0xfffffffc


//--------------------- .text.matmul_kernel       --------------------------
	.section	.text.matmul_kernel,"ax",@progbits
	.align	128
        .global         matmul_kernel
        .type           matmul_kernel,@function
        .size           matmul_kernel,(.L_x_3 - matmul_kernel)
        .other          matmul_kernel,@"STO_CUDA_ENTRY STV_DEFAULT"
matmul_kernel:
.text.matmul_kernel:
[----:B------:R-:W0:Y:S08]  /*0000*/  LDC R1, c[0x0][0x28] ;  /* 0x00000a00ff017b82 */ /* 0x000e300000000800 */
[----:B------:R-:W1:Y:S01]  /*0010*/  LDC.64 R2, c[0x0][0x228] ;  /* 0x00008a00ff027b82 */ /* 0x000e620000000a00 */
[----:B------:R-:W2:Y:S01]  /*0020*/  S2R R7, SR_CTAID.X ;  /* 0x0000000000077919 */ /* 0x000ea20000002500 */
[----:B0-----:R-:W-:Y:S01]  /*0030*/  VIADD R1, R1, 0xffffbbb0 ;  /* 0xffffbbb001017836 */ /* 0x001fe20000000000 */
[----:B------:R-:W-:Y:S01]  /*0040*/  UMOV UR4, 0x400 ;  /* 0x0000040000047882 */ /* 0x000fe20000000000 */
[----:B------:R-:W-:-:S02]  /*0050*/  CS2R R14, SRZ ;  /* 0x00000000000e7805 */ /* 0x000fc4000001ff00 */
[----:B------:R-:W-:Y:S02]  /*0060*/  CS2R R16, SRZ ;  /* 0x0000000000107805 */ /* 0x000fe4000001ff00 */
[----:B------:R-:W-:Y:S02]  /*0070*/  CS2R R18, SRZ ;  /* 0x0000000000127805 */ /* 0x000fe4000001ff00 */
[----:B------:R-:W-:Y:S01]  /*0080*/  CS2R R20, SRZ ;  /* 0x0000000000147805 */ /* 0x000fe2000001ff00 */
[----:B------:R-:W0:Y:S01]  /*0090*/  LDC R61, c[0x0][0x230] ;  /* 0x00008c00ff3d7b82 */ /* 0x000e220000000800 */
[----:B------:R-:W-:Y:S02]  /*00a0*/  CS2R R22, SRZ ;  /* 0x0000000000167805 */ /* 0x000fe4000001ff00 */
[----:B------:R-:W-:Y:S02]  /*00b0*/  CS2R R24, SRZ ;  /* 0x0000000000187805 */ /* 0x000fe4000001ff00 */
[----:B------:R-:W-:-:S02]  /*00c0*/  CS2R R26, SRZ ;  /* 0x00000000001a7805 */ /* 0x000fc4000001ff00 */
[----:B------:R-:W-:Y:S02]  /*00d0*/  CS2R R28, SRZ ;  /* 0x00000000001c7805 */ /* 0x000fe4000001ff00 */
[----:B------:R-:W-:Y:S02]  /*00e0*/  CS2R R30, SRZ ;  /* 0x00000000001e7805 */ /* 0x000fe4000001ff00 */
[----:B------:R-:W-:Y:S02]  /*00f0*/  CS2R R32, SRZ ;  /* 0x0000000000207805 */ /* 0x000fe4000001ff00 */
[----:B------:R-:W-:Y:S01]  /*0100*/  CS2R R34, SRZ ;  /* 0x0000000000227805 */ /* 0x000fe2000001ff00 */
[----:B------:R-:W3:Y:S01]  /*0110*/  S2UR UR5, SR_CgaCtaId ;  /* 0x00000000000579c3 */ /* 0x000ee20000008800 */
[----:B------:R-:W-:Y:S02]  /*0120*/  CS2R R36, SRZ ;  /* 0x0000000000247805 */ /* 0x000fe4000001ff00 */
[----:B------:R-:W-:-:S02]  /*0130*/  CS2R R38, SRZ ;  /* 0x0000000000267805 */ /* 0x000fc4000001ff00 */
[----:B------:R-:W-:Y:S02]  /*0140*/  CS2R R40, SRZ ;  /* 0x0000000000287805 */ /* 0x000fe4000001ff00 */
[----:B------:R-:W-:Y:S02]  /*0150*/  CS2R R42, SRZ ;  /* 0x00000000002a7805 */ /* 0x000fe4000001ff00 */
[----:B------:R-:W-:Y:S02]  /*0160*/  CS2R R44, SRZ ;  /* 0x00000000002c7805 */ /* 0x000fe4000001ff00 */
[----:B------:R-:W-:Y:S02]  /*0170*/  CS2R R46, SRZ ;  /* 0x00000000002e7805 */ /* 0x000fe4000001ff00 */
[----:B------:R-:W-:Y:S01]  /*0180*/  CS2R R48, SRZ ;  /* 0x0000000000307805 */ /* 0x000fe2000001ff00 */
[----:B-1----:R-:W-:Y:S01]  /*0190*/  VIADD R0, R3, 0xff ;  /* 0x000000ff03007836 */ /* 0x002fe20000000000 */
[----:B------:R-:W-:Y:S01]  /*01a0*/  STL [R1+0x2508], R3 ;  /* 0x0025080301007387 */ /* 0x000fe20000100800 */
[----:B------:R-:W-:-:S02]  /*01b0*/  CS2R R50, SRZ ;  /* 0x0000000000327805 */ /* 0x000fc4000001ff00 */
[----:B------:R-:W-:Y:S02]  /*01c0*/  CS2R R52, SRZ ;  /* 0x0000000000347805 */ /* 0x000fe4000001ff00 */
[----:B------:R-:W-:Y:S02]  /*01d0*/  CS2R R54, SRZ ;  /* 0x0000000000367805 */ /* 0x000fe4000001ff00 */
[----:B------:R-:W-:Y:S01]  /*01e0*/  SHF.R.S32.HI R5, RZ, 0x1f, R0 ;  /* 0x0000001fff057819 */ /* 0x000fe20000011400 */
[----:B------:R0:W-:Y:S01]  /*01f0*/  STL [R1+0x250c], R2 ;  /* 0x00250c0201007387 */ /* 0x0001e20000100800 */
[----:B------:R-:W-:Y:S02]  /*0200*/  CS2R R56, SRZ ;  /* 0x0000000000387805 */ /* 0x000fe4000001ff00 */
[----:B------:R-:W-:Y:S02]  /*0210*/  CS2R R58, SRZ ;  /* 0x00000000003a7805 */ /* 0x000fe4000001ff00 */
[----:B------:R-:W-:Y:S01]  /*0220*/  LEA.HI R5, R5, R0, RZ, 0x8 ;  /* 0x0000000005057211 */ /* 0x000fe200078f40ff */
[----:B------:R-:W-:Y:S01]  /*0230*/  STL [R1+0x1f0], RZ ;  /* 0x0001f0ff01007387 */ /* 0x000fe20000100800 */
[----:B--2---:R-:W-:-:S02]  /*0240*/  IABS R10, R7 ;  /* 0x00000007000a7213 */ /* 0x004fc40000000000 */
[----:B------:R-:W-:Y:S01]  /*0250*/  SHF.R.S32.HI R5, RZ, 0x8, R5 ;  /* 0x00000008ff057819 */ /* 0x000fe20000011405 */
[----:B------:R-:W-:Y:S01]  /*0260*/  STL [R1+0x1f4], RZ ;  /* 0x0001f4ff01007387 */ /* 0x000fe20000100800 */
[----:B------:R-:W-:Y:S01]  /*0270*/  ULDC.64 UR6, c[0x0][0x208] ;  /* 0x0000820000067ab9 */ /* 0x000fe20000000a00 */
[----:B---3--:R-:W-:Y:S02]  /*0280*/  ULEA UR4, UR5, UR4, 0x18 ;  /* 0x0000000405047291 */ /* 0x008fe4000f8ec03f */
[----:B------:R-:W-:Y:S01]  /*0290*/  IMAD.SHL.U32 R6, R5, 0x8, RZ ;  /* 0x0000000805067824 */ /* 0x000fe200078e00ff */
[----:B------:R-:W-:Y:S04]  /*02a0*/  STL [R1+0x1f8], RZ ;  /* 0x0001f8ff01007387 */ /* 0x000fe80000100800 */
[-C--:B------:R-:W-:Y:S01]  /*02b0*/  IABS R9, R6.reuse ;  /* 0x0000000600097213 */ /* 0x080fe20000000000 */
[----:B------:R-:W-:Y:S01]  /*02c0*/  STL [R1+0x1fc], RZ ;  /* 0x0001fcff01007387 */ /* 0x000fe20000100800 */
[----:B------:R-:W-:-:S02]  /*02d0*/  IABS R12, R6 ;  /* 0x00000006000c7213 */ /* 0x000fc40000000000 */
[----:B------:R-:W1:Y:S01]  /*02e0*/  I2F.RP R0, R9 ;  /* 0x0000000900007306 */ /* 0x000e620000209400 */
[----:B------:R-:W-:Y:S04]  /*02f0*/  STL [R1+0x1e0], RZ ;  /* 0x0001e0ff01007387 */ /* 0x000fe80000100800 */
[----:B------:R-:W-:Y:S04]  /*0300*/  STL [R1+0x1e4], RZ ;  /* 0x0001e4ff01007387 */ /* 0x000fe80000100800 */
[----:B------:R-:W-:Y:S04]  /*0310*/  STL [R1+0x1e8], RZ ;  /* 0x0001e8ff01007387 */ /* 0x000fe80000100800 */
[----:B------:R-:W-:Y:S01]  /*0320*/  STL [R1+0x1ec], RZ ;  /* 0x0001ecff01007387 */ /* 0x000fe20000100800 */
[----:B-1----:R-:W1:Y:S03]  /*0330*/  MUFU.RCP R0, R0 ;  /* 0x0000000000007308 */ /* 0x002e660000001000 */
[----:B------:R-:W-:Y:S04]  /*0340*/  STL [R1+0x1d0], RZ ;  /* 0x0001d0ff01007387 */ /* 0x000fe80000100800 */
[----:B------:R-:W-:Y:S04]  /*0350*/  STL [R1+0x1d4], RZ ;  /* 0x0001d4ff01007387 */ /* 0x000fe80000100800 */
[----:B------:R-:W-:Y:S04]  /*0360*/  STL [R1+0x1d8], RZ ;  /* 0x0001d8ff01007387 */ /* 0x000fe80000100800 */
[----:B------:R-:W-:Y:S01]  /*0370*/  STL [R1+0x1dc], RZ ;  /* 0x0001dcff01007387 */ /* 0x000fe20000100800 */
[----:B-1----:R-:W-:-:S03]  /*0380*/  VIADD R4, R0, 0xffffffe ;  /* 0x0ffffffe00047836 */ /* 0x002fc60000000000 */
[----:B------:R-:W-:Y:S01]  /*0390*/  STL [R1+0x1c0], RZ ;  /* 0x0001c0ff01007387 */ /* 0x000fe20000100800 */
[----:B------:R-:W-:Y:S01]  /*03a0*/  IMAD.MOV R0, RZ, RZ, -R12 ;  /* 0x000000ffff007224 */ /* 0x000fe200078e0a0c */
[----:B------:R1:W2:Y:S02]  /*03b0*/  F2I.FTZ.U32.TRUNC.NTZ R5, R4 ;  /* 0x0000000400057305 */ /* 0x0002a4000021f000 */
[----:B------:R-:W-:Y:S04]  /*03c0*/  STL [R1+0x1c4], RZ ;  /* 0x0001c4ff01007387 */ /* 0x000fe80000100800 */
[----:B------:R-:W-:Y:S01]  /*03d0*/  STL [R1+0x1c8], RZ ;  /* 0x0001c8ff01007387 */ /* 0x000fe20000100800 */
[----:B-1----:R-:W-:-:S03]  /*03e0*/  IMAD.MOV.U32 R4, RZ, RZ, RZ ;  /* 0x000000ffff047224 */ /* 0x002fc600078e00ff */
[----:B------:R-:W-:Y:S04]  /*03f0*/  STL [R1+0x1cc], RZ ;  /* 0x0001ccff01007387 */ /* 0x000fe80000100800 */
[----:B------:R-:W-:Y:S01]  /*0400*/  STL [R1+0x1b0], RZ ;  /* 0x0001b0ff01007387 */ /* 0x000fe20000100800 */
[----:B--2---:R-:W-:-:S03]  /*0410*/  IMAD.MOV R8, RZ, RZ, -R5 ;  /* 0x000000ffff087224 */ /* 0x004fc600078e0a05 */
[----:B------:R-:W-:Y:S01]  /*0420*/  STL [R1+0x1b4], RZ ;  /* 0x0001b4ff01007387 */ /* 0x000fe20000100800 */
[----:B------:R-:W-:Y:S02]  /*0430*/  IMAD R11, R8, R9, RZ ;  /* 0x00000009080b7224 */ /* 0x000fe400078e02ff */
[----:B------:R-:W-:Y:S01]  /*0440*/  IMAD.MOV.U32 R8, RZ, RZ, R10 ;  /* 0x000000ffff087224 */ /* 0x000fe200078e000a */
[----:B------:R-:W-:Y:S01]  /*0450*/  STL [R1+0x1b8], RZ ;  /* 0x0001b8ff01007387 */ /* 0x000fe20000100800 */
[----:B------:R-:W-:-:S03]  /*0460*/  IMAD.HI.U32 R5, R5, R11, R4 ;  /* 0x0000000b05057227 */ /* 0x000fc600078e0004 */
[----:B------:R-:W-:Y:S03]  /*0470*/  STL [R1+0x1bc], RZ ;  /* 0x0001bcff01007387 */ /* 0x000fe60000100800 */
[----:B------:R-:W-:Y:S01]  /*0480*/  IMAD.HI.U32 R5, R5, R8, RZ ;  /* 0x0000000805057227 */ /* 0x000fe200078e00ff */
[----:B------:R-:W-:Y:S03]  /*0490*/  STL [R1+0x1a0], RZ ;  /* 0x0001a0ff01007387 */ /* 0x000fe60000100800 */
[----:B------:R-:W-:Y:S01]  /*04a0*/  IMAD R0, R5, R0, R8 ;  /* 0x0000000005007224 */ /* 0x000fe200078e0208 */
[----:B------:R-:W-:Y:S04]  /*04b0*/  STL [R1+0x1a4], RZ ;  /* 0x0001a4ff01007387 */ /* 0x000fe80000100800 */
[----:B------:R-:W-:Y:S01]  /*04c0*/  ISETP.GT.U32.AND P1, PT, R9, R0, PT ;  /* 0x000000000900720c */ /* 0x000fe20003f24070 */
[----:B------:R-:W-:Y:S04]  /*04d0*/  STL [R1+0x1a8], RZ ;  /* 0x0001a8ff01007387 */ /* 0x000fe80000100800 */
[----:B------:R-:W-:Y:S04]  /*04e0*/  STL [R1+0x1ac], RZ ;  /* 0x0001acff01007387 */ /* 0x000fe80000100800 */
[----:B------:R-:W-:Y:S04]  /*04f0*/  STL [R1+0x190], RZ ;  /* 0x000190ff01007387 */ /* 0x000fe80000100800 */
[----:B------:R-:W-:Y:S01]  /*0500*/  @!P1 IMAD.IADD R0, R0, 0x1, -R9 ;  /* 0x0000000100009824 */ /* 0x000fe200078e0a09 */
[----:B------:R-:W-:Y:S01]  /*0510*/  STL [R1+0x194], RZ ;  /* 0x000194ff01007387 */ /* 0x000fe20000100800 */
[----:B------:R-:W-:-:S02]  /*0520*/  @!P1 IADD3 R5, R5, 0x1, RZ ;  /* 0x0000000105059810 */ /* 0x000fc40007ffe0ff */
[----:B------:R-:W-:Y:S01]  /*0530*/  ISETP.NE.AND P1, PT, R6, RZ, PT ;  /* 0x000000ff0600720c */ /* 0x000fe20003f25270 */
[----:B------:R-:W-:Y:S01]  /*0540*/  STL [R1+0x198], RZ ;  /* 0x000198ff01007387 */ /* 0x000fe20000100800 */
[----:B------:R-:W-:Y:S02]  /*0550*/  ISETP.GE.U32.AND P0, PT, R0, R9, PT ;  /* 0x000000090000720c */ /* 0x000fe40003f06070 */
[----:B------:R-:W-:Y:S01]  /*0560*/  LOP3.LUT R0, R7, R6, RZ, 0x3c, !PT ;  /* 0x0000000607007212 */ /* 0x000fe200078e3cff */
[----:B------:R-:W-:Y:S03]  /*0570*/  STL [R1+0x19c], RZ ;  /* 0x00019cff01007387 */ /* 0x000fe60000100800 */
[----:B------:R-:W-:Y:S01]  /*0580*/  ISETP.GE.AND P2, PT, R0, RZ, PT ;  /* 0x000000ff0000720c */ /* 0x000fe20003f46270 */
[----:B------:R-:W-:Y:S01]  /*0590*/  STL [R1+0x180], RZ ;  /* 0x000180ff01007387 */ /* 0x000fe20000100800 */
[----:B------:R-:W-:-:S02]  /*05a0*/  VIADD R0, R2, 0x3f ;  /* 0x0000003f02007836 */ /* 0x000fc40000000000 */
[----:B0-----:R-:W-:Y:S01]  /*05b0*/  VIADD R2, R61, 0x3f ;  /* 0x0000003f3d027836 */ /* 0x001fe20000000000 */
[----:B------:R-:W-:Y:S02]  /*05c0*/  STL [R1+0x184], RZ ;  /* 0x000184ff01007387 */ /* 0x000fe40000100800 */
[----:B------:R-:W-:Y:S02]  /*05d0*/  @P0 VIADD R5, R5, 0x1 ;  /* 0x0000000105050836 */ /* 0x000fe40000000000 */
[----:B------:R-:W-:Y:S02]  /*05e0*/  STL [R1+0x188], RZ ;  /* 0x000188ff01007387 */ /* 0x000fe40000100800 */
[----:B------:R-:W-:Y:S01]  /*05f0*/  IMAD.MOV.U32 R4, RZ, RZ, R5 ;  /* 0x000000ffff047224 */ /* 0x000fe200078e0005 */
[----:B------:R-:W-:Y:S01]  /*0600*/  SHF.R.S32.HI R5, RZ, 0x1f, R0 ;  /* 0x0000001fff057819 */ /* 0x000fe20000011400 */
[----:B------:R-:W-:Y:S02]  /*0610*/  STL [R1+0x18c], RZ ;  /* 0x00018cff01007387 */ /* 0x000fe40000100800 */
[----:B------:R-:W-:Y:S01]  /*0620*/  @!P2 IMAD.MOV R4, RZ, RZ, -R4 ;  /* 0x000000ffff04a224 */ /* 0x000fe200078e0a04 */
[----:B------:R-:W-:Y:S01]  /*0630*/  @!P1 LOP3.LUT R4, RZ, R6, RZ, 0x33, !PT ;  /* 0x00000006ff049212 */ /* 0x000fe200078e33ff */
[----:B------:R-:W-:Y:S01]  /*0640*/  STL [R1+0x170], RZ ;  /* 0x000170ff01007387 */ /* 0x000fe20000100800 */
[----:B------:R-:W-:-:S03]  /*0650*/  LEA.HI R5, R5, R0, RZ, 0x6 ;  /* 0x0000000005057211 */ /* 0x000fc600078f30ff */
[----:B------:R-:W-:Y:S01]  /*0660*/  STL [R1+0x174], RZ ;  /* 0x000174ff01007387 */ /* 0x000fe20000100800 */
[----:B------:R-:W-:Y:S02]  /*0670*/  IMAD.SHL.U32 R8, R4, 0x8, RZ ;  /* 0x0000000804087824 */ /* 0x000fe400078e00ff */
[----:B------:R-:W-:Y:S01]  /*0680*/  IMAD.MOV R4, RZ, RZ, -R4 ;  /* 0x000000ffff047224 */ /* 0x000fe200078e0a04 */
[----:B------:R-:W-:Y:S02]  /*0690*/  STL [R1+0x178], RZ ;  /* 0x000178ff01007387 */ /* 0x000fe40000100800 */
[----:B------:R-:W-:Y:S01]  /*06a0*/  LEA.HI.SX32 R5, R5, -R8, 0x1a ;  /* 0x8000000805057211 */ /* 0x000fe200078fd2ff */
[----:B------:R-:W-:Y:S01]  /*06b0*/  IMAD R6, R6, R4, R7 ;  /* 0x0000000406067224 */ /* 0x000fe200078e0207 */
[----:B------:R-:W-:Y:S02]  /*06c0*/  STL [R1+0x17c], RZ ;  /* 0x00017cff01007387 */ /* 0x000fe40000100800 */
[----:B------:R-:W-:-:S02]  /*06d0*/  VIMNMX R13, R5, 0x8, PT ;  /* 0x00000008050d7848 */ /* 0x000fc40003fe0100 */
[----:B------:R-:W-:Y:S01]  /*06e0*/  STL [R1+0x160], RZ ;  /* 0x000160ff01007387 */ /* 0x000fe20000100800 */
[----:B------:R-:W-:Y:S02]  /*06f0*/  IABS R11, R6 ;  /* 0x00000006000b7213 */ /* 0x000fe40000000000 */
[----:B------:R-:W-:Y:S01]  /*0700*/  IABS R9, R13 ;  /* 0x0000000d00097213 */ /* 0x000fe20000000000 */
[----:B------:R-:W-:Y:S03]  /*0710*/  STL [R1+0x164], RZ ;  /* 0x000164ff01007387 */ /* 0x000fe60000100800 */
[----:B------:R-:W0:Y:S01]  /*0720*/  I2F.RP R0, R9 ;  /* 0x0000000900007306 */ /* 0x000e220000209400 */
[----:B------:R-:W-:Y:S04]  /*0730*/  STL [R1+0x168], RZ ;  /* 0x000168ff01007387 */ /* 0x000fe80000100800 */
[----:B------:R-:W-:Y:S04]  /*0740*/  STL [R1+0x16c], RZ ;  /* 0x00016cff01007387 */ /* 0x000fe80000100800 */
[----:B------:R-:W-:Y:S04]  /*0750*/  STL [R1+0x150], RZ ;  /* 0x000150ff01007387 */ /* 0x000fe80000100800 */
[----:B------:R-:W-:Y:S01]  /*0760*/  STL [R1+0x154], RZ ;  /* 0x000154ff01007387 */ /* 0x000fe20000100800 */
[----:B0-----:R-:W0:Y:S03]  /*0770*/  MUFU.RCP R0, R0 ;  /* 0x0000000000007308 */ /* 0x001e260000001000 */
[----:B------:R-:W-:Y:S04]  /*0780*/  STL [R1+0x158], RZ ;  /* 0x000158ff01007387 */ /* 0x000fe80000100800 */
[----:B------:R-:W-:Y:S04]  /*0790*/  STL [R1+0x15c], RZ ;  /* 0x00015cff01007387 */ /* 0x000fe80000100800 */
[----:B------:R-:W-:Y:S04]  /*07a0*/  STL [R1+0x140], RZ ;  /* 0x000140ff01007387 */ /* 0x000fe80000100800 */
[----:B------:R-:W-:Y:S01]  /*07b0*/  STL [R1+0x144], RZ ;  /* 0x000144ff01007387 */ /* 0x000fe20000100800 */
[----:B0-----:R-:W-:-:S03]  /*07c0*/  VIADD R5, R0, 0xffffffe ;  /* 0x0ffffffe00057836 */ /* 0x001fc60000000000 */
[----:B------:R-:W-:Y:S04]  /*07d0*/  STL [R1+0x148], RZ ;  /* 0x000148ff01007387 */ /* 0x000fe80000100800 */
[----:B------:R-:W-:Y:S01]  /*07e0*/  STL [R1+0x14c], RZ ;  /* 0x00014cff01007387 */ /* 0x000fe20000100800 */
[----:B------:R-:W0:Y:S03]  /*07f0*/  F2I.FTZ.U32.TRUNC.NTZ R5, R5 ;  /* 0x0000000500057305 */ /* 0x000e26000021f000 */
[----:B------:R-:W-:Y:S04]  /*0800*/  STL [R1+0x130], RZ ;  /* 0x000130ff01007387 */ /* 0x000fe80000100800 */
[----:B------:R-:W-:Y:S04]  /*0810*/  STL [R1+0x134], RZ ;  /* 0x000134ff01007387 */ /* 0x000fe80000100800 */
[----:B------:R-:W-:Y:S04]  /*0820*/  STL [R1+0x138], RZ ;  /* 0x000138ff01007387 */ /* 0x000fe80000100800 */
[----:B------:R-:W-:Y:S01]  /*0830*/  STL [R1+0x13c], RZ ;  /* 0x00013cff01007387 */ /* 0x000fe20000100800 */
[----:B0-----:R-:W-:-:S03]  /*0840*/  IMAD.MOV R10, RZ, RZ, -R5 ;  /* 0x000000ffff0a7224 */ /* 0x001fc600078e0a05 */
[----:B------:R-:W-:Y:S01]  /*0850*/  STL [R1+0x120], RZ ;  /* 0x000120ff01007387 */ /* 0x000fe20000100800 */
[----:B------:R-:W-:Y:S01]  /*0860*/  IMAD.MOV.U32 R4, RZ, RZ, R10 ;  /* 0x000000ffff047224 */ /* 0x000fe200078e000a */
[----:B------:R-:W-:Y:S02]  /*0870*/  IABS R10, R13 ;  /* 0x0000000d000a7213 */ /* 0x000fe40000000000 */
[----:B------:R-:W-:Y:S01]  /*0880*/  STL [R1+0x124], RZ ;  /* 0x000124ff01007387 */ /* 0x000fe20000100800 */
[----:B------:R-:W-:Y:S01]  /*0890*/  IMAD R7, R4, R9, RZ ;  /* 0x0000000904077224 */ /* 0x000fe200078e02ff */
[----:B------:R-:W-:Y:S02]  /*08a0*/  MOV R4, RZ ;  /* 0x000000ff00047202 */ /* 0x000fe40000000f00 */
[----:B------:R-:W-:Y:S03]  /*08b0*/  STL [R1+0x128], RZ ;  /* 0x000128ff01007387 */ /* 0x000fe60000100800 */
[----:B------:R-:W-:Y:S01]  /*08c0*/  IMAD.HI.U32 R4, R5, R7, R4 ;  /* 0x0000000705047227 */ /* 0x000fe200078e0004 */
[----:B------:R-:W-:Y:S03]  /*08d0*/  STL [R1+0x12c], RZ ;  /* 0x00012cff01007387 */ /* 0x000fe60000100800 */
[----:B------:R-:W-:Y:S01]  /*08e0*/  IMAD.MOV R5, RZ, RZ, -R10 ;  /* 0x000000ffff057224 */ /* 0x000fe200078e0a0a */
[----:B------:R-:W-:Y:S01]  /*08f0*/  STL [R1+0x110], RZ ;  /* 0x000110ff01007387 */ /* 0x000fe20000100800 */
[----:B------:R-:W-:-:S03]  /*0900*/  IMAD.HI.U32 R0, R4, R11, RZ ;  /* 0x0000000b04007227 */ /* 0x000fc600078e00ff */
[----:B------:R-:W-:Y:S01]  /*0910*/  STL [R1+0x114], RZ ;  /* 0x000114ff01007387 */ /* 0x000fe20000100800 */
[----:B------:R-:W-:Y:S01]  /*0920*/  IMAD R4, R0, R5, R11 ;  /* 0x0000000500047224 */ /* 0x000fe200078e020b */
[----:B------:R-:W-:Y:S02]  /*0930*/  CS2R R10, SRZ ;  /* 0x00000000000a7805 */ /* 0x000fe4000001ff00 */
[----:B------:R-:W-:Y:S02]  /*0940*/  STL [R1+0x118], RZ ;  /* 0x000118ff01007387 */ /* 0x000fe40000100800 */
[----:B------:R-:W-:Y:S02]  /*0950*/  ISETP.GT.U32.AND P1, PT, R9, R4, PT ;  /* 0x000000040900720c */ /* 0x000fe40003f24070 */
[----:B------:R-:W-:Y:S04]  /*0960*/  STL [R1+0x11c], RZ ;  /* 0x00011cff01007387 */ /* 0x000fe80000100800 */
[----:B------:R-:W-:Y:S04]  /*0970*/  STL [R1+0x100], RZ ;  /* 0x000100ff01007387 */ /* 0x000fe80000100800 */
[----:B------:R-:W-:Y:S03]  /*0980*/  STL [R1+0x104], RZ ;  /* 0x000104ff01007387 */ /* 0x000fe60000100800 */
[----:B------:R-:W-:Y:S01]  /*0990*/  @!P1 IMAD.IADD R4, R4, 0x1, -R9 ;  /* 0x0000000104049824 */ /* 0x000fe200078e0a09 */
[----:B------:R-:W-:Y:S01]  /*09a0*/  STL [R1+0x108], RZ ;  /* 0x000108ff01007387 */ /* 0x000fe20000100800 */
[----:B------:R-:W-:Y:S01]  /*09b0*/  @!P1 VIADD R0, R0, 0x1 ;  /* 0x0000000100009836 */ /* 0x000fe20000000000 */
[----:B------:R-:W-:-:S02]  /*09c0*/  ISETP.NE.AND P1, PT, R13, RZ, PT ;  /* 0x000000ff0d00720c */ /* 0x000fc40003f25270 */
[----:B------:R-:W-:Y:S01]  /*09d0*/  STL [R1+0x10c], RZ ;  /* 0x00010cff01007387 */ /* 0x000fe20000100800 */
[----:B------:R-:W-:Y:S02]  /*09e0*/  ISETP.GE.U32.AND P0, PT, R4, R9, PT ;  /* 0x000000090400720c */ /* 0x000fe40003f06070 */
[----:B------:R-:W-:Y:S01]  /*09f0*/  LOP3.LUT R4, R6, R13, RZ, 0x3c, !PT ;  /* 0x0000000d06047212 */ /* 0x000fe200078e3cff */
[----:B------:R-:W-:Y:S03]  /*0a00*/  STL [R1+0xf0], RZ ;  /* 0x0000f0ff01007387 */ /* 0x000fe60000100800 */
[----:B------:R-:W-:Y:S01]  /*0a10*/  ISETP.GE.AND P2, PT, R4, RZ, PT ;  /* 0x000000ff0400720c */ /* 0x000fe20003f46270 */
[----:B------:R-:W-:Y:S01]  /*0a20*/  STL [R1+0xf4], RZ ;  /* 0x0000f4ff01007387 */ /* 0x000fe20000100800 */
[----:B------:R-:W-:-:S03]  /*0a30*/  CS2R R4, SRZ ;  /* 0x0000000000047805 */ /* 0x000fc6000001ff00 */
[----:B------:R-:W-:Y:S02]  /*0a40*/  STL [R1+0xf8], RZ ;  /* 0x0000f8ff01007387 */ /* 0x000fe40000100800 */
[----:B------:R-:W-:Y:S01]  /*0a50*/  @P0 VIADD R0, R0, 0x1 ;  /* 0x0000000100000836 */ /* 0x000fe20000000000 */
[----:B------:R-:W-:Y:S01]  /*0a60*/  ISETP.GE.AND P0, PT, R2, 0x40, PT ;  /* 0x000000400200780c */ /* 0x000fe20003f06270 */
[----:B------:R-:W-:Y:S04]  /*0a70*/  STL [R1+0xfc], RZ ;  /* 0x0000fcff01007387 */ /* 0x000fe80000100800 */
[----:B------:R-:W-:Y:S01]  /*0a80*/  STL [R1+0xe0], RZ ;  /* 0x0000e0ff01007387 */ /* 0x000fe20000100800 */
[----:B------:R-:W-:Y:S01]  /*0a90*/  @!P2 IMAD.MOV R0, RZ, RZ, -R0 ;  /* 0x000000ffff00a224 */ /* 0x000fe200078e0a00 */
[----:B------:R-:W-:-:S02]  /*0aa0*/  @!P1 LOP3.LUT R0, RZ, R13, RZ, 0x33, !PT ;  /* 0x0000000dff009212 */ /* 0x000fc400078e33ff */
[----:B------:R-:W-:Y:S03]  /*0ab0*/  STL [R1+0xe4], RZ ;  /* 0x0000e4ff01007387 */ /* 0x000fe60000100800 */
[----:B------:R-:W-:Y:S01]  /*0ac0*/  IMAD.SHL.U32 R3, R0, 0x100, RZ ;  /* 0x0000010000037824 */ /* 0x000fe200078e00ff */
[----:B------:R-:W-:Y:S01]  /*0ad0*/  STL [R1+0xe8], RZ ;  /* 0x0000e8ff01007387 */ /* 0x000fe20000100800 */
[----:B------:R-:W-:Y:S02]  /*0ae0*/  IMAD.MOV R60, RZ, RZ, -R0 ;  /* 0x000000ffff3c7224 */ /* 0x000fe400078e0a00 */
[C---:B------:R-:W-:Y:S01]  /*0af0*/  VIADD R2, R3.reuse, 0x2 ;  /* 0x0000000203027836 */ /* 0x040fe20000000000 */
[----:B------:R-:W-:Y:S01]  /*0b00*/  STL [R1+0xec], RZ ;  /* 0x0000ecff01007387 */ /* 0x000fe20000100800 */
[----:B------:R-:W-:Y:S01]  /*0b10*/  IADD3 R0, R3, 0x1, RZ ;  /* 0x0000000103007810 */ /* 0x000fe20007ffe0ff */
[----:B------:R-:W-:Y:S01]  /*0b20*/  IMAD R60, R13, R60, R6 ;  /* 0x0000003c0d3c7224 */ /* 0x000fe200078e0206 */
[----:B------:R-:W-:Y:S01]  /*0b30*/  CS2R R6, SRZ ;  /* 0x0000000000067805 */ /* 0x000fe2000001ff00 */
[----:B------:R-:W-:Y:S01]  /*0b40*/  STL [R1+0xd0], RZ ;  /* 0x0000d0ff01007387 */ /* 0x000fe20000100800 */
[----:B------:R-:W-:Y:S01]  /*0b50*/  CS2R R12, SRZ ;  /* 0x00000000000c7805 */ /* 0x000fe2000001ff00 */
[----:B------:R-:W-:Y:S01]  /*0b60*/  IMAD.IADD R60, R8, 0x1, R60 ;  /* 0x00000001083c7824 */ /* 0x000fe200078e023c */
[----:B------:R-:W-:Y:S01]  /*0b70*/  CS2R R8, SRZ ;  /* 0x0000000000087805 */ /* 0x000fe2000001ff00 */
[----:B------:R-:W-:Y:S04]  /*0b80*/  STL [R1+0xd4], RZ ;  /* 0x0000d4ff01007387 */ /* 0x000fe80000100800 */
        /* <DEDUP_REMOVED lines=50> */
[----:B------:R-:W-:Y:S04]  /*0eb0*/  STL [R1], RZ ;  /* 0x000000ff01007387 */ /* 0x000fe80000100800 */
        /* <DEDUP_REMOVED lines=75> */
[----:B------:R-:W-:Y:S04]  /*1370*/  STL [R1+0x950], R3 ;  /* 0x0009500301007387 */ /* 0x000fe80000100800 */
[----:B------:R0:W-:Y:S04]  /*1380*/  STL [R1+0x714], R0 ;  /* 0x0007140001007387 */ /* 0x0001e80000100800 */
[----:B------:R1:W-:Y:S01]  /*1390*/  STL [R1+0x710], R2 ;  /* 0x0007100201007387 */ /* 0x0003e20000100800 */
[----:B------:R-:W2:Y:S01]  /*13a0*/  S2R R61, SR_TID.X ;  /* 0x00000000003d7919 */ /* 0x000ea20000002100 */
[----:B0-----:R-:W-:-:S02]  /*13b0*/  VIADD R0, R3, 0x3 ;  /* 0x0000000303007836 */ /* 0x001fc40000000000 */
[----:B-1----:R-:W-:-:S03]  /*13c0*/  VIADD R2, R3, 0x4 ;  /* 0x0000000403027836 */ /* 0x002fc60000000000 */
[----:B------:R0:W-:Y:S04]  /*13d0*/  STL [R1+0x70c], R0 ;  /* 0x00070c0001007387 */ /* 0x0001e80000100800 */
[----:B------:R1:W-:Y:S01]  /*13e0*/  STL [R1+0x708], R2 ;  /* 0x0007080201007387 */ /* 0x0003e20000100800 */
[C---:B0-----:R-:W-:Y:S02]  /*13f0*/  VIADD R0, R3.reuse, 0x5 ;  /* 0x0000000503007836 */ /* 0x041fe40000000000 */
[----:B-1----:R-:W-:-:S03]  /*1400*/  VIADD R2, R3, 0x6 ;  /* 0x0000000603027836 */ /* 0x002fc60000000000 */
[----:B------:R0:W-:Y:S04]  /*1410*/  STL [R1+0x704], R0 ;  /* 0x0007040001007387 */ /* 0x0001e80000100800 */
[----:B------:R1:W-:Y:S01]  /*1420*/  STL [R1+0x700], R2 ;  /* 0x0007000201007387 */ /* 0x0003e20000100800 */
[----:B0-----:R-:W-:Y:S01]  /*1430*/  VIADD R0, R3, 0x7 ;  /* 0x0000000703007836 */ /* 0x001fe20000000000 */
[----:B--2---:R-:W-:Y:S01]  /*1440*/  LOP3.LUT R61, R61, 0x1f, RZ, 0xc0, !PT ;  /* 0x0000001f3d3d7812 */ /* 0x004fe200078ec0ff */
[----:B-1----:R-:W-:-:S03]  /*1450*/  VIADD R2, R3, 0x8 ;  /* 0x0000000803027836 */ /* 0x002fc60000000000 */
[----:B------:R0:W-:Y:S04]  /*1460*/  STL [R1+0x6fc], R0 ;  /* 0x0006fc0001007387 */ /* 0x0001e80000100800 */
[----:B------:R1:W-:Y:S01]  /*1470*/  STL [R1+0x6f8], R2 ;  /* 0x0006f80201007387 */ /* 0x0003e20000100800 */
[C---:B0-----:R-:W-:Y:S02]  /*1480*/  VIADD R0, R3.reuse, 0x9 ;  /* 0x0000000903007836 */ /* 0x041fe40000000000 */
[----:B-1----:R-:W-:-:S03]  /*1490*/  VIADD R2, R3, 0xa ;  /* 0x0000000a03027836 */ /* 0x002fc60000000000 */
[----:B------:R0:W-:Y:S04]  /*14a0*/  STL [R1+0x6f4], R0 ;  /* 0x0006f40001007387 */ /* 0x0001e80000100800 */
[----:B------:R1:W-:Y:S01]  /*14b0*/  STL [R1+0x6f0], R2 ;  /* 0x0006f00201007387 */ /* 0x0003e20000100800 */
[C---:B0-----:R-:W-:Y:S01]  /*14c0*/  IADD3 R0, R3.reuse, 0xb, RZ ;  /* 0x0000000b03007810 */ /* 0x041fe20007ffe0ff */
[----:B-1----:R-:W-:-:S04]  /*14d0*/  VIADD R2, R3, 0xc ;  /* 0x0000000c03027836 */ /* 0x002fc80000000000 */
[----:B------:R0:W-:Y:S04]  /*14e0*/  STL [R1+0x6ec], R0 ;  /* 0x0006ec0001007387 */ /* 0x0001e80000100800 */
[----:B------:R1:W-:Y:S01]  /*14f0*/  STL [R1+0x6e8], R2 ;  /* 0x0006e80201007387 */ /* 0x0003e20000100800 */
[C---:B0-----:R-:W-:Y:S02]  /*1500*/  VIADD R0, R3.reuse, 0xd ;  /* 0x0000000d03007836 */ /* 0x041fe40000000000 */
[----:B-1----:R-:W-:-:S03]  /*1510*/  VIADD R2, R3, 0xe ;  /* 0x0000000e03027836 */ /* 0x002fc60000000000 */
        /* <DEDUP_REMOVED lines=414> */
[----:B0-----:R-:W-:Y:S02]  /*2f00*/  SHF.L.U32 R0, R60, 0x6, RZ ;  /* 0x000000063c007819 */ /* 0x001fe400000006ff */
[----:B------:R-:W0:Y:S01]  /*2f10*/  S2R R60, SR_TID.X ;  /* 0x00000000003c7919 */ /* 0x000e220000002100 */
[----:B-1----:R-:W-:-:S05]  /*2f20*/  VIADD R2, R3, 0xdd ;  /* 0x000000dd03027836 */ /* 0x002fca0000000000 */
[----:B------:R1:W-:Y:S02]  /*2f30*/  STL [R1+0x3a0], R2 ;  /* 0x0003a00201007387 */ /* 0x0003e40000100800 */
[----:B-1----:R-:W-:-:S05]  /*2f40*/  VIADD R2, R3, 0xde ;  /* 0x000000de03027836 */ /* 0x002fca0000000000 */
[----:B------:R1:W-:Y:S02]  /*2f50*/  STL [R1+0x39c], R2 ;  /* 0x00039c0201007387 */ /* 0x0003e40000100800 */
[C---:B-1----:R-:W-:Y:S01]  /*2f60*/  VIADD R2, R3.reuse, 0xdf ;  /* 0x000000df03027836 */ /* 0x042fe20000000000 */
[C---:B0-----:R-:W-:Y:S02]  /*2f70*/  LOP3.LUT R60, R0.reuse, 0x1f, R60, 0xf8, !PT ;  /* 0x0000001f003c7812 */ /* 0x041fe400078ef83c */
[----:B------:R-:W-:Y:S02]  /*2f80*/  LOP3.LUT R0, R0, 0x20, R61, 0xfe, !PT ;  /* 0x0000002000007812 */ /* 0x000fe400078efe3d */
[----:B------:R0:W-:Y:S01]  /*2f90*/  STL [R1+0x398], R2 ;  /* 0x0003980201007387 */ /* 0x0001e20000100800 */
[----:B------:R-:W-:-:S03]  /*2fa0*/  VIADD R61, R3, 0xe0 ;  /* 0x000000e0033d7836 */ /* 0x000fc60000000000 */
[----:B0-----:R0:W5:Y:S04]  /*2fb0*/  LDL.LU R2, [R1+0x250c] ;  /* 0x00250c0001027983 */ /* 0x0011680000300800 */
[----:B------:R1:W-:Y:S04]  /*2fc0*/  STL [R1+0x954], R60 ;  /* 0x0009543c01007387 */ /* 0x0003e80000100800 */
[----:B------:R2:W-:Y:S04]  /*2fd0*/  STL [R1+0x9c8], R0 ;  /* 0x0009c80001007387 */ /* 0x0005e80000100800 */
[----:B------:R3:W-:Y:S01]  /*2fe0*/  STL [R1+0x394], R61 ;  /* 0x0003943d01007387 */ /* 0x0007e20000100800 */
[----:B-1----:R-:W-:-:S02]  /*2ff0*/  VIADD R60, R3, 0xe1 ;  /* 0x000000e1033c7836 */ /* 0x002fc40000000000 */
[----:B--2---:R-:W-:-:S03]  /*3000*/  VIADD R0, R3, 0xe2 ;  /* 0x000000e203007836 */ /* 0x004fc60000000000 */
[----:B------:R1:W-:Y:S01]  /*3010*/  STL [R1+0x390], R60 ;  /* 0x0003903c01007387 */ /* 0x0003e20000100800 */
[----:B---3--:R-:W-:-:S03]  /*3020*/  VIADD R61, R3, 0xe3 ;  /* 0x000000e3033d7836 */ /* 0x008fc60000000000 */
[----:B------:R2:W-:Y:S04]  /*3030*/  STL [R1+0x38c], R0 ;  /* 0x00038c0001007387 */ /* 0x0005e80000100800 */
[----:B------:R3:W-:Y:S01]  /*3040*/  STL [R1+0x388], R61 ;  /* 0x0003883d01007387 */ /* 0x0007e20000100800 */
[C---:B-1----:R-:W-:Y:S02]  /*3050*/  VIADD R60, R3.reuse, 0xe4 ;  /* 0x000000e4033c7836 */ /* 0x042fe40000000000 */
[----:B--2---:R-:W-:-:S03]  /*3060*/  VIADD R0, R3, 0xe5 ;  /* 0x000000e503007836 */ /* 0x004fc60000000000 */
[----:B------:R1:W-:Y:S01]  /*3070*/  STL [R1+0x384], R60 ;  /* 0x0003843c01007387 */ /* 0x0003e20000100800 */
[----:B---3--:R-:W-:-:S03]  /*3080*/  IADD3 R61, R3, 0xe6, RZ ;  /* 0x000000e6033d7810 */ /* 0x008fc60007ffe0ff */
[----:B------:R2:W-:Y:S04]  /*3090*/  STL [R1+0x380], R0 ;  /* 0x0003800001007387 */ /* 0x0005e80000100800 */
[----:B------:R3:W-:Y:S01]  /*30a0*/  STL [R1+0x37c], R61 ;  /* 0x00037c3d01007387 */ /* 0x0007e20000100800 */
[C---:B-1----:R-:W-:Y:S02]  /*30b0*/  VIADD R60, R3.reuse, 0xe7 ;  /* 0x000000e7033c7836 */ /* 0x042fe40000000000 */
        /* <DEDUP_REMOVED lines=8> */
[----:B---3--:R-:W-:-:S05]  /*3140*/  VIADD R61, R3, 0xec ;  /* 0x000000ec033d7836 */ /* 0x008fca0000000000 */
[----:B------:R2:W-:Y:S01]  /*3150*/  STL [R1+0x364], R61 ;  /* 0x0003643d01007387 */ /* 0x0005e20000100800 */
[----:B-1----:R-:W-:-:S05]  /*3160*/  VIADD R60, R3, 0xed ;  /* 0x000000ed033c7836 */ /* 0x002fca0000000000 */
[----:B------:R1:W-:Y:S01]  /*3170*/  STL [R1+0x360], R60 ;  /* 0x0003603c01007387 */ /* 0x0003e20000100800 */
[----:B--2---:R-:W-:-:S05]  /*3180*/  VIADD R61, R3, 0xee ;  /* 0x000000ee033d7836 */ /* 0x004fca0000000000 */
[----:B------:R2:W-:Y:S01]  /*3190*/  STL [R1+0x35c], R61 ;  /* 0x00035c3d01007387 */ /* 0x0005e20000100800 */
[----:B-1----:R-:W-:-:S05]  /*31a0*/  VIADD R60, R3, 0xef ;  /* 0x000000ef033c7836 */ /* 0x002fca0000000000 */
[----:B------:R1:W-:Y:S01]  /*31b0*/  STL [R1+0x358], R60 ;  /* 0x0003583c01007387 */ /* 0x0003e20000100800 */
[----:B--2---:R-:W-:-:S05]  /*31c0*/  IADD3 R61, R3, 0xf0, RZ ;  /* 0x000000f0033d7810 */ /* 0x004fca0007ffe0ff */
[----:B------:R2:W-:Y:S01]  /*31d0*/  STL [R1+0x354], R61 ;  /* 0x0003543d01007387 */ /* 0x0005e20000100800 */
[----:B-1----:R-:W-:-:S05]  /*31e0*/  VIADD R60, R3, 0xf1 ;  /* 0x000000f1033c7836 */ /* 0x002fca0000000000 */
[----:B------:R1:W-:Y:S01]  /*31f0*/  STL [R1+0x350], R60 ;  /* 0x0003503c01007387 */ /* 0x0003e20000100800 */
[----:B--2---:R-:W-:-:S05]  /*3200*/  VIADD R61, R3, 0xf2 ;  /* 0x000000f2033d7836 */ /* 0x004fca0000000000 */
        /* <DEDUP_REMOVED lines=23> */
[C---:B--2---:R-:W-:Y:S02]  /*3380*/  VIADD R61, R3.reuse, 0xfe ;  /* 0x000000fe033d7836 */ /* 0x044fe40000000000 */
[----:B-1----:R-:W-:Y:S02]  /*3390*/  VIADD R60, R3, 0xff ;  /* 0x000000ff033c7836 */ /* 0x002fe40000000000 */
[----:B------:R0:W5:Y:S01]  /*33a0*/  LDL.LU R3, [R1+0x2508] ;  /* 0x0025080001037983 */ /* 0x0001620000300800 */
[----:B------:R-:W-:Y:S05]  /*33b0*/  @!P0 BRA `(.L_x_0) ;  /* 0x000006cc00a88947 */ /* 0x000fea0003800000 */
[----:B------:R-:W2:Y:S01]  /*33c0*/  LDL R29, [R1+0x9c8] ;  /* 0x0009c800011d7983 */ /* 0x000ea20000100800 */
[----:B------:R-:W-:Y:S01]  /*33d0*/  IMAD.MOV.U32 R50, RZ, RZ, R0 ;  /* 0x000000ffff327224 */ /* 0x000fe200078e0000 */
[----:B-----5:R-:W-:Y:S01]  /*33e0*/  IABS R8, R2 ;  /* 0x0000000200087213 */ /* 0x020fe20000000000 */
[----:B------:R-:W-:Y:S01]  /*33f0*/  ULDC.64 UR8, c[0x0][0x218] ;  /* 0x0000860000087ab9 */ /* 0x000fe20000000a00 */
[----:B------:R-:W3:Y:S01]  /*3400*/  LDL.LU R26, [R1+0x32c] ;  /* 0x00032c00011a7983 */ /* 0x000ee20000300800 */
[----:B------:R-:W-:Y:S01]  /*3410*/  IABS R11, R60 ;  /* 0x0000003c000b7213 */ /* 0x000fe20000000000 */
[----:B------:R-:W-:Y:S02]  /*3420*/  ULDC UR5, c[0x0][0x240] ;  /* 0x0000900000057ab9 */ /* 0x000fe40000000800 */
[----:B------:R-:W4:Y:S04]  /*3430*/  LDL.LU R25, [R1+0x328] ;  /* 0x0003280001197983 */ /* 0x000f280000300800 */
[----:B------:R-:W3:Y:S04]  /*3440*/  LDL.LU R24, [R1+0x324] ;  /* 0x0003240001187983 */ /* 0x000ee80000300800 */
[----:B------:R-:W4:Y:S04]  /*3450*/  LDL.LU R23, [R1+0x320] ;  /* 0x0003200001177983 */ /* 0x000f280000300800 */
[----:B------:R-:W3:Y:S04]  /*3460*/  LDL.LU R47, [R1+0x3cc] ;  /* 0x0003cc00012f7983 */ /* 0x000ee80000300800 */
        /* <DEDUP_REMOVED lines=14> */
[----:B------:R-:W4:Y:S04]  /*3550*/  LDL R28, [R1+0x954] ;  /* 0x00095400011c7983 */ /* 0x000f280000100800 */
        /* <DEDUP_REMOVED lines=13> */
[----:B------:R-:W3:Y:S01]  /*3630*/  LDL.LU R55, [R1+0x41c] ;  /* 0x00041c0001377983 */ /* 0x000ee20000300800 */
[----:B------:R-:W1:Y:S01]  /*3640*/  I2F.RP R4, R8 ;  /* 0x0000000800047306 */ /* 0x000e620000209400 */
[----:B------:R-:W-:-:S02]  /*3650*/  IABS R0, R3 ;  /* 0x0000000300007213 */ /* 0x000fc40000000000 */
[----:B------:R-:W-:-:S05]  /*3660*/  ISETP.GE.AND P2, PT, R60, RZ, PT ;  /* 0x000000ff3c00720c */ /* 0x000fca0003f46270 */
[----:B------:R-:W0:Y:S08]  /*3670*/  I2F.RP R6, R0 ;  /* 0x0000000000067306 */ /* 0x000e300000209400 */
[----:B-1----:R-:W1:Y:S08]  /*3680*/  MUFU.RCP R4, R4 ;  /* 0x0000000400047308 */ /* 0x002e700000001000 */
[----:B0-----:R-:W0:Y:S01]  /*3690*/  MUFU.RCP R6, R6 ;  /* 0x0000000600067308 */ /* 0x001e220000001000 */
[----:B-1----:R-:W-:-:S07]  /*36a0*/  VIADD R4, R4, 0xffffffe ;  /* 0x0ffffffe04047836 */ /* 0x002fce0000000000 */
[----:B------:R-:W1:Y:S01]  /*36b0*/  F2I.FTZ.U32.TRUNC.NTZ R5, R4 ;  /* 0x0000000400057305 */ /* 0x000e62000021f000 */
[----:B0-----:R-:W-:-:S07]  /*36c0*/  VIADD R6, R6, 0xffffffe ;  /* 0x0ffffffe06067836 */ /* 0x001fce0000000000 */
[----:B------:R0:W2:Y:S01]  /*36d0*/  F2I.FTZ.U32.TRUNC.NTZ R7, R6 ;  /* 0x0000000600077305 */ /* 0x0000a2000021f000 */
[----:B-1----:R-:W-:-:S04]  /*36e0*/  IMAD.MOV R4, RZ, RZ, -R5 ;  /* 0x000000ffff047224 */ /* 0x002fc800078e0a05 */
[----:B0-----:R-:W-:Y:S01]  /*36f0*/  IMAD R6, R4, R8, RZ ;  /* 0x0000000804067224 */ /* 0x001fe200078e02ff */
[----:B------:R-:W-:-:S05]  /*3700*/  MOV R4, RZ ;  /* 0x000000ff00047202 */ /* 0x000fca0000000f00 */
[----:B------:R-:W-:Y:S01]  /*3710*/  IMAD.HI.U32 R6, R5, R6, R4 ;  /* 0x0000000605067227 */ /* 0x000fe200078e0004 */
[----:B--2---:R-:W-:-:S05]  /*3720*/  IABS R9, R29 ;  /* 0x0000001d00097213 */ /* 0x004fca0000000000 */
[----:B------:R-:W-:Y:S02]  /*3730*/  IMAD.MOV.U32 R4, RZ, RZ, R9 ;  /* 0x000000ffff047224 */ /* 0x000fe400078e0009 */
[----:B------:R-:W-:-:S04]  /*3740*/  IMAD.MOV R9, RZ, RZ, -R7 ;  /* 0x000000ffff097224 */ /* 0x000fc800078e0a07 */
[----:B------:R-:W-:Y:S01]  /*3750*/  IMAD R9, R9, R0, RZ ;  /* 0x0000000009097224 */ /* 0x000fe200078e02ff */
[----:B----4-:R-:W-:Y:S02]  /*3760*/  IABS R10, R28 ;  /* 0x0000001c000a7213 */ /* 0x010fe40000000000 */
[----:B------:R-:W-:-:S03]  /*3770*/  ISETP.GE.AND P6, PT, R28, RZ, PT ;  /* 0x000000ff1c00720c */ /* 0x000fc60003fc6270 */
[----:B------:R-:W-:-:S04]  /*3780*/  IMAD.MOV.U32 R5, RZ, RZ, R10 ;  /* 0x000000ffff057224 */ /* 0x000fc800078e000a */
[----:B------:R-:W-:-:S04]  /*3790*/  IMAD.HI.U32 R10, R6, R5, RZ ;  /* 0x00000005060a7227 */ /* 0x000fc800078e00ff */
[----:B------:R-:W-:Y:S02]  /*37a0*/  IMAD.MOV R10, RZ, RZ, -R10 ;  /* 0x000000ffff0a7224 */ /* 0x000fe400078e0a0a */
[----:B------:R-:W-:-:S04]  /*37b0*/  IMAD.HI.U32 R6, R6, R4, RZ ;  /* 0x0000000406067227 */ /* 0x000fc800078e00ff */
[----:B------:R-:W-:Y:S01]  /*37c0*/  IMAD R5, R8, R10, R5 ;  /* 0x0000000a08057224 */ /* 0x000fe200078e0205 */
[----:B------:R-:W-:Y:S01]  /*37d0*/  IABS R10, R61 ;  /* 0x0000003d000a7213 */ /* 0x000fe20000000000 */
[----:B------:R-:W-:-:S03]  /*37e0*/  IMAD.MOV R6, RZ, RZ, -R6 ;  /* 0x000000ffff067224 */ /* 0x000fc600078e0a06 */
[C---:B------:R-:W-:Y:S01]  /*37f0*/  ISETP.GT.U32.AND P0, PT, R8.reuse, R5, PT ;  /* 0x000000050800720c */ /* 0x040fe20003f04070 */
[----:B------:R-:W-:Y:S02]  /*3800*/  IMAD R4, R8, R6, R4 ;  /* 0x0000000608047224 */ /* 0x000fe400078e0204 */
[----:B------:R-:W-:-:S03]  /*3810*/  IMAD.MOV.U32 R6, RZ, RZ, RZ ;  /* 0x000000ffff067224 */ /* 0x000fc600078e00ff */
[----:B------:R-:W-:Y:S01]  /*3820*/  ISETP.GT.U32.AND P1, PT, R8, R4, PT ;  /* 0x000000040800720c */ /* 0x000fe20003f24070 */
[----:B------:R-:W-:Y:S01]  /*3830*/  IMAD.HI.U32 R6, R7, R9, R6 ;  /* 0x0000000907067227 */ /* 0x000fe200078e0006 */
[----:B------:R-:W-:Y:S02]  /*3840*/  IABS R9, R23 ;  /* 0x0000001700097213 */ /* 0x000fe40000000000 */
[----:B---3--:R-:W-:Y:S01]  /*3850*/  IABS R7, R24 ;  /* 0x0000001800077213 */ /* 0x008fe20000000000 */
[----:B------:R-:W-:Y:S02]  /*3860*/  IMAD.MOV.U32 R27, RZ, RZ, R31 ;  /* 0x000000ffff1b7224 */ /* 0x000fe400078e001f */
[----:B------:R-:W-:Y:S02]  /*3870*/  IMAD.MOV.U32 R31, RZ, RZ, R39 ;  /* 0x000000ffff1f7224 */ /* 0x000fe400078e0027 */
[----:B------:R-:W-:Y:S02]  /*3880*/  IMAD.MOV.U32 R28, RZ, RZ, R30 ;  /* 0x000000ffff1c7224 */ /* 0x000fe400078e001e */
[----:B------:R-:W-:-:S02]  /*3890*/  IMAD.MOV.U32 R30, RZ, RZ, R33 ;  /* 0x000000ffff1e7224 */ /* 0x000fc400078e0021 */
[----:B------:R-:W-:Y:S02]  /*38a0*/  IMAD.MOV.U32 R33, RZ, RZ, R37 ;  /* 0x000000ffff217224 */ /* 0x000fe400078e0025 */
[----:B------:R-:W-:Y:S02]  /*38b0*/  IMAD.MOV.U32 R37, RZ, RZ, R38 ;  /* 0x000000ffff257224 */ /* 0x000fe400078e0026 */
[----:B------:R-:W-:Y:S01]  /*38c0*/  IMAD.MOV.U32 R39, RZ, RZ, R50 ;  /* 0x000000ffff277224 */ /* 0x000fe200078e0032 */
[----:B------:R-:W2:Y:S01]  /*38d0*/  LDL.LU R38, [R1+0x394] ;  /* 0x0003940001267983 */ /* 0x000ea20000300800 */
[----:B------:R-:W-:Y:S02]  /*38e0*/  @!P0 IMAD.IADD R5, R5, 0x1, -R8 ;  /* 0x0000000105058824 */ /* 0x000fe400078e0a08 */
[----:B------:R-:W-:Y:S01]  /*38f0*/  IMAD.HI.U32 R14, R6, R11, RZ ;  /* 0x0000000b060e7227 */ /* 0x000fe200078e00ff */
[----:B------:R-:W3:Y:S02]  /*3900*/  LDL.LU R50, [R1+0x408] ;  /* 0x0004080001327983 */ /* 0x000ee40000300800 */
[----:B------:R-:W-:Y:S01]  /*3910*/  ISETP.GT.U32.AND P0, PT, R8, R5, PT ;  /* 0x000000050800720c */ /* 0x000fe20003f04070 */
[----:B------:R-:W-:-:S04]  /*3920*/  IMAD.HI.U32 R15, R6, R10, RZ ;  /* 0x0000000a060f7227 */ /* 0x000fc800078e00ff */
[----:B------:R-:W-:Y:S01]  /*3930*/  @!P1 IMAD.IADD R4, R4, 0x1, -R8 ;  /* 0x0000000104049824 */ /* 0x000fe200078e0a08 */
[----:B------:R-:W-:Y:S01]  /*3940*/  IADD3 R15, -R15, RZ, RZ ;  /* 0x000000ff0f0f7210 */ /* 0x000fe20007ffe1ff */
[----:B------:R-:W-:Y:S02]  /*3950*/  IMAD.MOV R14, RZ, RZ, -R14 ;  /* 0x000000ffff0e7224 */ /* 0x000fe400078e0a0e */
[----:B------:R-:W-:Y:S01]  /*3960*/  IMAD.HI.U32 R12, R6, R9, RZ ;  /* 0x00000009060c7227 */ /* 0x000fe200078e00ff */
[----:B------:R-:W-:-:S03]  /*3970*/  ISETP.GT.U32.AND P1, PT, R8, R4, PT ;  /* 0x000000040800720c */ /* 0x000fc60003f24070 */
[C---:B------:R-:W-:Y:S02]  /*3980*/  IMAD R11, R0.reuse, R14, R11 ;  /* 0x0000000e000b7224 */ /* 0x040fe400078e020b */
[----:B------:R-:W-:Y:S01]  /*3990*/  @!P0 IMAD.IADD R5, R5, 0x1, -R8 ;  /* 0x0000000105058824 */ /* 0x000fe200078e0a08 */
[----:B------:R-:W-:Y:S01]  /*39a0*/  ISETP.GE.AND P0, PT, R29, RZ, PT ;  /* 0x000000ff1d00720c */ /* 0x000fe20003f06270 */
[C---:B------:R-:W-:Y:S01]  /*39b0*/  IMAD R10, R0.reuse, R15, R10 ;  /* 0x0000000f000a7224 */ /* 0x040fe200078e020a */
[----:B------:R-:W-:Y:S01]  /*39c0*/  ISETP.GT.U32.AND P4, PT, R0, R11, PT ;  /* 0x0000000b0000720c */ /* 0x000fe20003f84070 */
[----:B------:R-:W-:Y:S02]  /*39d0*/  IMAD.MOV R12, RZ, RZ, -R12 ;  /* 0x000000ffff0c7224 */ /* 0x000fe400078e0a0c */
[----:B------:R-:W-:Y:S01]  /*39e0*/  IMAD.HI.U32 R13, R6, R7, RZ ;  /* 0x00000007060d7227 */ /* 0x000fe200078e00ff */
[----:B------:R-:W-:-:S03]  /*39f0*/  ISETP.GT.U32.AND P3, PT, R0, R10, PT ;  /* 0x0000000a0000720c */ /* 0x000fc60003f64070 */
[----:B------:R-:W-:Y:S01]  /*3a00*/  IMAD R9, R0, R12, R9 ;  /* 0x0000000c00097224 */ /* 0x000fe200078e0209 */
[----:B------:R-:W-:Y:S01]  /*3a10*/  IABS R12, R25 ;  /* 0x00000019000c7213 */ /* 0x000fe20000000000 */
[----:B------:R-:W-:Y:S01]  /*3a20*/  @!P1 IMAD.IADD R4, R4, 0x1, -R8 ;  /* 0x0000000104049824 */ /* 0x000fe200078e0a08 */
[----:B------:R-:W-:Y:S01]  /*3a30*/  ISETP.NE.AND P1, PT, R2, RZ, PT ;  /* 0x000000ff0200720c */ /* 0x000fe20003f25270 */
[----:B------:R-:W-:Y:S01]  /*3a40*/  @!P6 IMAD.MOV R5, RZ, RZ, -R5 ;  /* 0x000000ffff05e224 */ /* 0x000fe200078e0a05 */
[----:B------:R-:W-:Y:S01]  /*3a50*/  LOP3.LUT R2, RZ, R2, RZ, 0x33, !PT ;  /* 0x00000002ff027212 */ /* 0x000fe200078e33ff */
[----:B------:R-:W-:Y:S02]  /*3a60*/  @!P0 IMAD.MOV R4, RZ, RZ, -R4 ;  /* 0x000000ffff048224 */ /* 0x000fe400078e0a04 */
[----:B------:R-:W-:Y:S02]  /*3a70*/  IMAD.MOV R13, RZ, RZ, -R13 ;  /* 0x000000ffff0d7224 */ /* 0x000fe400078e0a0d */
[----:B------:R-:W-:-:S02]  /*3a80*/  IMAD.MOV.U32 R8, RZ, RZ, R12 ;  /* 0x000000ffff087224 */ /* 0x000fc400078e000c */
[----:B------:R-:W-:Y:S01]  /*3a90*/  @!P4 IMAD.IADD R11, R11, 0x1, -R0 ;  /* 0x000000010b0bc824 */ /* 0x000fe200078e0a00 */
[----:B------:R-:W-:Y:S01]  /*3aa0*/  SEL R5, R2, R5, !P1 ;  /* 0x0000000502057207 */ /* 0x000fe20004800000 */
[----:B------:R-:W-:Y:S01]  /*3ab0*/  IMAD.MOV.U32 R29, RZ, RZ, R32 ;  /* 0x000000ffff1d7224 */ /* 0x000fe200078e0020 */
[----:B------:R-:W-:Y:S01]  /*3ac0*/  MOV R32, R36 ;  /* 0x0000002400207202 */ /* 0x000fe20000000f00 */
[----:B------:R-:W-:Y:S01]  /*3ad0*/  IMAD R7, R0, R13, R7 ;  /* 0x0000000d00077224 */ /* 0x000fe200078e0207 */
[----:B------:R-:W-:Y:S01]  /*3ae0*/  SEL R2, R2, R4, !P1 ;  /* 0x0000000402027207 */ /* 0x000fe20004800000 */
[----:B------:R-:W-:Y:S01]  /*3af0*/  IMAD.MOV.U32 R36, RZ, RZ, R42 ;  /* 0x000000ffff247224 */ /* 0x000fe200078e002a */
[----:B------:R-:W-:Y:S01]  /*3b00*/  IABS R13, R26 ;  /* 0x0000001a000d7213 */ /* 0x000fe20000000000 */
[----:B------:R-:W-:Y:S01]  /*3b10*/  IMAD.HI.U32 R12, R6, R8, RZ ;  /* 0x00000008060c7227 */ /* 0x000fe200078e00ff */
[----:B------:R-:W-:-:S03]  /*3b20*/  ISETP.GT.U32.AND P4, PT, R0, R11, PT ;  /* 0x0000000b0000720c */ /* 0x000fc60003f84070 */
[----:B------:R-:W-:Y:S02]  /*3b30*/  @!P3 IMAD.IADD R10, R10, 0x1, -R0 ;  /* 0x000000010a0ab824 */ /* 0x000fe400078e0a00 */
[----:B------:R-:W-:Y:S02]  /*3b40*/  IMAD.MOV.U32 R42, RZ, RZ, R45 ;  /* 0x000000ffff2a7224 */ /* 0x000fe400078e002d */
[----:B------:R-:W-:Y:S02]  /*3b50*/  IMAD.MOV.U32 R45, RZ, RZ, R47 ;  /* 0x000000ffff2d7224 */ /* 0x000fe400078e002f */
[----:B------:R-:W4:Y:S01]  /*3b60*/  LDL.LU R47, [R1+0x42c] ;  /* 0x00042c00012f7983 */ /* 0x000f220000300800 */
[----:B------:R-:W-:Y:S02]  /*3b70*/  ISETP.GT.U32.AND P5, PT, R0, R9, PT ;  /* 0x000000090000720c */ /* 0x000fe40003fa4070 */
[----:B------:R-:W-:Y:S01]  /*3b80*/  IADD3 R12, -R12, RZ, RZ ;  /* 0x000000ff0c0c7210 */ /* 0x000fe20007ffe1ff */
[----:B------:R-:W-:Y:S01]  /*3b90*/  STL [R1+0xf2c], R5 ;  /* 0x000f2c0501007387 */ /* 0x000fe20000100800 */
[----:B------:R-:W-:-:S03]  /*3ba0*/  ISETP.GT.U32.AND P3, PT, R0, R10, PT ;  /* 0x0000000a0000720c */ /* 0x000fc60003f64070 */
[----:B------:R0:W-:Y:S01]  /*3bb0*/  STL [R1+0xf28], R2 ;  /* 0x000f280201007387 */ /* 0x0001e20000100800 */
[C---:B------:R-:W-:Y:S01]  /*3bc0*/  IMAD R8, R0.reuse, R12, R8 ;  /* 0x0000000c00087224 */ /* 0x040fe200078e0208 */
[----:B------:R-:W-:Y:S01]  /*3bd0*/  ISETP.GT.U32.AND P6, PT, R0, R7, PT ;  /* 0x000000070000720c */ /* 0x000fe20003fc4070 */
[----:B0-----:R-:W-:-:S04]  /*3be0*/  IMAD.HI.U32 R2, R6, R13, RZ ;  /* 0x0000000d06027227 */ /* 0x001fc800078e00ff */
[----:B------:R-:W-:Y:S02]  /*3bf0*/  IMAD.MOV R2, RZ, RZ, -R2 ;  /* 0x000000ffff027224 */ /* 0x000fe400078e0a02 */
[--C-:B------:R-:W-:Y:S01]  /*3c00*/  @!P4 IMAD.IADD R11, R11, 0x1, -R0.reuse ;  /* 0x000000010b0bc824 */ /* 0x100fe200078e0a00 */
[C---:B------:R-:W-:Y:S01]  /*3c10*/  ISETP.GT.U32.AND P4, PT, R0.reuse, R8, PT ;  /* 0x000000080000720c */ /* 0x040fe20003f84070 */
[----:B------:R-:W-:Y:S02]  /*3c20*/  IMAD R2, R0, R2, R13 ;  /* 0x0000000200027224 */ /* 0x000fe400078e020d */
[--C-:B------:R-:W-:Y:S02]  /*3c30*/  @!P5 IMAD.IADD R9, R9, 0x1, -R0.reuse ;  /* 0x000000010909d824 */ /* 0x100fe400078e0a00 */
[--C-:B------:R-:W-:Y:S01]  /*3c40*/  @!P3 IMAD.IADD R10, R10, 0x1, -R0.reuse ;  /* 0x000000010a0ab824 */ /* 0x100fe200078e0a00 */
[C---:B------:R-:W-:Y:S02]  /*3c50*/  ISETP.GT.U32.AND P3, PT, R0.reuse, R2, PT ;  /* 0x000000020000720c */ /* 0x040fe40003f64070 */
[----:B------:R-:W-:Y:S01]  /*3c60*/  ISETP.GE.AND P0, PT, R61, RZ, PT ;  /* 0x000000ff3d00720c */ /* 0x000fe20003f06270 */
[----:B------:R-:W-:Y:S01]  /*3c70*/  @!P6 IMAD.IADD R7, R7, 0x1, -R0 ;  /* 0x000000010707e824 */ /* 0x000fe200078e0a00 */
[----:B------:R-:W-:Y:S01]  /*3c80*/  ISETP.GT.U32.AND P1, PT, R0, R9, PT ;  /* 0x000000090000720c */ /* 0x000fe20003f24070 */
[----:B------:R-:W-:-:S02]  /*3c90*/  IMAD.MOV.U32 R5, RZ, RZ, R11 ;  /* 0x000000ffff057224 */ /* 0x000fc400078e000b */
[--C-:B------:R-:W-:Y:S01]  /*3ca0*/  @!P4 IMAD.IADD R8, R8, 0x1, -R0.reuse ;  /* 0x000000010808c824 */ /* 0x100fe200078e0a00 */
[----:B------:R-:W-:Y:S01]  /*3cb0*/  ISETP.GT.U32.AND P6, PT, R0, R7, PT ;  /* 0x000000070000720c */ /* 0x000fe20003fc4070 */
[----:B------:R-:W-:Y:S01]  /*3cc0*/  @!P2 IMAD.MOV R5, RZ, RZ, -R5 ;  /* 0x000000ffff05a224 */ /* 0x000fe200078e0a05 */
[----:B------:R-:W-:Y:S02]  /*3cd0*/  ISETP.GE.AND P5, PT, R23, RZ, PT ;  /* 0x000000ff1700720c */ /* 0x000fe40003fa6270 */
[----:B------:R-:W-:Y:S01]  /*3ce0*/  ISETP.GE.AND P2, PT, R24, RZ, PT ;  /* 0x000000ff1800720c */ /* 0x000fe20003f46270 */
[----:B------:R-:W-:Y:S01]  /*3cf0*/  @!P3 IMAD.IADD R2, R2, 0x1, -R0 ;  /* 0x000000010202b824 */ /* 0x000fe200078e0a00 */
[----:B------:R-:W-:Y:S01]  /*3d00*/  ISETP.GT.U32.AND P3, PT, R0, R8, PT ;  /* 0x000000080000720c */ /* 0x000fe20003f64070 */
[----:B------:R-:W-:Y:S02]  /*3d10*/  @!P0 IMAD.MOV R10, RZ, RZ, -R10 ;  /* 0x000000ffff0a8224 */ /* 0x000fe400078e0a0a */
[----:B------:R-:W-:Y:S01]  /*3d20*/  @!P1 IADD3 R9, R9, -R0, RZ ;  /* 0x8000000009099210 */ /* 0x000fe20007ffe0ff */
[----:B------:R-:W-:Y:S01]  /*3d30*/  STL [R1+0x530], R5 ;  /* 0x0005300501007387 */ /* 0x000fe20000100800 */
[----:B------:R-:W-:-:S02]  /*3d40*/  IABS R4, R29 ;  /* 0x0000001d00047213 */ /* 0x000fc40000000000 */
[----:B------:R-:W-:Y:S01]  /*3d50*/  ISETP.GE.AND P4, PT, R29, RZ, PT ;  /* 0x000000ff1d00720c */ /* 0x000fe20003f86270 */
[----:B------:R-:W-:Y:S01]  /*3d60*/  IMAD.MOV.U32 R29, RZ, RZ, R30 ;  /* 0x000000ffff1d7224 */ /* 0x000fe200078e001e */
[----:B------:R-:W-:Y:S01]  /*3d70*/  ISETP.GT.U32.AND P0, PT, R0, R2, PT ;  /* 0x000000020000720c */ /* 0x000fe20003f04070 */
[----:B------:R0:W-:Y:S01]  /*3d80*/  STL [R1+0x324], R10 ;  /* 0x0003240a01007387 */ /* 0x0001e20000100800 */
[----:B------:R-:W-:Y:S02]  /*3d90*/  IMAD.MOV.U32 R30, RZ, RZ, R31 ;  /* 0x000000ffff1e7224 */ /* 0x000fe400078e001f */
[----:B------:R-:W-:Y:S01]  /*3da0*/  IMAD.MOV.U32 R31, RZ, RZ, R32 ;  /* 0x000000ffff1f7224 */ /* 0x000fe200078e0020 */
[----:B------:R-:W-:Y:S01]  /*3db0*/  ISETP.GE.AND P1, PT, R25, RZ, PT ;  /* 0x000000ff1900720c */ /* 0x000fe20003f26270 */
[----:B------:R-:W-:Y:S02]  /*3dc0*/  @!P6 IMAD.IADD R7, R7, 0x1, -R0 ;  /* 0x000000010707e824 */ /* 0x000fe400078e0a00 */
[----:B------:R-:W-:Y:S01]  /*3dd0*/  IMAD.MOV.U32 R32, RZ, RZ, R33 ;  /* 0x000000ffff207224 */ /* 0x000fe200078e0021 */
[----:B------:R-:W-:Y:S01]  /*3de0*/  MOV R33, R34 ;  /* 0x0000002200217202 */ /* 0x000fe20000000f00 */
[----:B0-----:R-:W-:-:S02]  /*3df0*/  IMAD.MOV.U32 R10, RZ, RZ, R9 ;  /* 0x000000ffff0a7224 */ /* 0x001fc400078e0009 */
[----:B------:R-:W-:Y:S02]  /*3e00*/  IMAD.MOV.U32 R34, RZ, RZ, R35 ;  /* 0x000000ffff227224 */ /* 0x000fe400078e0023 */
[----:B------:R-:W-:Y:S02]  /*3e10*/  IMAD.MOV.U32 R35, RZ, RZ, R40 ;  /* 0x000000ffff237224 */ /* 0x000fe400078e0028 */
[----:B------:R-:W-:Y:S01]  /*3e20*/  @!P5 IMAD.MOV R10, RZ, RZ, -R10 ;  /* 0x000000ffff0ad224 */ /* 0x000fe200078e0a0a */
[----:B------:R-:W-:Y:S01]  /*3e30*/  IABS R12, R28 ;  /* 0x0000001c000c7213 */ /* 0x000fe20000000000 */
[----:B------:R-:W-:Y:S02]  /*3e40*/  IMAD.MOV.U32 R40, RZ, RZ, R43 ;  /* 0x000000ffff287224 */ /* 0x000fe400078e002b */
[----:B------:R-:W-:Y:S01]  /*3e50*/  @!P2 IMAD.MOV R7, RZ, RZ, -R7 ;  /* 0x000000ffff07a224 */ /* 0x000fe200078e0a07 */
[----:B------:R-:W4:Y:S01]  /*3e60*/  LDL.LU R43, [R1+0x3c4] ;  /* 0x0003c400012b7983 */ /* 0x000f220000300800 */
[----:B------:R-:W-:Y:S01]  /*3e70*/  @!P3 IMAD.IADD R8, R8, 0x1, -R0 ;  /* 0x000000010808b824 */ /* 0x000fe200078e0a00 */
[----:B------:R-:W-:-:S02]  /*3e80*/  ISETP.GE.AND P3, PT, R28, RZ, PT ;  /* 0x000000ff1c00720c */ /* 0x000fc40003f66270 */
[----:B------:R-:W-:Y:S01]  /*3e90*/  ISETP.GE.AND P6, PT, R26, RZ, PT ;  /* 0x000000ff1a00720c */ /* 0x000fe20003fc6270 */
[----:B------:R-:W4:Y:S01]  /*3ea0*/  LDL.LU R22, [R1+0x348] ;  /* 0x0003480001167983 */ /* 0x000f220000300800 */
[----:B------:R-:W-:Y:S01]  /*3eb0*/  MOV R28, R30 ;  /* 0x0000001e001c7202 */ /* 0x000fe20000000f00 */
[----:B------:R-:W-:Y:S02]  /*3ec0*/  IMAD.MOV.U32 R30, RZ, RZ, R31 ;  /* 0x000000ffff1e7224 */ /* 0x000fe400078e001f */
[----:B------:R-:W4:Y:S01]  /*3ed0*/  LDL.LU R26, [R1+0x34c] ;  /* 0x00034c00011a7983 */ /* 0x000f220000300800 */
[----:B------:R-:W-:Y:S01]  /*3ee0*/  IMAD.MOV.U32 R31, RZ, RZ, R32 ;  /* 0x000000ffff1f7224 */ /* 0x000fe200078e0020 */
[----:B------:R-:W-:Y:S01]  /*3ef0*/  @!P0 IADD3 R2, R2, -R0, RZ ;  /* 0x8000000002028210 */ /* 0x000fe20007ffe0ff */
[----:B------:R-:W-:Y:S01]  /*3f00*/  IMAD.MOV.U32 R32, RZ, RZ, R33 ;  /* 0x000000ffff207224 */ /* 0x000fe200078e0021 */
[----:B------:R0:W-:Y:S01]  /*3f10*/  STL [R1+0x320], R10 ;  /* 0x0003200a01007387 */ /* 0x0001e20000100800 */
[----:B------:R-:W-:Y:S01]  /*3f20*/  IMAD.MOV.U32 R33, RZ, RZ, R34 ;  /* 0x000000ffff217224 */ /* 0x000fe200078e0022 */
[----:B------:R-:W-:-:S02]  /*3f30*/  ISETP.GE.AND P0, PT, R28, RZ, PT ;  /* 0x000000ff1c00720c */ /* 0x000fc40003f06270 */
[----:B------:R1:W-:Y:S01]  /*3f40*/  STL [R1+0x31c], R7 ;  /* 0x00031c0701007387 */ /* 0x0003e20000100800 */
[----:B------:R-:W-:Y:S02]  /*3f50*/  IMAD.MOV.U32 R34, RZ, RZ, R35 ;  /* 0x000000ffff227224 */ /* 0x000fe400078e0023 */
[----:B------:R-:W-:Y:S01]  /*3f60*/  IMAD.MOV.U32 R35, RZ, RZ, R36 ;  /* 0x000000ffff237224 */ /* 0x000fe200078e0024 */
[----:B0-----:R-:W-:Y:S01]  /*3f70*/  IABS R10, R28 ;  /* 0x0000001c000a7213 */ /* 0x001fe20000000000 */
[----:B------:R-:W-:Y:S02]  /*3f80*/  IMAD.MOV.U32 R28, RZ, RZ, R30 ;  /* 0x000000ffff1c7224 */ /* 0x000fe400078e001e */
[----:B-1----:R-:W-:Y:S02]  /*3f90*/  IMAD.MOV.U32 R7, RZ, RZ, R8 ;  /* 0x000000ffff077224 */ /* 0x002fe400078e0008 */
[----:B------:R-:W-:Y:S02]  /*3fa0*/  IMAD.MOV.U32 R36, RZ, RZ, R42 ;  /* 0x000000ffff247224 */ /* 0x000fe400078e002a */
[----:B------:R-:W-:-:S02]  /*3fb0*/  IMAD.MOV.U32 R30, RZ, RZ, R31 ;  /* 0x000000ffff1e7224 */ /* 0x000fc400078e001f */
[----:B------:R-:W-:Y:S02]  /*3fc0*/  @!P1 IMAD.MOV R7, RZ, RZ, -R7 ;  /* 0x000000ffff079224 */ /* 0x000fe400078e0a07 */
[----:B------:R-:W-:Y:S02]  /*3fd0*/  IMAD.MOV.U32 R31, RZ, RZ, R32 ;  /* 0x000000ffff1f7224 */ /* 0x000fe400078e0020 */
[----:B------:R-:W-:Y:S02]  /*3fe0*/  IMAD.MOV.U32 R32, RZ, RZ, R33 ;  /* 0x000000ffff207224 */ /* 0x000fe400078e0021 */
[----:B------:R-:W-:Y:S02]  /*3ff0*/  IMAD.MOV.U32 R42, RZ, RZ, R45 ;  /* 0x000000ffff2a7224 */ /* 0x000fe400078e002d */
[----:B------:R-:W-:Y:S02]  /*4000*/  IMAD.MOV.U32 R33, RZ, RZ, R34 ;  /* 0x000000ffff217224 */ /* 0x000fe400078e0022 */
[----:B------:R-:W-:Y:S01]  /*4010*/  IMAD.MOV.U32 R34, RZ, RZ, R35 ;  /* 0x000000ffff227224 */ /* 0x000fe200078e0023 */
[----:B------:R-:W-:Y:S01]  /*4020*/  MOV R35, R36 ;  /* 0x0000002400237202 */ /* 0x000fe20000000f00 */
[----:B------:R-:W-:-:S02]  /*4030*/  IMAD.MOV.U32 R36, RZ, RZ, R37 ;  /* 0x000000ffff247224 */ /* 0x000fc400078e0025 */
[----:B---3--:R-:W-:Y:S02]  /*4040*/  IMAD.MOV.U32 R45, RZ, RZ, R50 ;  /* 0x000000ffff2d7224 */ /* 0x008fe400078e0032 */
[----:B------:R-:W3:Y:S04]  /*4050*/  LDL.LU R50, [R1+0x3f4] ;  /* 0x0003f40001327983 */ /* 0x000ee80000300800 */
[----:B------:R0:W-:Y:S04]  /*4060*/  STL [R1+0x318], R7 ;  /* 0x0003180701007387 */ /* 0x0001e80000100800 */
[----:B------:R-:W3:Y:S01]  /*4070*/  LDL.LU R37, [R1+0x36c] ;  /* 0x00036c0001257983 */ /* 0x000ee20000300800 */
[----:B------:R-:W-:-:S04]  /*4080*/  IMAD.HI.U32 R5, R6, R4, RZ ;  /* 0x0000000406057227 */ /* 0x000fc800078e00ff */
[----:B------:R-:W-:-:S04]  /*4090*/  IMAD.MOV R5, RZ, RZ, -R5 ;  /* 0x000000ffff057224 */ /* 0x000fc800078e0a05 */
[----:B------:R-:W-:-:S05]  /*40a0*/  IMAD R5, R0, R5, R4 ;  /* 0x0000000500057224 */ /* 0x000fca00078e0204 */
[----:B------:R-:W-:Y:S01]  /*40b0*/  ISETP.GT.U32.AND P5, PT, R0, R5, PT ;  /* 0x000000050000720c */ /* 0x000fe20003fa4070 */
[----:B------:R-:W-:Y:S02]  /*40c0*/  IMAD.MOV.U32 R24, RZ, RZ, R30 ;  /* 0x000000ffff187224 */ /* 0x000fe400078e001e */
[----:B------:R-:W-:Y:S02]  /*40d0*/  IMAD.MOV.U32 R30, RZ, RZ, R31 ;  /* 0x000000ffff1e7224 */ /* 0x000fe400078e001f */
[----:B------:R-:W-:Y:S02]  /*40e0*/  IMAD.MOV.U32 R31, RZ, RZ, R32 ;  /* 0x000000ffff1f7224 */ /* 0x000fe400078e0020 */
[----:B------:R-:W-:Y:S02]  /*40f0*/  IMAD.MOV.U32 R32, RZ, RZ, R33 ;  /* 0x000000ffff207224 */ /* 0x000fe400078e0021 */
[----:B------:R-:W-:Y:S02]  /*4100*/  IMAD.MOV.U32 R33, RZ, RZ, R34 ;  /* 0x000000ffff217224 */ /* 0x000fe400078e0022 */
[----:B------:R-:W-:-:S02]  /*4110*/  IMAD.MOV.U32 R34, RZ, RZ, R35 ;  /* 0x000000ffff227224 */ /* 0x000fc400078e0023 */
[----:B------:R-:W-:Y:S01]  /*4120*/  IMAD.MOV.U32 R35, RZ, RZ, R36 ;  /* 0x000000ffff237224 */ /* 0x000fe200078e0024 */
[----:B------:R-:W-:Y:S01]  /*4130*/  IABS R8, R28 ;  /* 0x0000001c00087213 */ /* 0x000fe20000000000 */
[----:B------:R-:W-:Y:S01]  /*4140*/  @!P5 IMAD.IADD R5, R5, 0x1, -R0 ;  /* 0x000000010505d824 */ /* 0x000fe200078e0a00 */
[----:B------:R-:W-:-:S04]  /*4150*/  ISETP.GE.AND P5, PT, R28, RZ, PT ;  /* 0x000000ff1c00720c */ /* 0x000fc80003fa6270 */
[----:B------:R-:W-:Y:S02]  /*4160*/  ISETP.GT.U32.AND P1, PT, R0, R5, PT ;  /* 0x000000050000720c */ /* 0x000fe40003f24070 */
[----:B------:R-:W-:Y:S02]  /*4170*/  MOV R14, R2 ;  /* 0x00000002000e7202 */ /* 0x000fe40000000f00 */
[----:B------:R-:W-:Y:S02]  /*4180*/  IABS R11, R27 ;  /* 0x0000001b000b7213 */ /* 0x000fe40000000000 */
[----:B------:R-:W-:-:S07]  /*4190*/  ISETP.GE.AND P2, PT, R27, RZ, PT ;  /* 0x000000ff1b00720c */ /* 0x000fce0003f46270 */
[----:B------:R-:W-:Y:S02]  /*41a0*/  @!P1 IMAD.IADD R5, R5, 0x1, -R0 ;  /* 0x0000000105059824 */ /* 0x000fe400078e0a00 */
[----:B------:R-:W-:-:S03]  /*41b0*/  IMAD.MOV.U32 R27, RZ, RZ, R30 ;  /* 0x000000ffff1b7224 */ /* 0x000fc600078e001e */
[----:B------:R-:W-:Y:S01]  /*41c0*/  MOV R15, R5 ;  /* 0x00000005000f7202 */ /* 0x000fe20000000f00 */
[----:B------:R-:W-:Y:S02]  /*41d0*/  IMAD.MOV.U32 R30, RZ, RZ, R34 ;  /* 0x000000ffff1e7224 */ /* 0x000fe400078e0022 */
[----:B------:R-:W-:Y:S02]  /*41e0*/  @!P6 IMAD.MOV R14, RZ, RZ, -R14 ;  /* 0x000000ffff0ee224 */ /* 0x000fe400078e0a0e */
[----:B--2---:R-:W-:Y:S02]  /*41f0*/  IMAD.MOV.U32 R34, RZ, RZ, R38 ;  /* 0x000000ffff227224 */ /* 0x004fe400078e0026 */
[----:B------:R-:W-:Y:S02]  /*4200*/  @!P4 IMAD.MOV R15, RZ, RZ, -R15 ;  /* 0x000000ffff0fc224 */ /* 0x000fe400078e0a0f */
[----:B------:R-:W-:Y:S02]  /*4210*/  IMAD.MOV.U32 R38, RZ, RZ, R41 ;  /* 0x000000ffff267224 */ /* 0x000fe400078e0029 */
[----:B------:R-:W-:Y:S01]  /*4220*/  IMAD.MOV.U32 R41, RZ, RZ, R46 ;  /* 0x000000ffff297224 */ /* 0x000fe200078e002e */
[----:B----4-:R-:W-:Y:S01]  /*4230*/  MOV R46, R47 ;  /* 0x0000002f002e7202 */ /* 0x010fe20000000f00 */
[----:B------:R-:W-:-:S02]  /*4240*/  IMAD.MOV.U32 R47, RZ, RZ, R51 ;  /* 0x000000ffff2f7224 */ /* 0x000fc400078e0033 */
[----:B------:R-:W-:Y:S02]  /*4250*/  IMAD.MOV.U32 R51, RZ, RZ, R52 ;  /* 0x000000ffff337224 */ /* 0x000fe400078e0034 */
[----:B------:R-:W-:Y:S02]  /*4260*/  IMAD.MOV.U32 R52, RZ, RZ, R55 ;  /* 0x000000ffff347224 */ /* 0x000fe400078e0037 */
[----:B---3--:R-:W-:Y:S02]  /*4270*/  IMAD.MOV.U32 R36, RZ, RZ, R37 ;  /* 0x000000ffff247224 */ /* 0x008fe400078e0025 */
[----:B------:R-:W2:Y:S04]  /*4280*/  LDL.LU R37, [R1+0x3c0] ;  /* 0x0003c00001257983 */ /* 0x000ea80000300800 */
[----:B------:R-:W3:Y:S04]  /*4290*/  LDL.LU R28, [R1+0x350] ;  /* 0x00035000011c7983 */ /* 0x000ee80000300800 */
[----:B------:R-:W4:Y:S04]  /*42a0*/  LDL.LU R23, [R1+0x354] ;  /* 0x0003540001177983 */ /* 0x000f280000300800 */
[----:B------:R1:W-:Y:S04]  /*42b0*/  STL [R1+0x314], R14 ;  /* 0x0003140e01007387 */ /* 0x0003e80000100800 */
[----:B------:R4:W-:Y:S04]  /*42c0*/  STL [R1+0x310], R15 ;  /* 0x0003100f01007387 */ /* 0x0009e80000100800 */
[----:B------:R-:W4:Y:S01]  /*42d0*/  LDL.LU R55, [R1+0x3c8] ;  /* 0x0003c80001377983 */ /* 0x000f220000300800 */
[----:B------:R-:W-:-:S04]  /*42e0*/  IMAD.HI.U32 R4, R6, R11, RZ ;  /* 0x0000000b06047227 */ /* 0x000fc800078e00ff */
[----:B------:R-:W-:-:S04]  /*42f0*/  IMAD.MOV R4, RZ, RZ, -R4 ;  /* 0x000000ffff047224 */ /* 0x000fc800078e0a04 */
[----:B------:R-:W-:Y:S02]  /*4300*/  IMAD R11, R0, R4, R11 ;  /* 0x00000004000b7224 */ /* 0x000fe400078e020b */
[----:B------:R-:W-:-:S03]  /*4310*/  IMAD.HI.U32 R2, R6, R10, RZ ;  /* 0x0000000a06027227 */ /* 0x000fc600078e00ff */
[----:B------:R-:W-:Y:S01]  /*4320*/  ISETP.GT.U32.AND P6, PT, R0, R11, PT ;  /* 0x0000000b0000720c */ /* 0x000fe20003fc4070 */
[----:B------:R-:W-:Y:S02]  /*4330*/  IMAD.MOV R2, RZ, RZ, -R2 ;  /* 0x000000ffff027224 */ /* 0x000fe400078e0a02 */
[----:B------:R-:W-:-:S04]  /*4340*/  IMAD.HI.U32 R9, R6, R12, RZ ;  /* 0x0000000c06097227 */ /* 0x000fc800078e00ff */
[----:B------:R-:W-:Y:S02]  /*4350*/  IMAD R2, R0, R2, R10 ;  /* 0x0000000200027224 */ /* 0x000fe400078e020a */
[----:B------:R-:W-:-:S04]  /*4360*/  IMAD.MOV R9, RZ, RZ, -R9 ;  /* 0x000000ffff097224 */ /* 0x000fc800078e0a09 */
[----:B------:R-:W-:Y:S01]  /*4370*/  @!P6 IMAD.IADD R11, R11, 0x1, -R0 ;  /* 0x000000010b0be824 */ /* 0x000fe200078e0a00 */
[C---:B------:R-:W-:Y:S01]  /*4380*/  ISETP.GT.U32.AND P6, PT, R0.reuse, R2, PT ;  /* 0x000000020000720c */ /* 0x040fe20003fc4070 */
[----:B------:R-:W-:Y:S01]  /*4390*/  IMAD R12, R0, R9, R12 ;  /* 0x00000009000c7224 */ /* 0x000fe200078e020c */
[----:B------:R-:W-:-:S04]  /*43a0*/  IABS R9, R26 ;  /* 0x0000001a00097213 */ /* 0x000fc80000000000 */
[----:B------:R-:W-:Y:S01]  /*43b0*/  ISETP.GT.U32.AND P1, PT, R0, R12, PT ;  /* 0x0000000c0000720c */ /* 0x000fe20003f24070 */
[----:B------:R-:W-:-:S06]  /*43c0*/  IMAD.HI.U32 R13, R6, R8, RZ ;  /* 0x00000008060d7227 */ /* 0x000fcc00078e00ff */
[----:B------:R-:W-:Y:S02]  /*43d0*/  @!P6 IMAD.IADD R2, R2, 0x1, -R0 ;  /* 0x000000010202e824 */ /* 0x000fe400078e0a00 */
[----:B------:R-:W-:-:S03]  /*43e0*/  IMAD.HI.U32 R10, R6, R9, RZ ;  /* 0x00000009060a7227 */ /* 0x000fc600078e00ff */
[----:B------:R-:W-:Y:S01]  /*43f0*/  ISETP.GT.U32.AND P6, PT, R0, R2, PT ;  /* 0x000000020000720c */ /* 0x000fe20003fc4070 */
[----:B------:R-:W-:Y:S01]  /*4400*/  IMAD.MOV R13, RZ, RZ, -R13 ;  /* 0x000000ffff0d7224 */ /* 0x000fe200078e0a0d */
[----:B------:R-:W-:Y:S01]  /*4410*/  IABS R4, R22 ;  /* 0x0000001600047213 */ /* 0x000fe20000000000 */
[----:B------:R-:W-:Y:S02]  /*4420*/  IMAD.MOV R10, RZ, RZ, -R10 ;  /* 0x000000ffff0a7224 */ /* 0x000fe400078e0a0a */
[----:B------:R-:W-:Y:S01]  /*4430*/  @!P1 IMAD.IADD R12, R12, 0x1, -R0 ;  /* 0x000000010c0c9824 */ /* 0x000fe200078e0a00 */
[C---:B------:R-:W-:Y:S01]  /*4440*/  ISETP.GT.U32.AND P1, PT, R0.reuse, R11, PT ;  /* 0x0000000b0000720c */ /* 0x040fe20003f24070 */
[C---:B------:R-:W-:Y:S02]  /*4450*/  IMAD R8, R0.reuse, R13, R8 ;  /* 0x0000000d00087224 */ /* 0x040fe400078e0208 */
[----:B------:R-:W-:Y:S02]  /*4460*/  IMAD R9, R0, R10, R9 ;  /* 0x0000000a00097224 */ /* 0x000fe400078e0209 */
[----:B------:R-:W-:Y:S01]  /*4470*/  IMAD.HI.U32 R13, R6, R4, RZ ;  /* 0x00000004060d7227 */ /* 0x000fe200078e00ff */
[----:B------:R-:W-:-:S03]  /*4480*/  ISETP.GT.U32.AND P4, PT, R0, R12, PT ;  /* 0x0000000c0000720c */ /* 0x000fc60003f84070 */
[--C-:B------:R-:W-:Y:S01]  /*4490*/  @!P6 IMAD.IADD R2, R2, 0x1, -R0.reuse ;  /* 0x000000010202e824 */ /* 0x100fe200078e0a00 */
[C---:B------:R-:W-:Y:S01]  /*44a0*/  ISETP.GT.U32.AND P6, PT, R0.reuse, R9, PT ;  /* 0x000000090000720c */ /* 0x040fe20003fc4070 */
[----:B------:R-:W-:Y:S02]  /*44b0*/  IMAD.MOV R13, RZ, RZ, -R13 ;  /* 0x000000ffff0d7224 */ /* 0x000fe400078e0a0d */
[----:B------:R-:W-:Y:S02]  /*44c0*/  @!P1 IMAD.IADD R11, R11, 0x1, -R0 ;  /* 0x000000010b0b9824 */ /* 0x000fe400078e0a00 */
[C---:B------:R-:W-:Y:S02]  /*44d0*/  IMAD R4, R0.reuse, R13, R4 ;  /* 0x0000000d00047224 */ /* 0x040fe400078e0204 */
[----:B------:R-:W-:Y:S01]  /*44e0*/  IMAD.MOV.U32 R16, RZ, RZ, R11 ;  /* 0x000000ffff107224 */ /* 0x000fe200078e000b */
[----:B------:R-:W-:Y:S01]  /*44f0*/  ISETP.GT.U32.AND P1, PT, R0, R8, PT ;  /* 0x000000080000720c */ /* 0x000fe20003f24070 */
[----:B------:R-:W-:-:S04]  /*4500*/  @!P4 IMAD.IADD R12, R12, 0x1, -R0 ;  /* 0x000000010c0cc824 */ /* 0x000fc800078e0a00 */
[----:B------:R-:W-:Y:S02]  /*4510*/  @!P6 IMAD.IADD R9, R9, 0x1, -R0 ;  /* 0x000000010909e824 */ /* 0x000fe400078e0a00 */
[----:B------:R-:W-:-:S03]  /*4520*/  @!P3 IMAD.MOV R12, RZ, RZ, -R12 ;  /* 0x000000ffff0cb224 */ /* 0x000fc600078e0a0c */
[----:B------:R-:W-:Y:S01]  /*4530*/  ISETP.GT.U32.AND P3, PT, R0, R9, PT ;  /* 0x000000090000720c */ /* 0x000fe20003f64070 */
[----:B------:R-:W-:Y:S02]  /*4540*/  IMAD.MOV.U32 R25, RZ, RZ, R31 ;  /* 0x000000ffff197224 */ /* 0x000fe400078e001f */
[----:B------:R-:W-:Y:S01]  /*4550*/  IMAD.MOV.U32 R31, RZ, RZ, R39 ;  /* 0x000000ffff1f7224 */ /* 0x000fe200078e0027 */
[----:B0-----:R-:W-:Y:S01]  /*4560*/  IABS R7, R29 ;  /* 0x0000001d00077213 */ /* 0x001fe20000000000 */
[----:B------:R-:W-:Y:S01]  /*4570*/  @!P1 IMAD.IADD R8, R8, 0x1, -R0 ;  /* 0x0000000108089824 */ /* 0x000fe200078e0a00 */
[----:B------:R-:W-:Y:S01]  /*4580*/  ISETP.GE.AND P1, PT, R29, RZ, PT ;  /* 0x000000ff1d00720c */ /* 0x000fe20003f26270 */
[----:B------:R-:W-:Y:S01]  /*4590*/  IMAD.MOV.U32 R29, RZ, RZ, R30 ;  /* 0x000000ffff1d7224 */ /* 0x000fe200078e001e */
[----:B------:R-:W-:Y:S01]  /*45a0*/  MOV R30, R31 ;  /* 0x0000001f001e7202 */ /* 0x000fe20000000f00 */
[----:B------:R-:W-:Y:S01]  /*45b0*/  @!P2 IMAD.MOV R16, RZ, RZ, -R16 ;  /* 0x000000ffff10a224 */ /* 0x000fe200078e0a10 */
[----:B------:R-:W4:Y:S01]  /*45c0*/  LDL.LU R39, [R1+0x39c] ;  /* 0x00039c0001277983 */ /* 0x000f220000300800 */
[----:B------:R-:W-:-:S02]  /*45d0*/  IMAD.MOV.U32 R31, RZ, RZ, R36 ;  /* 0x000000ffff1f7224 */ /* 0x000fc400078e0024 */
[----:B------:R-:W-:Y:S01]  /*45e0*/  @!P3 IMAD.IADD R9, R9, 0x1, -R0 ;  /* 0x000000010909b824 */ /* 0x000fe200078e0a00 */
[----:B------:R-:W-:Y:S01]  /*45f0*/  ISETP.GE.AND P3, PT, R26, RZ, PT ;  /* 0x000000ff1a00720c */ /* 0x000fe20003f66270 */
[----:B------:R-:W-:Y:S01]  /*4600*/  IMAD.MOV.U32 R26, RZ, RZ, R30 ;  /* 0x000000ffff1a7224 */ /* 0x000fe200078e001e */
[----:B------:R-:W-:Y:S01]  /*4610*/  STL [R1+0x30c], R16 ;  /* 0x00030c1001007387 */ /* 0x000fe20000100800 */
[----:B------:R-:W-:Y:S01]  /*4620*/  IMAD.MOV.U32 R30, RZ, RZ, R31 ;  /* 0x000000ffff1e7224 */ /* 0x000fe200078e001f */
[----:B------:R-:W-:Y:S01]  /*4630*/  MOV R31, R32 ;  /* 0x00000020001f7202 */ /* 0x000fe20000000f00 */
[----:B------:R-:W-:Y:S01]  /*4640*/  IMAD.MOV.U32 R32, RZ, RZ, R38 ;  /* 0x000000ffff207224 */ /* 0x000fe200078e0026 */
[----:B------:R0:W-:Y:S01]  /*4650*/  STL [R1+0x308], R12 ;  /* 0x0003080c01007387 */ /* 0x0001e20000100800 */
[----:B------:R-:W-:Y:S01]  /*4660*/  IMAD.MOV.U32 R38, RZ, RZ, R53 ;  /* 0x000000ffff267224 */ /* 0x000fe200078e0035 */
[----:B---3--:R-:W-:-:S05]  /*4670*/  IABS R13, R28 ;  /* 0x0000001c000d7213 */ /* 0x008fca0000000000 */
[----:B------:R-:W-:-:S04]  /*4680*/  IMAD.HI.U32 R11, R6, R13, RZ ;  /* 0x0000000d060b7227 */ /* 0x000fc800078e00ff */
[----:B------:R-:W-:-:S04]  /*4690*/  IMAD.MOV R11, RZ, RZ, -R11 ;  /* 0x000000ffff0b7224 */ /* 0x000fc800078e0a0b */
[----:B------:R-:W-:Y:S02]  /*46a0*/  IMAD R11, R0, R11, R13 ;  /* 0x0000000b000b7224 */ /* 0x000fe400078e020d */
[----:B------:R-:W-:-:S04]  /*46b0*/  IMAD.MOV.U32 R13, RZ, RZ, R2 ;  /* 0x000000ffff0d7224 */ /* 0x000fc800078e0002 */
[----:B------:R-:W-:Y:S01]  /*46c0*/  @!P0 IMAD.MOV R13, RZ, RZ, -R13 ;  /* 0x000000ffff0d8224 */ /* 0x000fe200078e0a0d */
[----:B------:R-:W-:Y:S01]  /*46d0*/  ISETP.GT.U32.AND P0, PT, R0, R11, PT ;  /* 0x0000000b0000720c */ /* 0x000fe20003f04070 */
[----:B--2---:R-:W-:Y:S02]  /*46e0*/  IMAD.MOV.U32 R36, RZ, RZ, R37 ;  /* 0x000000ffff247224 */ /* 0x004fe400078e0025 */
[----:B----4-:R-:W-:Y:S01]  /*46f0*/  IMAD.MOV.U32 R37, RZ, RZ, R55 ;  /* 0x000000ffff257224 */ /* 0x010fe200078e0037 */
[----:B------:R2:W-:Y:S04]  /*4700*/  STL [R1+0x304], R13 ;  /* 0x0003040d01007387 */ /* 0x0005e80000100800 */
[----:B------:R-:W3:Y:S04]  /*4710*/  LDL.LU R55, [R1+0x454] ;  /* 0x0004540001377983 */ /* 0x000ee80000300800 */
[----:B------:R-:W4:Y:S01]  /*4720*/  LDL.LU R53, [R1+0x3d8] ;  /* 0x0003d80001357983 */ /* 0x000f220000300800 */
[----:B------:R-:W-:Y:S01]  /*4730*/  @!P0 IMAD.IADD R11, R11, 0x1, -R0 ;  /* 0x000000010b0b8824 */ /* 0x000fe200078e0a00 */
[----:B------:R-:W-:Y:S01]  /*4740*/  ISETP.GE.AND P0, PT, R28, RZ, PT ;  /* 0x000000ff1c00720c */ /* 0x000fe20003f06270 */
[----:B------:R-:W-:-:S02]  /*4750*/  IMAD.MOV.U32 R28, RZ, RZ, R30 ;  /* 0x000000ffff1c7224 */ /* 0x000fc400078e001e */
[----:B------:R-:W3:Y:S01]  /*4760*/  LDL.LU R30, [R1+0x378] ;  /* 0x00037800011e7983 */ /* 0x000ee20000300800 */
[----:B-1----:R-:W-:-:S04]  /*4770*/  IMAD.HI.U32 R14, R6, R7, RZ ;  /* 0x00000007060e7227 */ /* 0x002fc800078e00ff */
[----:B------:R-:W-:-:S04]  /*4780*/  IMAD.MOV R14, RZ, RZ, -R14 ;  /* 0x000000ffff0e7224 */ /* 0x000fc800078e0a0e */
[C---:B------:R-:W-:Y:S01]  /*4790*/  IMAD R7, R0.reuse, R14, R7 ;  /* 0x0000000e00077224 */ /* 0x040fe200078e0207 */
[----:B------:R-:W-:-:S04]  /*47a0*/  ISETP.GT.U32.AND P4, PT, R0, R4, PT ;  /* 0x000000040000720c */ /* 0x000fc80003f84070 */
[----:B------:R-:W-:Y:S02]  /*47b0*/  ISETP.GT.U32.AND P2, PT, R0, R7, PT ;  /* 0x000000070000720c */ /* 0x000fe40003f44070 */
[----:B------:R-:W-:-:S07]  /*47c0*/  IABS R10, R23 ;  /* 0x00000017000a7213 */ /* 0x000fce0000000000 */
[----:B------:R-:W-:-:S04]  /*47d0*/  @!P4 IMAD.IADD R4, R4, 0x1, -R0 ;  /* 0x000000010404c824 */ /* 0x000fc800078e0a00 */
[----:B------:R-:W-:Y:S01]  /*47e0*/  @!P2 IMAD.IADD R7, R7, 0x1, -R0 ;  /* 0x000000010707a824 */ /* 0x000fe200078e0a00 */
[----:B------:R-:W-:Y:S01]  /*47f0*/  ISETP.GT.U32.AND P2, PT, R0, R8, PT ;  /* 0x000000080000720c */ /* 0x000fe20003f44070 */
[----:B------:R-:W-:-:S03]  /*4800*/  IMAD.HI.U32 R15, R6, R10, RZ ;  /* 0x0000000a060f7227 */ /* 0x000fc600078e00ff */
[C---:B------:R-:W-:Y:S02]  /*4810*/  ISETP.GT.U32.AND P4, PT, R0.reuse, R7, PT ;  /* 0x000000070000720c */ /* 0x040fe40003f84070 */
[----:B------:R-:W-:Y:S02]  /*4820*/  IABS R5, R24 ;  /* 0x0000001800057213 */ /* 0x000fe40000000000 */
[----:B------:R-:W-:Y:S02]  /*4830*/  ISETP.GT.U32.AND P6, PT, R0, R4, PT ;  /* 0x000000040000720c */ /* 0x000fe40003fc4070 */
[----:B------:R-:W-:Y:S01]  /*4840*/  IADD3 R15, -R15, RZ, RZ ;  /* 0x000000ff0f0f7210 */ /* 0x000fe20007ffe1ff */
[----:B------:R-:W-:Y:S01]  /*4850*/  IMAD.HI.U32 R14, R6, R5, RZ ;  /* 0x00000005060e7227 */ /* 0x000fe200078e00ff */
[----:B0-----:R-:W-:-:S03]  /*4860*/  IABS R12, R25 ;  /* 0x00000019000c7213 */ /* 0x001fc60000000000 */
[----:B------:R-:W-:Y:S01]  /*4870*/  IMAD R10, R0, R15, R10 ;  /* 0x0000000f000a7224 */ /* 0x000fe200078e020a */
[----:B------:R-:W-:Y:S01]  /*4880*/  IABS R2, R27 ;  /* 0x0000001b00027213 */ /* 0x000fe20000000000 */
[--C-:B------:R-:W-:Y:S02]  /*4890*/  @!P2 IMAD.IADD R8, R8, 0x1, -R0.reuse ;  /* 0x000000010808a824 */ /* 0x100fe400078e0a00 */
[----:B------:R-:W-:Y:S01]  /*48a0*/  @!P4 IMAD.IADD R7, R7, 0x1, -R0 ;  /* 0x000000010707c824 */ /* 0x000fe200078e0a00 */
[----:B------:R-:W-:Y:S01]  /*48b0*/  ISETP.GE.AND P4, PT, R22, RZ, PT ;  /* 0x000000ff1600720c */ /* 0x000fe20003f86270 */
[----:B------:R-:W-:Y:S02]  /*48c0*/  IMAD.MOV R14, RZ, RZ, -R14 ;  /* 0x000000ffff0e7224 */ /* 0x000fe400078e0a0e */
[----:B--2---:R-:W-:Y:S01]  /*48d0*/  IMAD.HI.U32 R13, R6, R12, RZ ;  /* 0x0000000c060d7227 */ /* 0x004fe200078e00ff */
[----:B------:R-:W-:-:S03]  /*48e0*/  ISETP.GT.U32.AND P2, PT, R0, R10, PT ;  /* 0x0000000a0000720c */ /* 0x000fc60003f44070 */
[----:B------:R-:W-:Y:S01]  /*48f0*/  @!P5 IMAD.MOV R8, RZ, RZ, -R8 ;  /* 0x000000ffff08d224 */ /* 0x000fe200078e0a08 */
[C---:B------:R-:W-:Y:S01]  /*4900*/  ISETP.GT.U32.AND P5, PT, R0.reuse, R11, PT ;  /* 0x0000000b0000720c */ /* 0x040fe20003fa4070 */
[----:B------:R-:W-:Y:S02]  /*4910*/  IMAD R5, R0, R14, R5 ;  /* 0x0000000e00057224 */ /* 0x000fe400078e0205 */
[----:B------:R-:W-:Y:S02]  /*4920*/  @!P6 IMAD.IADD R4, R4, 0x1, -R0 ;  /* 0x000000010404e824 */ /* 0x000fe400078e0a00 */
[----:B------:R-:W-:Y:S02]  /*4930*/  IMAD.MOV R13, RZ, RZ, -R13 ;  /* 0x000000ffff0d7224 */ /* 0x000fe400078e0a0d */
[----:B------:R-:W-:Y:S01]  /*4940*/  IMAD.HI.U32 R14, R6, R2, RZ ;  /* 0x00000002060e7227 */ /* 0x000fe200078e00ff */
[----:B------:R0:W-:Y:S01]  /*4950*/  STL [R1+0x300], R8 ;  /* 0x0003000801007387 */ /* 0x0001e20000100800 */
[----:B------:R-:W-:-:S02]  /*4960*/  ISETP.GT.U32.AND P6, PT, R0, R5, PT ;  /* 0x000000050000720c */ /* 0x000fc40003fc4070 */
[C---:B------:R-:W-:Y:S02]  /*4970*/  IMAD R12, R0.reuse, R13, R12 ;  /* 0x0000000d000c7224 */ /* 0x040fe400078e020c */
[----:B------:R-:W-:Y:S02]  /*4980*/  IMAD.MOV R14, RZ, RZ, -R14 ;  /* 0x000000ffff0e7224 */ /* 0x000fe400078e0a0e */
[----:B0-----:R-:W-:Y:S02]  /*4990*/  IMAD.MOV.U32 R8, RZ, RZ, R4 ;  /* 0x000000ffff087224 */ /* 0x001fe400078e0004 */
[C---:B------:R-:W-:Y:S02]  /*49a0*/  IMAD R2, R0.reuse, R14, R2 ;  /* 0x0000000e00027224 */ /* 0x040fe400078e0202 */
[----:B------:R-:W-:Y:S01]  /*49b0*/  @!P4 IMAD.MOV R8, RZ, RZ, -R8 ;  /* 0x000000ffff08c224 */ /* 0x000fe200078e0a08 */
[----:B------:R-:W-:Y:S01]  /*49c0*/  ISETP.GT.U32.AND P4, PT, R0, R12, PT ;  /* 0x0000000c0000720c */ /* 0x000fe20003f84070 */
[----:B------:R-:W-:-:S02]  /*49d0*/  @!P2 IMAD.IADD R10, R10, 0x1, -R0 ;  /* 0x000000010a0aa824 */ /* 0x000fc400078e0a00 */
[--C-:B------:R-:W-:Y:S01]  /*49e0*/  @!P5 IMAD.IADD R11, R11, 0x1, -R0.reuse ;  /* 0x000000010b0bd824 */ /* 0x100fe200078e0a00 */
[C---:B------:R-:W-:Y:S02]  /*49f0*/  ISETP.GT.U32.AND P5, PT, R0.reuse, R2, PT ;  /* 0x000000020000720c */ /* 0x040fe40003fa4070 */
[----:B------:R-:W-:Y:S02]  /*4a00*/  @!P1 IADD3 R7, -R7, RZ, RZ ;  /* 0x000000ff07079210 */ /* 0x000fe40007ffe1ff */
[----:B------:R-:W-:Y:S01]  /*4a10*/  ISETP.GT.U32.AND P1, PT, R0, R10, PT ;  /* 0x0000000a0000720c */ /* 0x000fe20003f24070 */
[--C-:B------:R-:W-:Y:S02]  /*4a20*/  @!P6 IMAD.IADD R5, R5, 0x1, -R0.reuse ;  /* 0x000000010505e824 */ /* 0x100fe400078e0a00 */
[----:B------:R0:W-:Y:S02]  /*4a30*/  STL [R1+0x2fc], R7 ;  /* 0x0002fc0701007387 */ /* 0x0001e40000100800 */
[----:B------:R-:W-:Y:S01]  /*4a40*/  @!P4 IMAD.IADD R12, R12, 0x1, -R0 ;  /* 0x000000010c0cc824 */ /* 0x000fe200078e0a00 */
[----:B------:R-:W-:-:S02]  /*4a50*/  ISETP.GT.U32.AND P6, PT, R0, R5, PT ;  /* 0x000000050000720c */ /* 0x000fc40003fc4070 */
[----:B------:R-:W-:Y:S01]  /*4a60*/  ISETP.GE.AND P2, PT, R23, RZ, PT ;  /* 0x000000ff1700720c */ /* 0x000fe20003f46270 */
[----:B0-----:R-:W-:Y:S01]  /*4a70*/  IMAD.MOV.U32 R7, RZ, RZ, R9 ;  /* 0x000000ffff077224 */ /* 0x001fe200078e0009 */
[----:B------:R-:W-:Y:S01]  /*4a80*/  @!P5 IADD3 R2, R2, -R0, RZ ;  /* 0x800000000202d210 */ /* 0x000fe20007ffe0ff */
[----:B------:R-:W-:Y:S01]  /*4a90*/  @!P0 IMAD.MOV R11, RZ, RZ, -R11 ;  /* 0x000000ffff0b8224 */ /* 0x000fe200078e0a0b */
[----:B------:R-:W-:Y:S01]  /*4aa0*/  ISETP.GT.U32.AND P5, PT, R0, R12, PT ;  /* 0x0000000c0000720c */ /* 0x000fe20003fa4070 */
[----:B------:R-:W-:Y:S01]  /*4ab0*/  @!P3 IMAD.MOV R7, RZ, RZ, -R7 ;  /* 0x000000ffff07b224 */ /* 0x000fe200078e0a07 */
[----:B------:R-:W-:Y:S01]  /*4ac0*/  ISETP.GE.AND P3, PT, R24, RZ, PT ;  /* 0x000000ff1800720c */ /* 0x000fe20003f66270 */
[----:B------:R-:W-:Y:S01]  /*4ad0*/  @!P1 IMAD.IADD R10, R10, 0x1, -R0 ;  /* 0x000000010a0a9824 */ /* 0x000fe200078e0a00 */
[----:B------:R-:W-:Y:S01]  /*4ae0*/  STL [R1+0x2f8], R8 ;  /* 0x0002f80801007387 */ /* 0x000fe20000100800 */
[----:B------:R-:W-:Y:S02]  /*4af0*/  IABS R4, R29 ;  /* 0x0000001d00047213 */ /* 0x000fe40000000000 */
[----:B------:R-:W-:Y:S01]  /*4b00*/  ISETP.GE.AND P4, PT, R29, RZ, PT ;  /* 0x000000ff1d00720c */ /* 0x000fe20003f86270 */
[----:B------:R-:W-:Y:S01]  /*4b10*/  STL [R1+0x2f4], R7 ;  /* 0x0002f40701007387 */ /* 0x000fe20000100800 */
[----:B------:R-:W-:-:S03]  /*4b20*/  ISETP.GT.U32.AND P0, PT, R0, R2, PT ;  /* 0x000000020000720c */ /* 0x000fc60003f04070 */
[----:B------:R0:W-:Y:S01]  /*4b30*/  STL [R1+0x2f0], R11 ;  /* 0x0002f00b01007387 */ /* 0x0001e20000100800 */
[--C-:B------:R-:W-:Y:S01]  /*4b40*/  @!P6 IMAD.IADD R5, R5, 0x1, -R0.reuse ;  /* 0x000000010505e824 */ /* 0x100fe200078e0a00 */
[----:B------:R-:W-:Y:S01]  /*4b50*/  ISETP.GE.AND P1, PT, R25, RZ, PT ;  /* 0x000000ff1900720c */ /* 0x000fe20003f26270 */
[----:B------:R-:W-:Y:S01]  /*4b60*/  @!P5 IMAD.IADD R12, R12, 0x1, -R0 ;  /* 0x000000010c0cd824 */ /* 0x000fe200078e0a00 */
[----:B0-----:R-:W-:Y:S01]  /*4b70*/  MOV R11, R10 ;  /* 0x0000000a000b7202 */ /* 0x001fe20000000f00 */
[----:B------:R-:W-:Y:S01]  /*4b80*/  @!P3 IMAD.MOV R5, RZ, RZ, -R5 ;  /* 0x000000ffff05b224 */ /* 0x000fe200078e0a05 */
[----:B------:R-:W-:-:S03]  /*4b90*/  IABS R9, R28 ;  /* 0x0000001c00097213 */ /* 0x000fc60000000000 */
[----:B------:R-:W-:Y:S01]  /*4ba0*/  @!P2 IMAD.MOV R11, RZ, RZ, -R11 ;  /* 0x000000ffff0ba224 */ /* 0x000fe200078e0a0b */
[----:B------:R-:W-:Y:S02]  /*4bb0*/  ISETP.GE.AND P5, PT, R28, RZ, PT ;  /* 0x000000ff1c00720c */ /* 0x000fe40003fa6270 */
[----:B------:R-:W-:Y:S01]  /*4bc0*/  ISETP.GE.AND P6, PT, R27, RZ, PT ;  /* 0x000000ff1b00720c */ /* 0x000fe20003fc6270 */
[----:B------:R-:W-:Y:S02]  /*4bd0*/  @!P0 IMAD.IADD R2, R2, 0x1, -R0 ;  /* 0x0000000102028824 */ /* 0x000fe400078e0a00 */
[----:B---3--:R-:W-:Y:S02]  /*4be0*/  IMAD.MOV.U32 R29, RZ, RZ, R30 ;  /* 0x000000ffff1d7224 */ /* 0x008fe400078e001e */
[----:B------:R-:W-:Y:S02]  /*4bf0*/  IMAD.MOV.U32 R30, RZ, RZ, R31 ;  /* 0x000000ffff1e7224 */ /* 0x000fe400078e001f */
[----:B------:R-:W-:-:S02]  /*4c00*/  IMAD.MOV.U32 R31, RZ, RZ, R32 ;  /* 0x000000ffff1f7224 */ /* 0x000fc400078e0020 */
[----:B------:R-:W-:Y:S02]  /*4c10*/  IMAD.MOV.U32 R32, RZ, RZ, R33 ;  /* 0x000000ffff207224 */ /* 0x000fe400078e0021 */
[----:B------:R-:W-:Y:S02]  /*4c20*/  IMAD.MOV.U32 R33, RZ, RZ, R34 ;  /* 0x000000ffff217224 */ /* 0x000fe400078e0022 */
[----:B------:R-:W-:Y:S02]  /*4c30*/  IMAD.MOV.U32 R34, RZ, RZ, R35 ;  /* 0x000000ffff227224 */ /* 0x000fe400078e0023 */
[----:B------:R-:W-:Y:S02]  /*4c40*/  IMAD.MOV.U32 R35, RZ, RZ, R38 ;  /* 0x000000ffff237224 */ /* 0x000fe400078e0026 */
[----:B------:R-:W-:Y:S02]  /*4c50*/  IMAD.MOV.U32 R38, RZ, RZ, R49 ;  /* 0x000000ffff267224 */ /* 0x000fe400078e0031 */
[----:B------:R-:W2:Y:S01]  /*4c60*/  LDL.LU R49, [R1+0x3f8] ;  /* 0x0003f80001317983 */ /* 0x000ea20000300800 */
[----:B------:R-:W-:-:S02]  /*4c70*/  IMAD.MOV.U32 R28, RZ, RZ, R30 ;  /* 0x000000ffff1c7224 */ /* 0x000fc400078e001e */
[----:B------:R-:W-:Y:S01]  /*4c80*/  IMAD.MOV.U32 R30, RZ, RZ, R31 ;  /* 0x000000ffff1e7224 */ /* 0x000fe200078e001f */
[----:B------:R-:W3:Y:S01]  /*4c90*/  LDL.LU R22, [R1+0x37c] ;  /* 0x00037c0001167983 */ /* 0x000ee20000300800 */
[----:B------:R-:W-:-:S03]  /*4ca0*/  IMAD.MOV.U32 R31, RZ, RZ, R32 ;  /* 0x000000ffff1f7224 */ /* 0x000fc600078e0020 */
[----:B------:R-:W4:Y:S01]  /*4cb0*/  LDL.LU R27, [R1+0x380] ;  /* 0x00038000011b7983 */ /* 0x000f220000300800 */
[----:B------:R-:W-:Y:S01]  /*4cc0*/  IMAD.MOV.U32 R32, RZ, RZ, R33 ;  /* 0x000000ffff207224 */ /* 0x000fe200078e0021 */
[----:B------:R-:W-:Y:S02]  /*4cd0*/  MOV R33, R34 ;  /* 0x0000002200217202 */ /* 0x000fe40000000f00 */
[----:B------:R-:W-:Y:S01]  /*4ce0*/  STL [R1+0x2ec], R11 ;  /* 0x0002ec0b01007387 */ /* 0x000fe20000100800 */
[----:B------:R-:W-:-:S03]  /*4cf0*/  ISETP.GE.AND P0, PT, R28, RZ, PT ;  /* 0x000000ff1c00720c */ /* 0x000fc60003f06270 */
[----:B------:R0:W-:Y:S01]  /*4d00*/  STL [R1+0x2e4], R5 ;  /* 0x0002e40501007387 */ /* 0x0001e20000100800 */
[----:B------:R-:W-:Y:S02]  /*4d10*/  IMAD.MOV.U32 R34, RZ, RZ, R35 ;  /* 0x000000ffff227224 */ /* 0x000fe400078e0023 */
[----:B------:R-:W-:Y:S02]  /*4d20*/  IMAD.MOV.U32 R35, RZ, RZ, R36 ;  /* 0x000000ffff237224 */ /* 0x000fe400078e0024 */
[----:B------:R-:W-:Y:S02]  /*4d30*/  IMAD.MOV.U32 R36, RZ, RZ, R41 ;  /* 0x000000ffff247224 */ /* 0x000fe400078e0029 */
[----:B0-----:R-:W-:Y:S01]  /*4d40*/  IMAD.MOV.U32 R5, RZ, RZ, R12 ;  /* 0x000000ffff057224 */ /* 0x001fe200078e000c */
[----:B------:R-:W-:Y:S02]  /*4d50*/  IABS R12, R28 ;  /* 0x0000001c000c7213 */ /* 0x000fe40000000000 */
[----:B------:R-:W-:Y:S01]  /*4d60*/  MOV R28, R30 ;  /* 0x0000001e001c7202 */ /* 0x000fe20000000f00 */
[----:B------:R-:W-:-:S02]  /*4d70*/  IMAD.MOV.U32 R30, RZ, RZ, R31 ;  /* 0x000000ffff1e7224 */ /* 0x000fc400078e001f */
[----:B------:R-:W-:Y:S02]  /*4d80*/  IMAD.MOV.U32 R31, RZ, RZ, R32 ;  /* 0x000000ffff1f7224 */ /* 0x000fe400078e0020 */
[----:B------:R-:W-:Y:S02]  /*4d90*/  @!P1 IMAD.MOV R5, RZ, RZ, -R5 ;  /* 0x000000ffff059224 */ /* 0x000fe400078e0a05 */
[----:B------:R-:W-:Y:S02]  /*4da0*/  IMAD.MOV.U32 R32, RZ, RZ, R33 ;  /* 0x000000ffff207224 */ /* 0x000fe400078e0021 */
[----:B------:R-:W-:Y:S02]  /*4db0*/  IMAD.MOV.U32 R33, RZ, RZ, R34 ;  /* 0x000000ffff217224 */ /* 0x000fe400078e0022 */
[----:B------:R-:W-:Y:S02]  /*4dc0*/  IMAD.MOV.U32 R41, RZ, RZ, R42 ;  /* 0x000000ffff297224 */ /* 0x000fe400078e002a */
[----:B------:R-:W-:-:S02]  /*4dd0*/  IMAD.MOV.U32 R34, RZ, RZ, R35 ;  /* 0x000000ffff227224 */ /* 0x000fc400078e0023 */
[----:B------:R-:W-:Y:S02]  /*4de0*/  IMAD.MOV.U32 R42, RZ, RZ, R54 ;  /* 0x000000ffff2a7224 */ /* 0x000fe400078e0036 */
[----:B------:R-:W-:Y:S01]  /*4df0*/  IMAD.MOV.U32 R35, RZ, RZ, R36 ;  /* 0x000000ffff237224 */ /* 0x000fe200078e0024 */
[----:B------:R-:W2:Y:S01]  /*4e00*/  LDL.LU R54, [R1+0x458] ;  /* 0x0004580001367983 */ /* 0x000ea20000300800 */
[----:B------:R-:W-:Y:S02]  /*4e10*/  IMAD.MOV.U32 R36, RZ, RZ, R37 ;  /* 0x000000ffff247224 */ /* 0x000fe400078e0025 */
[----:B------:R-:W-:Y:S01]  /*4e20*/  IMAD.MOV.U32 R37, RZ, RZ, R43 ;  /* 0x000000ffff257224 */ /* 0x000fe200078e002b */
[----:B------:R0:W-:Y:S04]  /*4e30*/  STL [R1+0x2dc], R5 ;  /* 0x0002dc0501007387 */ /* 0x0001e80000100800 */
[----:B------:R-:W3:Y:S01]  /*4e40*/  LDL.LU R43, [R1+0x3a0] ;  /* 0x0003a000012b7983 */ /* 0x000ee20000300800 */
[----:B------:R-:W-:-:S04]  /*4e50*/  IMAD.HI.U32 R7, R6, R4, RZ ;  /* 0x0000000406077227 */ /* 0x000fc800078e00ff */
[----:B------:R-:W-:-:S04]  /*4e60*/  IMAD.MOV R7, RZ, RZ, -R7 ;  /* 0x000000ffff077224 */ /* 0x000fc800078e0a07 */
[----:B------:R-:W-:-:S05]  /*4e70*/  IMAD R7, R0, R7, R4 ;  /* 0x0000000700077224 */ /* 0x000fca00078e0204 */
[----:B------:R-:W-:Y:S01]  /*4e80*/  ISETP.GT.U32.AND P2, PT, R0, R7, PT ;  /* 0x000000070000720c */ /* 0x000fe20003f44070 */
[----:B------:R-:W-:-:S04]  /*4e90*/  IMAD.HI.U32 R10, R6, R9, RZ ;  /* 0x00000009060a7227 */ /* 0x000fc800078e00ff */
[----:B------:R-:W-:Y:S01]  /*4ea0*/  IMAD.MOV.U32 R24, RZ, RZ, R30 ;  /* 0x000000ffff187224 */ /* 0x000fe200078e001e */
[----:B------:R-:W-:Y:S01]  /*4eb0*/  MOV R30, R31 ;  /* 0x0000001f001e7202 */ /* 0x000fe20000000f00 */
[----:B------:R-:W-:Y:S02]  /*4ec0*/  IMAD.MOV.U32 R31, RZ, RZ, R32 ;  /* 0x000000ffff1f7224 */ /* 0x000fe400078e0020 */
[----:B------:R-:W-:Y:S02]  /*4ed0*/  IMAD.MOV R10, RZ, RZ, -R10 ;  /* 0x000000ffff0a7224 */ /* 0x000fe400078e0a0a */
[----:B------:R-:W-:Y:S02]  /*4ee0*/  IMAD.MOV.U32 R32, RZ, RZ, R33 ;  /* 0x000000ffff207224 */ /* 0x000fe400078e0021 */
[----:B------:R-:W-:Y:S02]  /*4ef0*/  IMAD.MOV.U32 R33, RZ, RZ, R34 ;  /* 0x000000ffff217224 */ /* 0x000fe400078e0022 */
[----:B------:R-:W-:-:S02]  /*4f00*/  IMAD.MOV.U32 R34, RZ, RZ, R35 ;  /* 0x000000ffff227224 */ /* 0x000fc400078e0023 */
[----:B------:R-:W-:Y:S02]  /*4f10*/  IMAD.MOV.U32 R35, RZ, RZ, R37 ;  /* 0x000000ffff237224 */ /* 0x000fe400078e0025 */
[----:B------:R-:W-:Y:S01]  /*4f20*/  IMAD R9, R0, R10, R9 ;  /* 0x0000000a00097224 */ /* 0x000fe200078e0209 */
[----:B------:R-:W-:Y:S01]  /*4f30*/  IABS R10, R28 ;  /* 0x0000001c000a7213 */ /* 0x000fe20000000000 */
[----:B------:R-:W-:Y:S01]  /*4f40*/  @!P2 IMAD.IADD R7, R7, 0x1, -R0 ;  /* 0x000000010707a824 */ /* 0x000fe200078e0a00 */
[----:B------:R-:W-:-:S04]  /*4f50*/  ISETP.GE.AND P2, PT, R28, RZ, PT ;  /* 0x000000ff1c00720c */ /* 0x000fc80003f46270 */
[----:B------:R-:W-:Y:S01]  /*4f60*/  ISETP.GT.U32.AND P1, PT, R0, R7, PT ;  /* 0x000000070000720c */ /* 0x000fe20003f24070 */
[----:B------:R-:W-:Y:S01]  /*4f70*/  IMAD.MOV.U32 R14, RZ, RZ, R2 ;  /* 0x000000ffff0e7224 */ /* 0x000fe200078e0002 */
[----:B------:R-:W-:Y:S02]  /*4f80*/  IABS R8, R26 ;  /* 0x0000001a00087213 */ /* 0x000fe40000000000 */
[----:B------:R-:W-:Y:S01]  /*4f90*/  ISETP.GE.AND P3, PT, R26, RZ, PT ;  /* 0x000000ff1a00720c */ /* 0x000fe20003f66270 */
[----:B------:R-:W-:-:S08]  /*4fa0*/  @!P6 IMAD.MOV R14, RZ, RZ, -R14 ;  /* 0x000000ffff0ee224 */ /* 0x000fd000078e0a0e */
[----:B------:R-:W-:-:S04]  /*4fb0*/  @!P1 IMAD.IADD R7, R7, 0x1, -R0 ;  /* 0x0000000107079824 */ /* 0x000fc800078e0a00 */
[----:B------:R-:W-:Y:S01]  /*4fc0*/  IMAD.MOV.U32 R15, RZ, RZ, R7 ;  /* 0x000000ffff0f7224 */ /* 0x000fe200078e0007 */
[----:B------:R-:W-:Y:S01]  /*4fd0*/  MOV R26, R30 ;  /* 0x0000001e001a7202 */ /* 0x000fe20000000f00 */
[----:B------:R-:W-:Y:S02]  /*4fe0*/  IMAD.MOV.U32 R30, RZ, RZ, R34 ;  /* 0x000000ffff1e7224 */ /* 0x000fe400078e0022 */
[----:B------:R-:W-:Y:S02]  /*4ff0*/  @!P4 IMAD.MOV R15, RZ, RZ, -R15 ;  /* 0x000000ffff0fc224 */ /* 0x000fe400078e0a0f */
[----:B------:R-:W-:Y:S02]  /*5000*/  IMAD.MOV.U32 R25, RZ, RZ, R31 ;  /* 0x000000ffff197224 */ /* 0x000fe400078e001f */
[----:B------:R-:W-:Y:S02]  /*5010*/  IMAD.MOV.U32 R34, RZ, RZ, R36 ;  /* 0x000000ffff227224 */ /* 0x000fe400078e0024 */
[----:B------:R-:W-:-:S02]  /*5020*/  IMAD.MOV.U32 R31, RZ, RZ, R39 ;  /* 0x000000ffff1f7224 */ /* 0x000fc400078e0027 */
[----:B------:R-:W-:Y:S02]  /*5030*/  IMAD.MOV.U32 R36, RZ, RZ, R40 ;  /* 0x000000ffff247224 */ /* 0x000fe400078e0028 */
[----:B------:R-:W-:Y:S01]  /*5040*/  IMAD.MOV.U32 R39, RZ, RZ, R41 ;  /* 0x000000ffff277224 */ /* 0x000fe200078e0029 */
[----:B------:R-:W-:Y:S01]  /*5050*/  MOV R41, R51 ;  /* 0x0000003300297202 */ /* 0x000fe20000000f00 */
[----:B------:R-:W-:Y:S02]  /*5060*/  IMAD.MOV.U32 R40, RZ, RZ, R45 ;  /* 0x000000ffff287224 */ /* 0x000fe400078e002d */
[----:B------:R-:W-:Y:S02]  /*5070*/  IMAD.MOV.U32 R45, RZ, RZ, R46 ;  /* 0x000000ffff2d7224 */ /* 0x000fe400078e002e */
[----:B------:R-:W-:Y:S02]  /*5080*/  IMAD.MOV.U32 R46, RZ, RZ, R47 ;  /* 0x000000ffff2e7224 */ /* 0x000fe400078e002f */
[----:B---3--:R-:W-:-:S02]  /*5090*/  IMAD.MOV.U32 R37, RZ, RZ, R43 ;  /* 0x000000ffff257224 */ /* 0x008fc400078e002b */
[----:B------:R-:W3:Y:S04]  /*50a0*/  LDL.LU R43, [R1+0x3ec] ;  /* 0x0003ec00012b7983 */ /* 0x000ee80000300800 */
[----:B------:R-:W2:Y:S04]  /*50b0*/  LDL.LU R28, [R1+0x384] ;  /* 0x00038400011c7983 */ /* 0x000ea80000300800 */
[----:B------:R-:W3:Y:S04]  /*50c0*/  LDL.LU R23, [R1+0x388] ;  /* 0x0003880001177983 */ /* 0x000ee80000300800 */
[----:B------:R1:W-:Y:S04]  /*50d0*/  STL [R1+0x2d8], R14 ;  /* 0x0002d80e01007387 */ /* 0x0003e80000100800 */
[----:B------:R-:W-:Y:S04]  /*50e0*/  STL [R1+0x2d4], R15 ;  /* 0x0002d40f01007387 */ /* 0x000fe80000100800 */
[----:B------:R-:W3:Y:S04]  /*50f0*/  LDL.LU R51, [R1+0x3fc] ;  /* 0x0003fc0001337983 */ /* 0x000ee80000300800 */
[----:B------:R-:W3:Y:S01]  /*5100*/  LDL.LU R47, [R1+0x3d0] ;  /* 0x0003d000012f7983 */ /* 0x000ee20000300800 */
[----:B------:R-:W-:-:S04]  /*5110*/  IMAD.HI.U32 R4, R6, R8, RZ ;  /* 0x0000000806047227 */ /* 0x000fc800078e00ff */
[----:B------:R-:W-:-:S04]  /*5120*/  IMAD.MOV R4, RZ, RZ, -R4 ;  /* 0x000000ffff047224 */ /* 0x000fc800078e0a04 */
[----:B------:R-:W-:Y:S02]  /*5130*/  IMAD R8, R0, R4, R8 ;  /* 0x0000000400087224 */ /* 0x000fe400078e0208 */
[----:B------:R-:W-:-:S03]  /*5140*/  IMAD.HI.U32 R2, R6, R12, RZ ;  /* 0x0000000c06027227 */ /* 0x000fc600078e00ff */
[----:B------:R-:W-:Y:S01]  /*5150*/  ISETP.GT.U32.AND P6, PT, R0, R8, PT ;  /* 0x000000080000720c */ /* 0x000fe20003fc4070 */
[----:B------:R-:W-:-:S04]  /*5160*/  IMAD.MOV R2, RZ, RZ, -R2 ;  /* 0x000000ffff027224 */ /* 0x000fc800078e0a02 */
[----:B------:R-:W-:-:S08]  /*5170*/  IMAD R2, R0, R2, R12 ;  /* 0x0000000200027224 */ /* 0x000fd000078e020c */
[----:B------:R-:W-:Y:S01]  /*5180*/  @!P6 IMAD.IADD R8, R8, 0x1, -R0 ;  /* 0x000000010808e824 */ /* 0x000fe200078e0a00 */
[C---:B------:R-:W-:Y:S02]  /*5190*/  ISETP.GT.U32.AND P6, PT, R0.reuse, R2, PT ;  /* 0x000000020000720c */ /* 0x040fe40003fc4070 */
[----:B------:R-:W-:Y:S02]  /*51a0*/  ISETP.GT.U32.AND P1, PT, R0, R9, PT ;  /* 0x000000090000720c */ /* 0x000fe40003f24070 */
[----:B----4-:R-:W-:Y:S01]  /*51b0*/  IABS R11, R27 ;  /* 0x0000001b000b7213 */ /* 0x010fe20000000000 */
[----:B------:R-:W-:-:S08]  /*51c0*/  IMAD.HI.U32 R13, R6, R10, RZ ;  /* 0x0000000a060d7227 */ /* 0x000fd000078e00ff */
[----:B------:R-:W-:Y:S02]  /*51d0*/  @!P6 IMAD.IADD R2, R2, 0x1, -R0 ;  /* 0x000000010202e824 */ /* 0x000fe400078e0a00 */
[----:B------:R-:W-:-:S03]  /*51e0*/  IMAD.HI.U32 R12, R6, R11, RZ ;  /* 0x0000000b060c7227 */ /* 0x000fc600078e00ff */
[C---:B------:R-:W-:Y:S01]  /*51f0*/  ISETP.GT.U32.AND P6, PT, R0.reuse, R2, PT ;  /* 0x000000020000720c */ /* 0x040fe20003fc4070 */
[----:B------:R-:W-:Y:S01]  /*5200*/  IMAD.MOV R12, RZ, RZ, -R12 ;  /* 0x000000ffff0c7224 */ /* 0x000fe200078e0a0c */
[----:B------:R-:W-:Y:S01]  /*5210*/  IADD3 R13, -R13, RZ, RZ ;  /* 0x000000ff0d0d7210 */ /* 0x000fe20007ffe1ff */
[----:B------:R-:W-:Y:S01]  /*5220*/  @!P1 IMAD.IADD R9, R9, 0x1, -R0 ;  /* 0x0000000109099824 */ /* 0x000fe200078e0a00 */
[----:B------:R-:W-:Y:S02]  /*5230*/  IABS R4, R22 ;  /* 0x0000001600047213 */ /* 0x000fe40000000000 */
[C---:B------:R-:W-:Y:S01]  /*5240*/  ISETP.GT.U32.AND P1, PT, R0.reuse, R8, PT ;  /* 0x000000080000720c */ /* 0x040fe20003f24070 */
[C---:B------:R-:W-:Y:S02]  /*5250*/  IMAD R10, R0.reuse, R13, R10 ;  /* 0x0000000d000a7224 */ /* 0x040fe400078e020a */
[----:B------:R-:W-:Y:S02]  /*5260*/  IMAD R11, R0, R12, R11 ;  /* 0x0000000c000b7224 */ /* 0x000fe400078e020b */
[----:B------:R-:W-:Y:S01]  /*5270*/  IMAD.HI.U32 R13, R6, R4, RZ ;  /* 0x00000004060d7227 */ /* 0x000fe200078e00ff */
[----:B------:R-:W-:-:S03]  /*5280*/  ISETP.GT.U32.AND P4, PT, R0, R9, PT ;  /* 0x000000090000720c */ /* 0x000fc60003f84070 */
[--C-:B------:R-:W-:Y:S01]  /*5290*/  @!P6 IMAD.IADD R2, R2, 0x1, -R0.reuse ;  /* 0x000000010202e824 */ /* 0x100fe200078e0a00 */
[----:B------:R-:W-:Y:S01]  /*52a0*/  ISETP.GT.U32.AND P6, PT, R0, R11, PT ;  /* 0x0000000b0000720c */ /* 0x000fe20003fc4070 */
        /* <DEDUP_REMOVED lines=8> */
[----:B------:R-:W-:Y:S02]  /*5330*/  ISETP.GT.U32.AND P5, PT, R0, R11, PT ;  /* 0x0000000b0000720c */ /* 0x000fe40003fa4070 */
[----:B0-----:R-:W-:Y:S01]  /*5340*/  IABS R5, R29 ;  /* 0x0000001d00057213 */ /* 0x001fe20000000000 */
[----:B------:R-:W-:Y:S01]  /*5350*/  @!P1 IMAD.IADD R10, R10, 0x1, -R0 ;  /* 0x000000010a0a9824 */ /* 0x000fe200078e0a00 */
[----:B------:R-:W-:Y:S01]  /*5360*/  ISETP.GE.AND P1, PT, R29, RZ, PT ;  /* 0x000000ff1d00720c */ /* 0x000fe20003f26270 */
[----:B------:R-:W-:Y:S02]  /*5370*/  IMAD.MOV.U32 R29, RZ, RZ, R30 ;  /* 0x000000ffff1d7224 */ /* 0x000fe400078e001e */
[----:B------:R-:W-:Y:S02]  /*5380*/  IMAD.MOV.U32 R30, RZ, RZ, R31 ;  /* 0x000000ffff1e7224 */ /* 0x000fe400078e001f */
[----:B------:R-:W-:Y:S02]  /*5390*/  @!P3 IMAD.MOV R16, RZ, RZ, -R16 ;  /* 0x000000ffff10b224 */ /* 0x000fe400078e0a10 */
[----:B------:R-:W-:-:S02]  /*53a0*/  IMAD.MOV.U32 R31, RZ, RZ, R37 ;  /* 0x000000ffff1f7224 */ /* 0x000fc400078e0025 */
[----:B------:R-:W-:Y:S01]  /*53b0*/  @!P5 IMAD.IADD R11, R11, 0x1, -R0 ;  /* 0x000000010b0bd824 */ /* 0x000fe200078e0a00 */
[----:B------:R-:W-:Y:S01]  /*53c0*/  ISETP.GE.AND P5, PT, R27, RZ, PT ;  /* 0x000000ff1b00720c */ /* 0x000fe20003fa6270 */
[----:B------:R-:W-:Y:S01]  /*53d0*/  IMAD.MOV.U32 R27, RZ, RZ, R30 ;  /* 0x000000ffff1b7224 */ /* 0x000fe200078e001e */
[----:B------:R-:W-:Y:S01]  /*53e0*/  STL [R1+0x2d0], R16 ;  /* 0x0002d01001007387 */ /* 0x000fe20000100800 */
[----:B------:R-:W-:Y:S02]  /*53f0*/  IMAD.MOV.U32 R30, RZ, RZ, R31 ;  /* 0x000000ffff1e7224 */ /* 0x000fe400078e001f */
[----:B------:R-:W-:Y:S01]  /*5400*/  IMAD.MOV.U32 R31, RZ, RZ, R32 ;  /* 0x000000ffff1f7224 */ /* 0x000fe200078e0020 */
[----:B------:R0:W-:Y:S01]  /*5410*/  STL [R1+0x2cc], R9 ;  /* 0x0002cc0901007387 */ /* 0x0001e20000100800 */
[----:B------:R-:W-:Y:S02]  /*5420*/  IMAD.MOV.U32 R32, RZ, RZ, R36 ;  /* 0x000000ffff207224 */ /* 0x000fe400078e0024 */
[----:B------:R-:W-:Y:S01]  /*5430*/  IMAD.MOV.U32 R36, RZ, RZ, R53 ;  /* 0x000000ffff247224 */ /* 0x000fe200078e0035 */
[----:B--2---:R-:W-:-:S05]  /*5440*/  IABS R13, R28 ;  /* 0x0000001c000d7213 */ /* 0x004fca0000000000 */
[----:B------:R-:W-:-:S04]  /*5450*/  IMAD.HI.U32 R8, R6, R13, RZ ;  /* 0x0000000d06087227 */ /* 0x000fc800078e00ff */
[----:B------:R-:W-:-:S04]  /*5460*/  IMAD.MOV R8, RZ, RZ, -R8 ;  /* 0x000000ffff087224 */ /* 0x000fc800078e0a08 */
[----:B------:R-:W-:Y:S02]  /*5470*/  IMAD R8, R0, R8, R13 ;  /* 0x0000000800087224 */ /* 0x000fe400078e020d */
[----:B------:R-:W-:-:S04]  /*5480*/  IMAD.MOV.U32 R13, RZ, RZ, R2 ;  /* 0x000000ffff0d7224 */ /* 0x000fc800078e0002 */
[----:B------:R-:W-:Y:S01]  /*5490*/  @!P0 IMAD.MOV R13, RZ, RZ, -R13 ;  /* 0x000000ffff0d8224 */ /* 0x000fe200078e0a0d */
[----:B------:R-:W-:Y:S01]  /*54a0*/  ISETP.GT.U32.AND P0, PT, R0, R8, PT ;  /* 0x000000080000720c */ /* 0x000fe20003f04070 */
[----:B---3--:R-:W-:Y:S01]  /*54b0*/  IMAD.MOV.U32 R37, RZ, RZ, R47 ;  /* 0x000000ffff257224 */ /* 0x008fe200078e002f */
[----:B------:R-:W-:Y:S02]  /*54c0*/  MOV R47, R51 ;  /* 0x00000033002f7202 */ /* 0x000fe40000000f00 */
        /* <DEDUP_REMOVED lines=11> */
[----:B------:R-:W-:-:S09]  /*5580*/  ISETP.GT.U32.AND P3, PT, R0, R5, PT ;  /* 0x000000050000720c */ /* 0x000fd20003f64070 */
[----:B------:R-:W-:-:S04]  /*5590*/  @!P4 IMAD.IADD R4, R4, 0x1, -R0 ;  /* 0x000000010404c824 */ /* 0x000fc800078e0a00 */
[----:B------:R-:W-:Y:S02]  /*55a0*/  @!P3 IADD3 R5, R5, -R0, RZ ;  /* 0x800000000505b210 */ /* 0x000fe40007ffe0ff */
[C---:B------:R-:W-:Y:S02]  /*55b0*/  ISETP.GT.U32.AND P3, PT, R0.reuse, R10, PT ;  /* 0x0000000a0000720c */ /* 0x040fe40003f64070 */
[C---:B------:R-:W-:Y:S02]  /*55c0*/  ISETP.GT.U32.AND P4, PT, R0.reuse, R5, PT ;  /* 0x000000050000720c */ /* 0x040fe40003f84070 */
[----:B------:R-:W-:Y:S02]  /*55d0*/  ISETP.GT.U32.AND P6, PT, R0, R4, PT ;  /* 0x000000040000720c */ /* 0x000fe40003fc4070 */
[----:B0-----:R-:W-:-:S05]  /*55e0*/  IABS R9, R25 ;  /* 0x0000001900097213 */ /* 0x001fca0000000000 */
[----:B--2---:R-:W-:-:S04]  /*55f0*/  IMAD.HI.U32 R13, R6, R9, RZ ;  /* 0x00000009060d7227 */ /* 0x004fc800078e00ff */
[--C-:B------:R-:W-:Y:S02]  /*5600*/  @!P3 IMAD.IADD R10, R10, 0x1, -R0.reuse ;  /* 0x000000010a0ab824 */ /* 0x100fe400078e0a00 */
[----:B------:R-:W-:Y:S01]  /*5610*/  @!P4 IMAD.IADD R5, R5, 0x1, -R0 ;  /* 0x000000010505c824 */ /* 0x000fe200078e0a00 */
[----:B------:R-:W-:Y:S01]  /*5620*/  ISETP.GE.AND P4, PT, R22, RZ, PT ;  /* 0x000000ff1600720c */ /* 0x000fe20003f86270 */
[----:B------:R-:W-:Y:S01]  /*5630*/  @!P2 IMAD.MOV R10, RZ, RZ, -R10 ;  /* 0x000000ffff0aa224 */ /* 0x000fe200078e0a0a */
[----:B------:R-:W-:Y:S01]  /*5640*/  IADD3 R13, -R13, RZ, RZ ;  /* 0x000000ff0d0d7210 */ /* 0x000fe20007ffe1ff */
[----:B------:R-:W-:-:S03]  /*5650*/  @!P6 IMAD.IADD R4, R4, 0x1, -R0 ;  /* 0x000000010404e824 */ /* 0x000fc600078e0a00 */
[----:B------:R0:W-:Y:S01]  /*5660*/  STL [R1+0x2c0], R10 ;  /* 0x0002c00a01007387 */ /* 0x0001e20000100800 */
[C---:B------:R-:W-:Y:S01]  /*5670*/  IMAD R9, R0.reuse, R13, R9 ;  /* 0x0000000d00097224 */ /* 0x040fe200078e0209 */
[----:B------:R-:W-:Y:S01]  /*5680*/  ISETP.GT.U32.AND P2, PT, R0, R8, PT ;  /* 0x000000080000720c */ /* 0x000fe20003f44070 */
[----:B0-----:R-:W-:-:S05]  /*5690*/  IMAD.MOV.U32 R10, RZ, RZ, R4 ;  /* 0x000000ffff0a7224 */ /* 0x001fca00078e0004 */
[----:B------:R-:W-:Y:S02]  /*56a0*/  @!P4 IADD3 R10, -R10, RZ, RZ ;  /* 0x000000ff0a0ac210 */ /* 0x000fe40007ffe1ff */
[----:B------:R-:W-:Y:S01]  /*56b0*/  ISETP.GT.U32.AND P4, PT, R0, R9, PT ;  /* 0x000000090000720c */ /* 0x000fe20003f84070 */
[----:B------:R-:W-:-:S04]  /*56c0*/  @!P1 IMAD.MOV R5, RZ, RZ, -R5 ;  /* 0x000000ffff059224 */ /* 0x000fc800078e0a05 */
[----:B------:R-:W-:Y:S01]  /*56d0*/  @!P2 IMAD.IADD R8, R8, 0x1, -R0 ;  /* 0x000000010808a824 */ /* 0x000fe200078e0a00 */
[----:B------:R0:W-:Y:S01]  /*56e0*/  STL [R1+0x2bc], R5 ;  /* 0x0002bc0501007387 */ /* 0x0001e20000100800 */
[----:B------:R-:W-:Y:S02]  /*56f0*/  IABS R4, R29 ;  /* 0x0000001d00047213 */ /* 0x000fe40000000000 */
[----:B------:R-:W-:-:S04]  /*5700*/  @!P0 IMAD.MOV R8, RZ, RZ, -R8 ;  /* 0x000000ffff088224 */ /* 0x000fc800078e0a08 */
[----:B------:R-:W-:Y:S02]  /*5710*/  @!P4 IMAD.IADD R9, R9, 0x1, -R0 ;  /* 0x000000010909c824 */ /* 0x000fe400078e0a00 */
[----:B0-----:R-:W-:Y:S01]  /*5720*/  IMAD.MOV.U32 R5, RZ, RZ, R11 ;  /* 0x000000ffff057224 */ /* 0x001fe200078e000b */
[----:B------:R-:W-:-:S03]  /*5730*/  ISETP.GE.AND P4, PT, R29, RZ, PT ;  /* 0x000000ff1d00720c */ /* 0x000fc60003f86270 */
[----:B------:R-:W-:Y:S01]  /*5740*/  @!P5 IMAD.MOV R5, RZ, RZ, -R5 ;  /* 0x000000ffff05d224 */ /* 0x000fe200078e0a05 */
[----:B------:R-:W-:Y:S04]  /*5750*/  STL [R1+0x2b8], R10 ;  /* 0x0002b80a01007387 */ /* 0x000fe80000100800 */
[----:B------:R-:W-:Y:S04]  /*5760*/  STL [R1+0x2b4], R5 ;  /* 0x0002b40501007387 */ /* 0x000fe80000100800 */
[----:B------:R-:W-:Y:S01]  /*5770*/  STL [R1+0x2b0], R8 ;  /* 0x0002b00801007387 */ /* 0x000fe20000100800 */
[----:B---3--:R-:W-:Y:S01]  /*5780*/  IMAD.MOV.U32 R29, RZ, RZ, R30 ;  /* 0x000000ffff1d7224 */ /* 0x008fe200078e001e */
[----:B------:R-:W-:Y:S01]  /*5790*/  MOV R30, R31 ;  /* 0x0000001f001e7202 */ /* 0x000fe20000000f00 */
[----:B------:R-:W-:-:S02]  /*57a0*/  IMAD.MOV.U32 R31, RZ, RZ, R32 ;  /* 0x000000ffff1f7224 */ /* 0x000fc400078e0020 */
[----:B------:R-:W-:Y:S02]  /*57b0*/  IMAD.MOV.U32 R32, RZ, RZ, R33 ;  /* 0x000000ffff207224 */ /* 0x000fe400078e0021 */
[----:B------:R-:W-:Y:S02]  /*57c0*/  IMAD.MOV.U32 R33, RZ, RZ, R34 ;  /* 0x000000ffff217224 */ /* 0x000fe400078e0022 */
[----:B------:R-:W-:Y:S02]  /*57d0*/  IMAD.MOV.U32 R34, RZ, RZ, R35 ;  /* 0x000000ffff227224 */ /* 0x000fe400078e0023 */
[----:B------:R-:W-:Y:S02]  /*57e0*/  IMAD.MOV.U32 R35, RZ, RZ, R36 ;  /* 0x000000ffff237224 */ /* 0x000fe400078e0024 */
[----:B------:R-:W2:Y:S01]  /*57f0*/  LDL.LU R36, [R1+0x3dc] ;  /* 0x0003dc0001247983 */ /* 0x000ea20000300800 */
[----:B------:R-:W-:Y:S02]  /*5800*/  IABS R7, R24 ;  /* 0x0000001800077213 */ /* 0x000fe40000000000 */
[----:B------:R-:W-:Y:S01]  /*5810*/  IABS R12, R23 ;  /* 0x00000017000c7213 */ /* 0x000fe20000000000 */
[----:B------:R-:W3:Y:S02]  /*5820*/  LDL.LU R22, [R1+0x3b0] ;  /* 0x0003b00001167983 */ /* 0x000ee40000300800 */
[----:B------:R-:W-:Y:S01]  /*5830*/  IMAD.HI.U32 R14, R6, R7, RZ ;  /* 0x00000007060e7227 */ /* 0x000fe200078e00ff */
[----:B------:R-:W-:-:S03]  /*5840*/  IABS R2, R26 ;  /* 0x0000001a00027213 */ /* 0x000fc60000000000 */
[----:B------:R-:W-:-:S04]  /*5850*/  IMAD.HI.U32 R15, R6, R12, RZ ;  /* 0x0000000c060f7227 */ /* 0x000fc800078e00ff */
[----:B------:R-:W-:Y:S02]  /*5860*/  IMAD.MOV R14, RZ, RZ, -R14 ;  /* 0x000000ffff0e7224 */ /* 0x000fe400078e0a0e */
[----:B------:R-:W-:Y:S02]  /*5870*/  IMAD.MOV R15, RZ, RZ, -R15 ;  /* 0x000000ffff0f7224 */ /* 0x000fe400078e0a0f */
[----:B------:R-:W-:Y:S02]  /*5880*/  IMAD R7, R0, R14, R7 ;  /* 0x0000000e00077224 */ /* 0x000fe400078e0207 */
[----:B------:R-:W-:-:S04]  /*5890*/  IMAD.HI.U32 R14, R6, R2, RZ ;  /* 0x00000002060e7227 */ /* 0x000fc800078e00ff */
[C---:B------:R-:W-:Y:S02]  /*58a0*/  IMAD R12, R0.reuse, R15, R12 ;  /* 0x0000000f000c7224 */ /* 0x040fe400078e020c */
[----:B------:R-:W-:Y:S01]  /*58b0*/  IMAD.MOV R14, RZ, RZ, -R14 ;  /* 0x000000ffff0e7224 */ /* 0x000fe200078e0a0e */
[C---:B------:R-:W-:Y:S02]  /*58c0*/  ISETP.GT.U32.AND P6, PT, R0.reuse, R7, PT ;  /* 0x000000070000720c */ /* 0x040fe40003fc4070 */
[C---:B------:R-:W-:Y:S01]  /*58d0*/  ISETP.GT.U32.AND P3, PT, R0.reuse, R12, PT ;  /* 0x0000000c0000720c */ /* 0x040fe20003f64070 */
[----:B------:R-:W-:-:S05]  /*58e0*/  IMAD R2, R0, R14, R2 ;  /* 0x0000000e00027224 */ /* 0x000fca00078e0202 */
[----:B------:R-:W-:-:S05]  /*58f0*/  ISETP.GT.U32.AND P2, PT, R0, R2, PT ;  /* 0x000000020000720c */ /* 0x000fca0003f44070 */
[--C-:B------:R-:W-:Y:S02]  /*5900*/  @!P6 IMAD.IADD R7, R7, 0x1, -R0.reuse ;  /* 0x000000010707e824 */ /* 0x100fe400078e0a00 */
[----:B------:R-:W-:-:S03]  /*5910*/  @!P3 IMAD.IADD R12, R12, 0x1, -R0 ;  /* 0x000000010c0cb824 */ /* 0x000fc600078e0a00 */
[C---:B------:R-:W-:Y:S02]  /*5920*/  ISETP.GT.U32.AND P6, PT, R0.reuse, R7, PT ;  /* 0x000000070000720c */ /* 0x040fe40003fc4070 */
[----:B------:R-:W-:Y:S01]  /*5930*/  ISETP.GT.U32.AND P1, PT, R0, R12, PT ;  /* 0x0000000c0000720c */ /* 0x000fe20003f24070 */
[----:B------:R-:W-:Y:S01]  /*5940*/  @!P2 IMAD.IADD R2, R2, 0x1, -R0 ;  /* 0x000000010202a824 */ /* 0x000fe200078e0a00 */
[----:B------:R-:W-:Y:S02]  /*5950*/  ISETP.GT.U32.AND P2, PT, R0, R9, PT ;  /* 0x000000090000720c */ /* 0x000fe40003f44070 */
[----:B------:R-:W-:Y:S02]  /*5960*/  ISETP.GE.AND P3, PT, R23, RZ, PT ;  /* 0x000000ff1700720c */ /* 0x000fe40003f66270 */
[----:B------:R-:W-:Y:S02]  /*5970*/  ISETP.GE.AND P5, PT, R24, RZ, PT ;  /* 0x000000ff1800720c */ /* 0x000fe40003fa6270 */
[----:B------:R-:W-:-:S02]  /*5980*/  ISETP.GT.U32.AND P0, PT, R0, R2, PT ;  /* 0x000000020000720c */ /* 0x000fc40003f04070 */
[----:B------:R-:W-:Y:S01]  /*5990*/  IABS R11, R28 ;  /* 0x0000001c000b7213 */ /* 0x000fe20000000000 */
[--C-:B------:R-:W-:Y:S02]  /*59a0*/  @!P6 IMAD.IADD R7, R7, 0x1, -R0.reuse ;  /* 0x000000010707e824 */ /* 0x100fe400078e0a00 */
[----:B------:R-:W-:Y:S01]  /*59b0*/  @!P1 IMAD.IADD R12, R12, 0x1, -R0 ;  /* 0x000000010c0c9824 */ /* 0x000fe200078e0a00 */
[----:B------:R-:W-:Y:S02]  /*59c0*/  ISETP.GE.AND P1, PT, R25, RZ, PT ;  /* 0x000000ff1900720c */ /* 0x000fe40003f26270 */
[----:B------:R-:W-:Y:S01]  /*59d0*/  @!P2 IADD3 R9, R9, -R0, RZ ;  /* 0x800000000909a210 */ /* 0x000fe20007ffe0ff */
[----:B------:R-:W4:Y:S01]  /*59e0*/  LDL.LU R25, [R1+0x3b4] ;  /* 0x0003b40001197983 */ /* 0x000f220000300800 */
[----:B------:R-:W-:Y:S01]  /*59f0*/  ISETP.GE.AND P2, PT, R28, RZ, PT ;  /* 0x000000ff1c00720c */ /* 0x000fe20003f46270 */
[----:B------:R-:W-:Y:S02]  /*5a00*/  IMAD.MOV.U32 R28, RZ, RZ, R30 ;  /* 0x000000ffff1c7224 */ /* 0x000fe400078e001e */
[----:B------:R-:W-:-:S02]  /*5a10*/  @!P3 IMAD.MOV R12, RZ, RZ, -R12 ;  /* 0x000000ffff0cb224 */ /* 0x000fc400078e0a0c */
[----:B------:R-:W-:Y:S02]  /*5a20*/  IMAD.MOV.U32 R30, RZ, RZ, R31 ;  /* 0x000000ffff1e7224 */ /* 0x000fe400078e001f */
[----:B------:R-:W-:Y:S02]  /*5a30*/  @!P5 IMAD.MOV R7, RZ, RZ, -R7 ;  /* 0x000000ffff07d224 */ /* 0x000fe400078e0a07 */
[----:B------:R-:W-:Y:S02]  /*5a40*/  IMAD.MOV.U32 R31, RZ, RZ, R32 ;  /* 0x000000ffff1f7224 */ /* 0x000fe400078e0020 */
[----:B------:R-:W-:Y:S02]  /*5a50*/  IMAD.MOV.U32 R32, RZ, RZ, R33 ;  /* 0x000000ffff207224 */ /* 0x000fe400078e0021 */
[----:B------:R-:W-:Y:S01]  /*5a60*/  IMAD.MOV.U32 R33, RZ, RZ, R34 ;  /* 0x000000ffff217224 */ /* 0x000fe200078e0022 */
[----:B------:R0:W-:Y:S01]  /*5a70*/  STL [R1+0x2ac], R12 ;  /* 0x0002ac0c01007387 */ /* 0x0001e20000100800 */
[----:B------:R-:W-:-:S02]  /*5a80*/  IMAD.MOV.U32 R34, RZ, RZ, R35 ;  /* 0x000000ffff227224 */ /* 0x000fc400078e0023 */
[----:B------:R-:W-:Y:S01]  /*5a90*/  @!P0 IMAD.IADD R2, R2, 0x1, -R0 ;  /* 0x0000000102028824 */ /* 0x000fe200078e0a00 */
[----:B------:R1:W-:Y:S01]  /*5aa0*/  STL [R1+0x2a8], R7 ;  /* 0x0002a80701007387 */ /* 0x0003e20000100800 */
[----:B------:R-:W-:Y:S02]  /*5ab0*/  ISETP.GE.AND P0, PT, R28, RZ, PT ;  /* 0x000000ff1c00720c */ /* 0x000fe40003f06270 */
[----:B0-----:R-:W-:Y:S01]  /*5ac0*/  IABS R12, R28 ;  /* 0x0000001c000c7213 */ /* 0x001fe20000000000 */
[----:B------:R-:W-:Y:S02]  /*5ad0*/  IMAD.MOV.U32 R28, RZ, RZ, R30 ;  /* 0x000000ffff1c7224 */ /* 0x000fe400078e001e */
[----:B------:R-:W-:Y:S02]  /*5ae0*/  IMAD.MOV.U32 R30, RZ, RZ, R31 ;  /* 0x000000ffff1e7224 */ /* 0x000fe400078e001f */
[----:B-1----:R-:W-:Y:S02]  /*5af0*/  IMAD.MOV.U32 R7, RZ, RZ, R9 ;  /* 0x000000ffff077224 */ /* 0x002fe400078e0009 */
[----:B------:R-:W-:-:S02]  /*5b00*/  IMAD.MOV.U32 R31, RZ, RZ, R32 ;  /* 0x000000ffff1f7224 */ /* 0x000fc400078e0020 */
[----:B------:R-:W-:Y:S02]  /*5b10*/  IMAD.MOV.U32 R32, RZ, RZ, R33 ;  /* 0x000000ffff207224 */ /* 0x000fe400078e0021 */
[----:B------:R-:W-:Y:S02]  /*5b20*/  @!P1 IMAD.MOV R7, RZ, RZ, -R7 ;  /* 0x000000ffff079224 */ /* 0x000fe400078e0a07 */
[----:B------:R-:W-:Y:S02]  /*5b30*/  IMAD.MOV.U32 R24, RZ, RZ, R30 ;  /* 0x000000ffff187224 */ /* 0x000fe400078e001e */
[----:B------:R-:W-:Y:S02]  /*5b40*/  IMAD.MOV.U32 R30, RZ, RZ, R31 ;  /* 0x000000ffff1e7224 */ /* 0x000fe400078e001f */
[----:B------:R-:W-:Y:S01]  /*5b50*/  IMAD.MOV.U32 R31, RZ, RZ, R32 ;  /* 0x000000ffff1f7224 */ /* 0x000fe200078e0020 */
[----:B------:R-:W-:Y:S01]  /*5b60*/  ISETP.GE.AND P6, PT, R26, RZ, PT ;  /* 0x000000ff1a00720c */ /* 0x000fe20003fc6270 */
[----:B--2---:R-:W-:-:S02]  /*5b70*/  IMAD.MOV.U32 R35, RZ, RZ, R36 ;  /* 0x000000ffff237224 */ /* 0x004fc400078e0024 */
[----:B------:R-:W-:Y:S02]  /*5b80*/  IMAD.MOV.U32 R36, RZ, RZ, R39 ;  /* 0x000000ffff247224 */ /* 0x000fe400078e0027 */
[----:B------:R-:W-:Y:S01]  /*5b90*/  IMAD.MOV.U32 R39, RZ, RZ, R40 ;  /* 0x000000ffff277224 */ /* 0x000fe200078e0028 */
[----:B------:R-:W-:Y:S02]  /*5ba0*/  MOV R40, R41 ;  /* 0x0000002900287202 */ /* 0x000fe40000000f00 */
[----:B------:R-:W-:Y:S01]  /*5bb0*/  MOV R33, R36 ;  /* 0x0000002400217202 */ /* 0x000fe20000000f00 */
[----:B------:R-:W-:Y:S02]  /*5bc0*/  IMAD.MOV.U32 R41, RZ, RZ, R52 ;  /* 0x000000ffff297224 */ /* 0x000fe400078e0034 */
[----:B------:R-:W2:Y:S02]  /*5bd0*/  LDL.LU R52, [R1+0x43c] ;  /* 0x00043c0001347983 */ /* 0x000ea40000300800 */
[----:B------:R-:W-:-:S02]  /*5be0*/  IMAD.MOV.U32 R32, RZ, RZ, R33 ;  /* 0x000000ffff207224 */ /* 0x000fc400078e0021 */
[----:B------:R0:W-:Y:S01]  /*5bf0*/  STL [R1+0x2a0], R7 ;  /* 0x0002a00701007387 */ /* 0x0001e20000100800 */
[----:B------:R-:W-:-:S03]  /*5c00*/  IMAD.MOV.U32 R33, RZ, RZ, R44 ;  /* 0x000000ffff217224 */ /* 0x000fc600078e002c */
[----:B------:R-:W2:Y:S04]  /*5c10*/  LDL.LU R36, [R1+0x3d4] ;  /* 0x0003d40001247983 */ /* 0x000ea80000300800 */
[----:B------:R-:W2:Y:S04]  /*5c20*/  LDL.LU R44, [R1+0x428] ;  /* 0x00042800012c7983 */ /* 0x000ea80000300800 */
[----:B------:R-:W2:Y:S01]  /*5c30*/  LDL.LU R26, [R1+0x3b8] ;  /* 0x0003b800011a7983 */ /* 0x000ea20000300800 */
[----:B------:R-:W-:Y:S01]  /*5c40*/  IMAD.HI.U32 R5, R6, R4, RZ ;  /* 0x0000000406057227 */ /* 0x000fe200078e00ff */
[----:B------:R-:W-:-:S02]  /*5c50*/  IABS R10, R27 ;  /* 0x0000001b000a7213 */ /* 0x000fc40000000000 */
[----:B------:R-:W2:Y:S01]  /*5c60*/  LDL.LU R23, [R1+0x3bc] ;  /* 0x0003bc0001177983 */ /* 0x000ea20000300800 */
[----:B------:R-:W-:-:S04]  /*5c70*/  IMAD.MOV R5, RZ, RZ, -R5 ;  /* 0x000000ffff057224 */ /* 0x000fc800078e0a05 */
[----:B------:R-:W-:Y:S02]  /*5c80*/  IMAD R5, R0, R5, R4 ;  /* 0x0000000500057224 */ /* 0x000fe400078e0204 */
[----:B------:R-:W-:-:S03]  /*5c90*/  IMAD.HI.U32 R4, R6, R10, RZ ;  /* 0x0000000a06047227 */ /* 0x000fc600078e00ff */
[C---:B------:R-:W-:Y:S01]  /*5ca0*/  ISETP.GT.U32.AND P3, PT, R0.reuse, R5, PT ;  /* 0x000000050000720c */ /* 0x040fe20003f64070 */
[----:B------:R-:W-:Y:S02]  /*5cb0*/  IMAD.MOV R4, RZ, RZ, -R4 ;  /* 0x000000ffff047224 */ /* 0x000fe400078e0a04 */
[----:B------:R-:W-:Y:S02]  /*5cc0*/  IMAD.MOV.U32 R14, RZ, RZ, R2 ;  /* 0x000000ffff0e7224 */ /* 0x000fe400078e0002 */
[----:B------:R-:W-:Y:S02]  /*5cd0*/  IMAD R10, R0, R4, R10 ;  /* 0x00000004000a7224 */ /* 0x000fe400078e020a */
[----:B------:R-:W-:Y:S02]  /*5ce0*/  @!P6 IMAD.MOV R14, RZ, RZ, -R14 ;  /* 0x000000ffff0ee224 */ /* 0x000fe400078e0a0e */
[----:B------:R-:W-:Y:S01]  /*5cf0*/  IMAD.HI.U32 R2, R6, R12, RZ ;  /* 0x0000000c06027227 */ /* 0x000fe200078e00ff */
[----:B------:R-:W-:-:S03]  /*5d00*/  ISETP.GT.U32.AND P6, PT, R0, R10, PT ;  /* 0x0000000a0000720c */ /* 0x000fc60003fc4070 */
[----:B------:R-:W-:Y:S02]  /*5d10*/  @!P3 IMAD.IADD R5, R5, 0x1, -R0 ;  /* 0x000000010505b824 */ /* 0x000fe400078e0a00 */
[----:B------:R-:W-:Y:S02]  /*5d20*/  IMAD.MOV R2, RZ, RZ, -R2 ;  /* 0x000000ffff027224 */ /* 0x000fe400078e0a02 */
[----:B------:R-:W-:Y:S01]  /*5d30*/  IMAD.HI.U32 R8, R6, R11, RZ ;  /* 0x0000000b06087227 */ /* 0x000fe200078e00ff */
[----:B------:R-:W-:-:S03]  /*5d40*/  ISETP.GT.U32.AND P1, PT, R0, R5, PT ;  /* 0x000000050000720c */ /* 0x000fc60003f24070 */
[----:B------:R-:W-:Y:S02]  /*5d50*/  IMAD R2, R0, R2, R12 ;  /* 0x0000000200027224 */ /* 0x000fe400078e020c */
[----:B------:R-:W-:Y:S02]  /*5d60*/  IMAD.MOV R8, RZ, RZ, -R8 ;  /* 0x000000ffff087224 */ /* 0x000fe400078e0a08 */
[----:B------:R-:W-:Y:S01]  /*5d70*/  @!P6 IMAD.IADD R10, R10, 0x1, -R0 ;  /* 0x000000010a0ae824 */ /* 0x000fe200078e0a00 */
[C---:B------:R-:W-:Y:S01]  /*5d80*/  ISETP.GT.U32.AND P6, PT, R0.reuse, R2, PT ;  /* 0x000000020000720c */ /* 0x040fe20003fc4070 */
[----:B------:R-:W-:-:S04]  /*5d90*/  IMAD R11, R0, R8, R11 ;  /* 0x00000008000b7224 */ /* 0x000fc800078e020b */
[----:B------:R-:W-:Y:S02]  /*5da0*/  @!P1 IADD3 R5, R5, -R0, RZ ;  /* 0x8000000005059210 */ /* 0x000fe40007ffe0ff */
[----:B------:R-:W-:Y:S02]  /*5db0*/  ISETP.GT.U32.AND P1, PT, R0, R11, PT ;  /* 0x0000000b0000720c */ /* 0x000fe40003f24070 */
[----:B------:R-:W-:Y:S02]  /*5dc0*/  IABS R8, R28 ;  /* 0x0000001c00087213 */ /* 0x000fe40000000000 */
[----:B----4-:R-:W-:Y:S02]  /*5dd0*/  IABS R9, R25 ;  /* 0x0000001900097213 */ /* 0x010fe40000000000 */
[----:B------:R-:W-:Y:S02]  /*5de0*/  @!P6 IMAD.IADD R2, R2, 0x1, -R0 ;  /* 0x000000010202e824 */ /* 0x000fe400078e0a00 */
[----:B------:R-:W-:-:S03]  /*5df0*/  IMAD.HI.U32 R13, R6, R8, RZ ;  /* 0x00000008060d7227 */ /* 0x000fc600078e00ff */
[----:B------:R-:W-:Y:S01]  /*5e00*/  ISETP.GT.U32.AND P6, PT, R0, R2, PT ;  /* 0x000000020000720c */ /* 0x000fe20003fc4070 */
[----:B------:R-:W-:Y:S01]  /*5e10*/  IMAD.HI.U32 R12, R6, R9, RZ ;  /* 0x00000009060c7227 */ /* 0x000fe200078e00ff */
[----:B---3--:R-:W-:-:S03]  /*5e20*/  IABS R4, R22 ;  /* 0x0000001600047213 */ /* 0x008fc60000000000 */
[----:B------:R-:W-:Y:S02]  /*5e30*/  IMAD.MOV R13, RZ, RZ, -R13 ;  /* 0x000000ffff0d7224 */ /* 0x000fe400078e0a0d */
[----:B------:R-:W-:Y:S01]  /*5e40*/  @!P1 IMAD.IADD R11, R11, 0x1, -R0 ;  /* 0x000000010b0b9824 */ /* 0x000fe200078e0a00 */
[C---:B------:R-:W-:Y:S01]  /*5e50*/  ISETP.GT.U32.AND P1, PT, R0.reuse, R10, PT ;  /* 0x0000000a0000720c */ /* 0x040fe20003f24070 */
[----:B------:R-:W-:Y:S02]  /*5e60*/  IMAD.MOV R12, RZ, RZ, -R12 ;  /* 0x000000ffff0c7224 */ /* 0x000fe400078e0a0c */
[----:B------:R-:W-:Y:S02]  /*5e70*/  IMAD R8, R0, R13, R8 ;  /* 0x0000000d00087224 */ /* 0x000fe400078e0208 */
[----:B------:R-:W-:-:S04]  /*5e80*/  IMAD.HI.U32 R13, R6, R4, RZ ;  /* 0x00000004060d7227 */ /* 0x000fc800078e00ff */
[C---:B------:R-:W-:Y:S02]  /*5e90*/  IMAD R9, R0.reuse, R12, R9 ;  /* 0x0000000c00097224 */ /* 0x040fe400078e0209 */
[----:B------:R-:W-:Y:S02]  /*5ea0*/  IMAD.MOV.U32 R15, RZ, RZ, R5 ;  /* 0x000000ffff0f7224 */ /* 0x000fe400078e0005 */
[----:B------:R-:W-:Y:S02]  /*5eb0*/  IMAD.MOV R13, RZ, RZ, -R13 ;  /* 0x000000ffff0d7224 */ /* 0x000fe400078e0a0d */
[----:B------:R-:W-:Y:S01]  /*5ec0*/  @!P4 IMAD.MOV R15, RZ, RZ, -R15 ;  /* 0x000000ffff0fc224 */ /* 0x000fe200078e0a0f */
[----:B------:R-:W-:Y:S01]  /*5ed0*/  ISETP.GT.U32.AND P4, PT, R0, R11, PT ;  /* 0x0000000b0000720c */ /* 0x000fe20003f84070 */
[----:B------:R-:W-:Y:S01]  /*5ee0*/  @!P6 IMAD.IADD R2, R2, 0x1, -R0 ;  /* 0x000000010202e824 */ /* 0x000fe200078e0a00 */
[C---:B------:R-:W-:Y:S01]  /*5ef0*/  ISETP.GT.U32.AND P6, PT, R0.reuse, R9, PT ;  /* 0x000000090000720c */ /* 0x040fe20003fc4070 */
[----:B------:R-:W-:-:S02]  /*5f00*/  IMAD R4, R0, R13, R4 ;  /* 0x0000000d00047224 */ /* 0x000fc400078e0204 */
[----:B------:R-:W-:-:S04]  /*5f10*/  @!P1 IMAD.IADD R10, R10, 0x1, -R0 ;  /* 0x000000010a0a9824 */ /* 0x000fc800078e0a00 */
[----:B------:R-:W-:Y:S01]  /*5f20*/  IMAD.MOV.U32 R16, RZ, RZ, R10 ;  /* 0x000000ffff107224 */ /* 0x000fe200078e000a */
[----:B------:R-:W-:-:S03]  /*5f30*/  ISETP.GT.U32.AND P1, PT, R0, R8, PT ;  /* 0x000000080000720c */ /* 0x000fc60003f24070 */
[--C-:B------:R-:W-:Y:S02]  /*5f40*/  @!P4 IMAD.IADD R11, R11, 0x1, -R0.reuse ;  /* 0x000000010b0bc824 */ /* 0x100fe400078e0a00 */
[----:B------:R-:W-:Y:S01]  /*5f50*/  @!P6 IMAD.IADD R9, R9, 0x1, -R0 ;  /* 0x000000010909e824 */ /* 0x000fe200078e0a00 */
[----:B------:R-:W-:Y:S01]  /*5f60*/  ISETP.GE.AND P5, PT, R27, RZ, PT ;  /* 0x000000ff1b00720c */ /* 0x000fe20003fa6270 */
[----:B------:R-:W-:-:S03]  /*5f70*/  @!P2 IMAD.MOV R11, RZ, RZ, -R11 ;  /* 0x000000ffff0ba224 */ /* 0x000fc600078e0a0b */
[----:B------:R-:W-:Y:S02]  /*5f80*/  ISETP.GT.U32.AND P2, PT, R0, R9, PT ;  /* 0x000000090000720c */ /* 0x000fe40003f44070 */
[----:B------:R-:W-:Y:S01]  /*5f90*/  ISETP.GE.AND P3, PT, R28, RZ, PT ;  /* 0x000000ff1c00720c */ /* 0x000fe20003f66270 */
[----:B------:R-:W-:Y:S01]  /*5fa0*/  IMAD.MOV.U32 R28, RZ, RZ, R30 ;  /* 0x000000ffff1c7224 */ /* 0x000fe200078e001e */
[----:B------:R-:W-:Y:S01]  /*5fb0*/  MOV R27, R31 ;  /* 0x0000001f001b7202 */ /* 0x000fe20000000f00 */
[----:B------:R-:W-:Y:S02]  /*5fc0*/  IMAD.MOV.U32 R30, RZ, RZ, R32 ;  /* 0x000000ffff1e7224 */ /* 0x000fe400078e0020 */
[----:B------:R-:W-:Y:S01]  /*5fd0*/  IMAD.MOV.U32 R31, RZ, RZ, R37 ;  /* 0x000000ffff1f7224 */ /* 0x000fe200078e0025 */
[----:B0-----:R-:W-:Y:S01]  /*5fe0*/  IABS R7, R29 ;  /* 0x0000001d00077213 */ /* 0x001fe20000000000 */
[----:B------:R-:W-:Y:S01]  /*5ff0*/  @!P1 IMAD.IADD R8, R8, 0x1, -R0 ;  /* 0x0000000108089824 */ /* 0x000fe200078e0a00 */
[----:B------:R-:W-:Y:S01]  /*6000*/  ISETP.GE.AND P1, PT, R29, RZ, PT ;  /* 0x000000ff1d00720c */ /* 0x000fe20003f26270 */
[----:B------:R-:W-:-:S02]  /*6010*/  IMAD.MOV.U32 R37, RZ, RZ, R48 ;  /* 0x000000ffff257224 */ /* 0x000fc400078e0030 */
[----:B------:R-:W-:Y:S02]  /*6020*/  IMAD.MOV.U32 R29, RZ, RZ, R30 ;  /* 0x000000ffff1d7224 */ /* 0x000fe400078e001e */
[----:B------:R-:W-:Y:S01]  /*6030*/  IMAD.MOV.U32 R30, RZ, RZ, R31 ;  /* 0x000000ffff1e7224 */ /* 0x000fe200078e001f */
[----:B------:R-:W-:Y:S01]  /*6040*/  @!P2 IADD3 R9, R9, -R0, RZ ;  /* 0x800000000909a210 */ /* 0x000fe20007ffe0ff */
[----:B------:R-:W-:Y:S01]  /*6050*/  @!P5 IMAD.MOV R16, RZ, RZ, -R16 ;  /* 0x000000ffff10d224 */ /* 0x000fe200078e0a10 */
[----:B------:R0:W-:Y:S01]  /*6060*/  STL [R1+0x29c], R14 ;  /* 0x00029c0e01007387 */ /* 0x0001e20000100800 */
[----:B------:R-:W-:Y:S01]  /*6070*/  ISETP.GE.AND P2, PT, R25, RZ, PT ;  /* 0x000000ff1900720c */ /* 0x000fe20003f46270 */
[----:B------:R-:W-:Y:S02]  /*6080*/  IMAD.MOV.U32 R25, RZ, RZ, R30 ;  /* 0x000000ffff197224 */ /* 0x000fe400078e001e */
[----:B------:R1:W-:Y:S04]  /*6090*/  STL [R1+0x298], R15 ;  /* 0x0002980f01007387 */ /* 0x0003e80000100800 */
[----:B------:R-:W3:Y:S01]  /*60a0*/  LDL.LU R48, [R1+0x438] ;  /* 0x0004380001307983 */ /* 0x000ee20000300800 */
[----:B--2---:R-:W-:-:S05]  /*60b0*/  IABS R13, R26 ;  /* 0x0000001a000d7213 */ /* 0x004fca0000000000 */
[----:B------:R-:W-:-:S05]  /*60c0*/  IMAD.HI.U32 R10, R6, R13, RZ ;  /* 0x0000000d060a7227 */ /* 0x000fca00078e00ff */
[----:B------:R-:W-:-:S05]  /*60d0*/  IADD3 R10, -R10, RZ, RZ ;  /* 0x000000ff0a0a7210 */ /* 0x000fca0007ffe1ff */
[----:B------:R-:W-:Y:S01]  /*60e0*/  IMAD R10, R0, R10, R13 ;  /* 0x0000000a000a7224 */ /* 0x000fe200078e020d */
[----:B------:R-:W-:Y:S01]  /*60f0*/  MOV R13, R2 ;  /* 0x00000002000d7202 */ /* 0x000fe20000000f00 */
[----:B------:R-:W-:-:S04]  /*6100*/  IMAD.MOV.U32 R32, RZ, RZ, R36 ;  /* 0x000000ffff207224 */ /* 0x000fc800078e0024 */
[----:B------:R-:W-:Y:S01]  /*6110*/  @!P0 IMAD.MOV R13, RZ, RZ, -R13 ;  /* 0x000000ffff0d8224 */ /* 0x000fe200078e0a0d */
[----:B------:R-:W-:Y:S01]  /*6120*/  ISETP.GT.U32.AND P0, PT, R0, R10, PT ;  /* 0x0000000a0000720c */ /* 0x000fe20003f04070 */
[----:B------:R-:W-:Y:S02]  /*6130*/  IMAD.MOV.U32 R31, RZ, RZ, R32 ;  /* 0x000000ffff1f7224 */ /* 0x000fe400078e0020 */
[----:B------:R-:W-:Y:S02]  /*6140*/  IMAD.MOV.U32 R32, RZ, RZ, R33 ;  /* 0x000000ffff207224 */ /* 0x000fe400078e0021 */
[----:B------:R-:W-:Y:S02]  /*6150*/  IMAD.MOV.U32 R33, RZ, RZ, R37 ;  /* 0x000000ffff217224 */ /* 0x000fe400078e0025 */
[----:B------:R-:W-:Y:S02]  /*6160*/  IMAD.MOV.U32 R36, RZ, RZ, R38 ;  /* 0x000000ffff247224 */ /* 0x000fe400078e0026 */
[----:B------:R-:W-:-:S02]  /*6170*/  IMAD.MOV.U32 R38, RZ, RZ, R39 ;  /* 0x000000ffff267224 */ /* 0x000fc400078e0027 */
[----:B------:R-:W-:Y:S01]  /*6180*/  IMAD.MOV.U32 R30, RZ, RZ, R31 ;  /* 0x000000ffff1e7224 */ /* 0x000fe200078e001f */
[----:B------:R-:W2:Y:S01]  /*6190*/  LDL.LU R39, [R1+0x414] ;  /* 0x0004140001277983 */ /* 0x000ea20000300800 */
[----:B------:R-:W-:Y:S02]  /*61a0*/  IMAD.MOV.U32 R31, RZ, RZ, R33 ;  /* 0x000000ffff1f7224 */ /* 0x000fe400078e0021 */
[----:B------:R-:W-:Y:S01]  /*61b0*/  IMAD.MOV.U32 R33, RZ, RZ, R34 ;  /* 0x000000ffff217224 */ /* 0x000fe200078e0022 */
[----:B------:R-:W-:Y:S01]  /*61c0*/  STL [R1+0x294], R16 ;  /* 0x0002941001007387 */ /* 0x000fe20000100800 */
[----:B------:R-:W-:Y:S02]  /*61d0*/  IMAD.MOV.U32 R34, RZ, RZ, R35 ;  /* 0x000000ffff227224 */ /* 0x000fe400078e0023 */
[----:B------:R-:W-:Y:S01]  /*61e0*/  IMAD.MOV.U32 R35, RZ, RZ, R50 ;  /* 0x000000ffff237224 */ /* 0x000fe200078e0032 */
[----:B------:R4:W-:Y:S01]  /*61f0*/  STL [R1+0x290], R11 ;  /* 0x0002900b01007387 */ /* 0x0009e20000100800 */
[----:B------:R-:W-:Y:S01]  /*6200*/  @!P0 IMAD.IADD R10, R10, 0x1, -R0 ;  /* 0x000000010a0a8824 */ /* 0x000fe200078e0a00 */
[----:B------:R-:W-:Y:S01]  /*6210*/  ISETP.GE.AND P0, PT, R26, RZ, PT ;  /* 0x000000ff1a00720c */ /* 0x000fe20003f06270 */
[----:B------:R-:W-:Y:S01]  /*6220*/  IMAD.MOV.U32 R50, RZ, RZ, R52 ;  /* 0x000000ffff327224 */ /* 0x000fe200078e0034 */
[----:B------:R4:W-:Y:S01]  /*6230*/  STL [R1+0x28c], R13 ;  /* 0x00028c0d01007387 */ /* 0x0009e20000100800 */
[----:B------:R-:W-:-:S03]  /*6240*/  MOV R26, R30 ;  /* 0x0000001e001a7202 */ /* 0x000fc60000000f00 */
[----:B------:R-:W3:Y:S04]  /*6250*/  LDL.LU R37, [R1+0x404] ;  /* 0x0004040001257983 */ /* 0x000ee80000300800 */
[----:B------:R-:W2:Y:S04]  /*6260*/  LDL.LU R52, [R1+0x440] ;  /* 0x0004400001347983 */ /* 0x000ea80000300800 */
[----:B------:R-:W3:Y:S01]  /*6270*/  LDL.LU R30, [R1+0x3e0] ;  /* 0x0003e000011e7983 */ /* 0x000ee20000300800 */
[----:B0-----:R-:W-:-:S04]  /*6280*/  IMAD.HI.U32 R14, R6, R7, RZ ;  /* 0x00000007060e7227 */ /* 0x001fc800078e00ff */
[----:B------:R-:W-:-:S04]  /*6290*/  IMAD.MOV R14, RZ, RZ, -R14 ;  /* 0x000000ffff0e7224 */ /* 0x000fc800078e0a0e */
[C---:B------:R-:W-:Y:S01]  /*62a0*/  IMAD R7, R0.reuse, R14, R7 ;  /* 0x0000000e00077224 */ /* 0x040fe200078e0207 */
[----:B------:R-:W-:-:S04]  /*62b0*/  ISETP.GT.U32.AND P4, PT, R0, R4, PT ;  /* 0x000000040000720c */ /* 0x000fc80003f84070 */
[----:B------:R-:W-:Y:S02]  /*62c0*/  ISETP.GT.U32.AND P5, PT, R0, R7, PT ;  /* 0x000000070000720c */ /* 0x000fe40003fa4070 */
[----:B------:R-:W-:-:S07]  /*62d0*/  IABS R12, R23 ;  /* 0x00000017000c7213 */ /* 0x000fce0000000000 */
[----:B------:R-:W-:-:S04]  /*62e0*/  @!P4 IMAD.IADD R4, R4, 0x1, -R0 ;  /* 0x000000010404c824 */ /* 0x000fc800078e0a00 */
[----:B------:R-:W-:Y:S01]  /*62f0*/  @!P5 IMAD.IADD R7, R7, 0x1, -R0 ;  /* 0x000000010707d824 */ /* 0x000fe200078e0a00 */
[----:B------:R-:W-:-:S04]  /*6300*/  ISETP.GT.U32.AND P5, PT, R0, R8, PT ;  /* 0x000000080000720c */ /* 0x000fc80003fa4070 */
[C---:B------:R-:W-:Y:S02]  /*6310*/  ISETP.GT.U32.AND P4, PT, R0.reuse, R7, PT ;  /* 0x000000070000720c */ /* 0x040fe40003f84070 */
[----:B------:R-:W-:Y:S02]  /*6320*/  IABS R5, R24 ;  /* 0x0000001800057213 */ /* 0x000fe40000000000 */
[----:B------:R-:W-:Y:S01]  /*6330*/  ISETP.GT.U32.AND P6, PT, R0, R4, PT ;  /* 0x000000040000720c */ /* 0x000fe20003fc4070 */
[----:B-1----:R-:W-:Y:S01]  /*6340*/  IMAD.HI.U32 R15, R6, R12, RZ ;  /* 0x0000000c060f7227 */ /* 0x002fe200078e00ff */
[----:B----4-:R-:W-:-:S03]  /*6350*/  IABS R11, R27 ;  /* 0x0000001b000b7213 */ /* 0x010fc60000000000 */
[----:B------:R-:W-:Y:S01]  /*6360*/  IMAD.HI.U32 R14, R6, R5, RZ ;  /* 0x00000005060e7227 */ /* 0x000fe200078e00ff */
[----:B------:R-:W-:-:S03]  /*6370*/  IABS R2, R28 ;  /* 0x0000001c00027213 */ /* 0x000fc60000000000 */
[--C-:B------:R-:W-:Y:S02]  /*6380*/  @!P5 IMAD.IADD R8, R8, 0x1, -R0.reuse ;  /* 0x000000010808d824 */ /* 0x100fe400078e0a00 */
[----:B------:R-:W-:Y:S01]  /*6390*/  @!P4 IMAD.IADD R7, R7, 0x1, -R0 ;  /* 0x000000010707c824 */ /* 0x000fe200078e0a00 */
[----:B------:R-:W-:Y:S01]  /*63a0*/  ISETP.GE.AND P4, PT, R22, RZ, PT ;  /* 0x000000ff1600720c */ /* 0x000fe20003f86270 */
[----:B------:R-:W-:Y:S02]  /*63b0*/  IMAD.MOV R15, RZ, RZ, -R15 ;  /* 0x000000ffff0f7224 */ /* 0x000fe400078e0a0f */
[----:B------:R-:W-:Y:S02]  /*63c0*/  IMAD.MOV R14, RZ, RZ, -R14 ;  /* 0x000000ffff0e7224 */ /* 0x000fe400078e0a0e */
[----:B------:R-:W-:-:S04]  /*63d0*/  IMAD.HI.U32 R13, R6, R11, RZ ;  /* 0x0000000b060d7227 */ /* 0x000fc800078e00ff */
[----:B------:R-:W-:Y:S01]  /*63e0*/  @!P3 IMAD.MOV R8, RZ, RZ, -R8 ;  /* 0x000000ffff08b224 */ /* 0x000fe200078e0a08 */
[C---:B------:R-:W-:Y:S01]  /*63f0*/  ISETP.GT.U32.AND P3, PT, R0.reuse, R10, PT ;  /* 0x0000000a0000720c */ /* 0x040fe20003f64070 */
[C---:B------:R-:W-:Y:S02]  /*6400*/  IMAD R12, R0.reuse, R15, R12 ;  /* 0x0000000f000c7224 */ /* 0x040fe400078e020c */
[----:B------:R-:W-:Y:S02]  /*6410*/  IMAD R5, R0, R14, R5 ;  /* 0x0000000e00057224 */ /* 0x000fe400078e0205 */
[----:B------:R-:W-:Y:S02]  /*6420*/  @!P6 IMAD.IADD R4, R4, 0x1, -R0 ;  /* 0x000000010404e824 */ /* 0x000fe400078e0a00 */
[----:B------:R-:W-:Y:S02]  /*6430*/  IMAD.MOV R13, RZ, RZ, -R13 ;  /* 0x000000ffff0d7224 */ /* 0x000fe400078e0a0d */
[----:B------:R-:W-:Y:S01]  /*6440*/  IMAD.HI.U32 R14, R6, R2, RZ ;  /* 0x00000002060e7227 */ /* 0x000fe200078e00ff */
[----:B------:R0:W-:Y:S01]  /*6450*/  STL [R1+0x288], R8 ;  /* 0x0002880801007387 */ /* 0x0001e20000100800 */
[----:B------:R-:W-:-:S02]  /*6460*/  ISETP.GT.U32.AND P5, PT, R0, R12, PT ;  /* 0x0000000c0000720c */ /* 0x000fc40003fa4070 */
[C---:B------:R-:W-:Y:S01]  /*6470*/  ISETP.GT.U32.AND P6, PT, R0.reuse, R5, PT ;  /* 0x000000050000720c */ /* 0x040fe20003fc4070 */
[C---:B------:R-:W-:Y:S02]  /*6480*/  IMAD R11, R0.reuse, R13, R11 ;  /* 0x0000000d000b7224 */ /* 0x040fe400078e020b */
[----:B------:R-:W-:Y:S02]  /*6490*/  IMAD.MOV R14, RZ, RZ, -R14 ;  /* 0x000000ffff0e7224 */ /* 0x000fe400078e0a0e */
[----:B0-----:R-:W-:Y:S02]  /*64a0*/  IMAD.MOV.U32 R8, RZ, RZ, R4 ;  /* 0x000000ffff087224 */ /* 0x001fe400078e0004 */
[C---:B------:R-:W-:Y:S02]  /*64b0*/  IMAD R2, R0.reuse, R14, R2 ;  /* 0x0000000e00027224 */ /* 0x040fe400078e0202 */
[----:B------:R-:W-:Y:S01]  /*64c0*/  @!P4 IMAD.MOV R8, RZ, RZ, -R8 ;  /* 0x000000ffff08c224 */ /* 0x000fe200078e0a08 */
[----:B------:R-:W-:-:S02]  /*64d0*/  ISETP.GT.U32.AND P4, PT, R0, R11, PT ;  /* 0x0000000b0000720c */ /* 0x000fc40003f84070 */
[----:B------:R-:W-:Y:S02]  /*64e0*/  @!P3 IADD3 R10, R10, -R0, RZ ;  /* 0x800000000a0ab210 */ /* 0x000fe40007ffe0ff */
[----:B------:R-:W-:Y:S01]  /*64f0*/  ISETP.GT.U32.AND P3, PT, R0, R2, PT ;  /* 0x000000020000720c */ /* 0x000fe20003f64070 */
[----:B------:R-:W-:Y:S02]  /*6500*/  @!P1 IMAD.MOV R7, RZ, RZ, -R7 ;  /* 0x000000ffff079224 */ /* 0x000fe400078e0a07 */
[--C-:B------:R-:W-:Y:S02]  /*6510*/  @!P5 IMAD.IADD R12, R12, 0x1, -R0.reuse ;  /* 0x000000010c0cd824 */ /* 0x100fe400078e0a00 */
[--C-:B------:R-:W-:Y:S01]  /*6520*/  @!P6 IMAD.IADD R5, R5, 0x1, -R0.reuse ;  /* 0x000000010505e824 */ /* 0x100fe200078e0a00 */
[----:B------:R0:W-:Y:S02]  /*6530*/  STL [R1+0x284], R7 ;  /* 0x0002840701007387 */ /* 0x0001e40000100800 */
[C---:B------:R-:W-:Y:S01]  /*6540*/  ISETP.GT.U32.AND P1, PT, R0.reuse, R12, PT ;  /* 0x0000000c0000720c */ /* 0x040fe20003f24070 */
[----:B------:R-:W-:Y:S01]  /*6550*/  @!P4 IMAD.IADD R11, R11, 0x1, -R0 ;  /* 0x000000010b0bc824 */ /* 0x000fe200078e0a00 */
[----:B------:R-:W-:-:S02]  /*6560*/  ISETP.GT.U32.AND P6, PT, R0, R5, PT ;  /* 0x000000050000720c */ /* 0x000fc40003fc4070 */
[----:B------:R-:W-:Y:S01]  /*6570*/  ISETP.GE.AND P5, PT, R23, RZ, PT ;  /* 0x000000ff1700720c */ /* 0x000fe20003fa6270 */
[----:B0-----:R-:W-:Y:S02]  /*6580*/  IMAD.MOV.U32 R7, RZ, RZ, R9 ;  /* 0x000000ffff077224 */ /* 0x001fe400078e0009 */
[----:B------:R-:W-:Y:S01]  /*6590*/  @!P3 IMAD.IADD R2, R2, 0x1, -R0 ;  /* 0x000000010202b824 */ /* 0x000fe200078e0a00 */
[----:B------:R-:W-:Y:S01]  /*65a0*/  ISETP.GT.U32.AND P3, PT, R0, R11, PT ;  /* 0x0000000b0000720c */ /* 0x000fe20003f64070 */
[----:B------:R-:W-:Y:S01]  /*65b0*/  @!P2 IMAD.MOV R7, RZ, RZ, -R7 ;  /* 0x000000ffff07a224 */ /* 0x000fe200078e0a07 */
[----:B------:R-:W-:-:S03]  /*65c0*/  ISETP.GE.AND P2, PT, R24, RZ, PT ;  /* 0x000000ff1800720c */ /* 0x000fc60003f46270 */
[--C-:B------:R-:W-:Y:S01]  /*65d0*/  @!P1 IMAD.IADD R12, R12, 0x1, -R0.reuse ;  /* 0x000000010c0c9824 */ /* 0x100fe200078e0a00 */
[----:B------:R-:W-:Y:S01]  /*65e0*/  ISETP.GE.AND P1, PT, R27, RZ, PT ;  /* 0x000000ff1b00720c */ /* 0x000fe20003f26270 */
[----:B------:R-:W-:Y:S01]  /*65f0*/  @!P6 IMAD.IADD R5, R5, 0x1, -R0 ;  /* 0x000000010505e824 */ /* 0x000fe200078e0a00 */
[----:B------:R-:W-:Y:S01]  /*6600*/  ISETP.GE.AND P6, PT, R28, RZ, PT ;  /* 0x000000ff1c00720c */ /* 0x000fe20003fc6270 */
[----:B------:R-:W-:Y:S01]  /*6610*/  @!P0 IMAD.MOV R10, RZ, RZ, -R10 ;  /* 0x000000ffff0a8224 */ /* 0x000fe200078e0a0a */
[----:B------:R-:W-:Y:S01]  /*6620*/  IABS R4, R29 ;  /* 0x0000001d00047213 */ /* 0x000fe20000000000 */
[----:B------:R-:W-:Y:S01]  /*6630*/  STL [R1+0x280], R8 ;  /* 0x0002800801007387 */ /* 0x000fe20000100800 */
[----:B------:R-:W-:Y:S01]  /*6640*/  ISETP.GE.AND P4, PT, R29, RZ, PT ;  /* 0x000000ff1d00720c */ /* 0x000fe20003f86270 */
[----:B------:R-:W-:Y:S01]  /*6650*/  IMAD.MOV.U32 R29, RZ, RZ, R32 ;  /* 0x000000ffff1d7224 */ /* 0x000fe200078e0020 */
[----:B------:R-:W-:Y:S01]  /*6660*/  MOV R27, R33 ;  /* 0x00000021001b7202 */ /* 0x000fe20000000f00 */
[----:B------:R-:W-:Y:S01]  /*6670*/  IMAD.MOV.U32 R33, RZ, RZ, R35 ;  /* 0x000000ffff217224 */ /* 0x000fe200078e0023 */
[----:B------:R0:W-:Y:S01]  /*6680*/  STL [R1+0x27c], R7 ;  /* 0x00027c0701007387 */ /* 0x0001e20000100800 */
[----:B------:R-:W-:-:S02]  /*6690*/  IMAD.MOV.U32 R32, RZ, RZ, R36 ;  /* 0x000000ffff207224 */ /* 0x000fc400078e0024 */
[----:B------:R-:W-:Y:S01]  /*66a0*/  IMAD.MOV.U32 R35, RZ, RZ, R47 ;  /* 0x000000ffff237224 */ /* 0x000fe200078e002f */
[----:B------:R-:W-:Y:S01]  /*66b0*/  STL [R1+0x270], R10 ;  /* 0x0002700a01007387 */ /* 0x000fe20000100800 */
[----:B------:R-:W-:Y:S01]  /*66c0*/  @!P5 IMAD.MOV R12, RZ, RZ, -R12 ;  /* 0x000000ffff0cd224 */ /* 0x000fe200078e0a0c */
[----:B------:R-:W-:Y:S01]  /*66d0*/  IABS R9, R26 ;  /* 0x0000001a00097213 */ /* 0x000fe20000000000 */
[----:B------:R-:W-:Y:S02]  /*66e0*/  IMAD.MOV.U32 R36, RZ, RZ, R49 ;  /* 0x000000ffff247224 */ /* 0x000fe400078e0031 */
[----:B------:R-:W-:Y:S02]  /*66f0*/  IMAD.MOV.U32 R47, RZ, RZ, R51 ;  /* 0x000000ffff2f7224 */ /* 0x000fe400078e0033 */
[----:B------:R-:W-:Y:S01]  /*6700*/  @!P2 IMAD.MOV R5, RZ, RZ, -R5 ;  /* 0x000000ffff05a224 */ /* 0x000fe200078e0a05 */
[----:B------:R-:W4:Y:S01]  /*6710*/  LDL.LU R51, [R1+0x450] ;  /* 0x0004500001337983 */ /* 0x000f220000300800 */
[----:B------:R-:W-:Y:S01]  /*6720*/  @!P3 IMAD.IADD R11, R11, 0x1, -R0 ;  /* 0x000000010b0bb824 */ /* 0x000fe200078e0a00 */
[----:B------:R-:W-:Y:S01]  /*6730*/  ISETP.GE.AND P3, PT, R26, RZ, PT ;  /* 0x000000ff1a00720c */ /* 0x000fe20003f66270 */
[----:B------:R-:W-:-:S02]  /*6740*/  IMAD.MOV.U32 R49, RZ, RZ, R50 ;  /* 0x000000ffff317224 */ /* 0x000fc400078e0032 */
[----:B------:R-:W4:Y:S01]  /*6750*/  LDL.LU R50, [R1+0x44c] ;  /* 0x00044c0001327983 */ /* 0x000f220000300800 */
[----:B------:R-:W-:Y:S02]  /*6760*/  IMAD.MOV.U32 R26, RZ, RZ, R27 ;  /* 0x000000ffff1a7224 */ /* 0x000fe400078e001b */
[----:B---3--:R-:W-:Y:S02]  /*6770*/  IMAD.MOV.U32 R28, RZ, RZ, R30 ;  /* 0x000000ffff1c7224 */ /* 0x008fe400078e001e */
[----:B------:R-:W-:Y:S02]  /*6780*/  IMAD.MOV.U32 R30, RZ, RZ, R31 ;  /* 0x000000ffff1e7224 */ /* 0x000fe400078e001f */
[----:B------:R-:W-:Y:S02]  /*6790*/  IMAD.MOV.U32 R31, RZ, RZ, R34 ;  /* 0x000000ffff1f7224 */ /* 0x000fe400078e0022 */
[----:B------:R-:W-:Y:S02]  /*67a0*/  IMAD.MOV.U32 R34, RZ, RZ, R43 ;  /* 0x000000ffff227224 */ /* 0x000fe400078e002b */
[----:B------:R-:W3:Y:S01]  /*67b0*/  LDL.LU R43, [R1+0x424] ;  /* 0x00042400012b7983 */ /* 0x000ee20000300800 */
[----:B------:R-:W-:-:S02]  /*67c0*/  IMAD.MOV.U32 R27, RZ, RZ, R31 ;  /* 0x000000ffff1b7224 */ /* 0x000fc400078e001f */
[----:B------:R-:W-:Y:S01]  /*67d0*/  IMAD.MOV.U32 R31, RZ, RZ, R34 ;  /* 0x000000ffff1f7224 */ /* 0x000fe200078e0022 */
[----:B------:R-:W-:Y:S01]  /*67e0*/  STL [R1+0x26c], R12 ;  /* 0x00026c0c01007387 */ /* 0x000fe20000100800 */
[----:B------:R-:W-:-:S03]  /*67f0*/  IMAD.MOV.U32 R34, RZ, RZ, R36 ;  /* 0x000000ffff227224 */ /* 0x000fc600078e0024 */
[----:B------:R1:W-:Y:S04]  /*6800*/  STL [R1+0x268], R5 ;  /* 0x0002680501007387 */ /* 0x0003e80000100800 */
[----:B------:R-:W2:Y:S01]  /*6810*/  LDL.LU R36, [R1+0x400] ;  /* 0x0004000001247983 */ /* 0x000ea20000300800 */
[----:B0-----:R-:W-:-:S04]  /*6820*/  IMAD.HI.U32 R7, R6, R4, RZ ;  /* 0x0000000406077227 */ /* 0x001fc800078e00ff */
[----:B------:R-:W-:-:S04]  /*6830*/  IMAD.MOV R7, RZ, RZ, -R7 ;  /* 0x000000ffff077224 */ /* 0x000fc800078e0a07 */
[C---:B------:R-:W-:Y:S01]  /*6840*/  IMAD R7, R0.reuse, R7, R4 ;  /* 0x0000000700077224 */ /* 0x040fe200078e0204 */
[C---:B------:R-:W-:Y:S02]  /*6850*/  ISETP.GT.U32.AND P0, PT, R0.reuse, R2, PT ;  /* 0x000000020000720c */ /* 0x040fe40003f04070 */
[----:B------:R-:W-:Y:S02]  /*6860*/  IABS R8, R25 ;  /* 0x0000001900087213 */ /* 0x000fe40000000000 */
[----:B------:R-:W-:-:S03]  /*6870*/  ISETP.GT.U32.AND P5, PT, R0, R7, PT ;  /* 0x000000070000720c */ /* 0x000fc60003fa4070 */
[----:B------:R-:W-:-:S04]  /*6880*/  IMAD.HI.U32 R4, R6, R8, RZ ;  /* 0x0000000806047227 */ /* 0x000fc800078e00ff */
[----:B-1----:R-:W-:Y:S01]  /*6890*/  IMAD.MOV.U32 R5, RZ, RZ, R11 ;  /* 0x000000ffff057224 */ /* 0x002fe200078e000b */
[----:B------:R-:W-:Y:S01]  /*68a0*/  IADD3 R4, -R4, RZ, RZ ;  /* 0x000000ff04047210 */ /* 0x000fe20007ffe1ff */
[----:B------:R-:W-:-:S04]  /*68b0*/  @!P0 IMAD.IADD R2, R2, 0x1, -R0 ;  /* 0x0000000102028824 */ /* 0x000fc800078e0a00 */
[----:B------:R-:W-:Y:S01]  /*68c0*/  @!P5 IADD3 R7, R7, -R0, RZ ;  /* 0x800000000707d210 */ /* 0x000fe20007ffe0ff */
[----:B------:R-:W-:Y:S01]  /*68d0*/  @!P1 IMAD.MOV R5, RZ, RZ, -R5 ;  /* 0x000000ffff059224 */ /* 0x000fe200078e0a05 */
[----:B------:R-:W-:Y:S01]  /*68e0*/  IABS R12, R26 ;  /* 0x0000001a000c7213 */ /* 0x000fe20000000000 */
[C---:B------:R-:W-:Y:S01]  /*68f0*/  IMAD R8, R0.reuse, R4, R8 ;  /* 0x0000000400087224 */ /* 0x040fe200078e0208 */
[----:B------:R-:W-:Y:S01]  /*6900*/  ISETP.GT.U32.AND P1, PT, R0, R7, PT ;  /* 0x000000070000720c */ /* 0x000fe20003f24070 */
[----:B------:R-:W-:Y:S02]  /*6910*/  IMAD.MOV.U32 R14, RZ, RZ, R2 ;  /* 0x000000ffff0e7224 */ /* 0x000fe400078e0002 */
[----:B------:R-:W-:-:S04]  /*6920*/  IMAD.HI.U32 R10, R6, R9, RZ ;  /* 0x00000009060a7227 */ /* 0x000fc800078e00ff */
[----:B------:R-:W-:Y:S01]  /*6930*/  @!P6 IMAD.MOV R14, RZ, RZ, -R14 ;  /* 0x000000ffff0ee224 */ /* 0x000fe200078e0a0e */
[----:B------:R-:W-:Y:S01]  /*6940*/  ISETP.GT.U32.AND P6, PT, R0, R8, PT ;  /* 0x000000080000720c */ /* 0x000fe20003fc4070 */
[----:B------:R-:W-:Y:S02]  /*6950*/  IMAD.MOV R10, RZ, RZ, -R10 ;  /* 0x000000ffff0a7224 */ /* 0x000fe400078e0a0a */
[----:B------:R-:W-:-:S04]  /*6960*/  IMAD.HI.U32 R2, R6, R12, RZ ;  /* 0x0000000c06027227 */ /* 0x000fc800078e00ff */
[C---:B------:R-:W-:Y:S02]  /*6970*/  IMAD R9, R0.reuse, R10, R9 ;  /* 0x0000000a00097224 */ /* 0x040fe400078e0209 */
[----:B------:R-:W-:Y:S02]  /*6980*/  IMAD.MOV R2, RZ, RZ, -R2 ;  /* 0x000000ffff027224 */ /* 0x000fe400078e0a02 */
[----:B------:R-:W-:Y:S01]  /*6990*/  @!P1 IMAD.IADD R7, R7, 0x1, -R0 ;  /* 0x0000000107079824 */ /* 0x000fe200078e0a00 */
[C---:B------:R-:W-:Y:S01]  /*69a0*/  ISETP.GT.U32.AND P1, PT, R0.reuse, R9, PT ;  /* 0x000000090000720c */ /* 0x040fe20003f24070 */
[----:B------:R-:W-:Y:S02]  /*69b0*/  IMAD R2, R0, R2, R12 ;  /* 0x0000000200027224 */ /* 0x000fe400078e020c */
[----:B------:R-:W-:-:S03]  /*69c0*/  @!P6 IMAD.IADD R8, R8, 0x1, -R0 ;  /* 0x000000010808e824 */ /* 0x000fc600078e0a00 */
[C---:B------:R-:W-:Y:S02]  /*69d0*/  ISETP.GT.U32.AND P6, PT, R0.reuse, R2, PT ;  /* 0x000000020000720c */ /* 0x040fe40003fc4070 */
[----:B------:R-:W-:Y:S01]  /*69e0*/  IABS R10, R27 ;  /* 0x0000001b000a7213 */ /* 0x000fe20000000000 */
[----:B------:R0:W-:Y:S04]  /*69f0*/  STL [R1+0x264], R5 ;  /* 0x0002640501007387 */ /* 0x0001e80000100800 */
[----:B------:R-:W-:Y:S01]  /*6a00*/  @!P1 IMAD.IADD R9, R9, 0x1, -R0 ;  /* 0x0000000109099824 */ /* 0x000fe200078e0a00 */
[----:B------:R-:W-:Y:S01]  /*6a10*/  ISETP.GT.U32.AND P1, PT, R0, R8, PT ;  /* 0x000000080000720c */ /* 0x000fe20003f24070 */
[----:B------:R-:W-:Y:S01]  /*6a20*/  IMAD.HI.U32 R13, R6, R10, RZ ;  /* 0x0000000a060d7227 */ /* 0x000fe200078e00ff */
[----:B------:R-:W-:-:S02]  /*6a30*/  IABS R11, R30 ;  /* 0x0000001e000b7213 */ /* 0x000fc40000000000 */
[----:B0-----:R-:W-:Y:S01]  /*6a40*/  IABS R5, R28 ;  /* 0x0000001c00057213 */ /* 0x001fe20000000000 */
[----:B------:R-:W-:Y:S01]  /*6a50*/  @!P6 IMAD.IADD R2, R2, 0x1, -R0 ;  /* 0x000000010202e824 */ /* 0x000fe200078e0a00 */
[----:B------:R-:W-:Y:S01]  /*6a60*/  ISETP.GE.AND P2, PT, R25, RZ, PT ;  /* 0x000000ff1900720c */ /* 0x000fe20003f46270 */
[----:B------:R-:W-:Y:S01]  /*6a70*/  IMAD.MOV.U32 R15, RZ, RZ, R7 ;  /* 0x000000ffff0f7224 */ /* 0x000fe200078e0007 */
[----:B------:R-:W-:Y:S01]  /*6a80*/  IABS R4, R29 ;  /* 0x0000001d00047213 */ /* 0x000fe20000000000 */
[----:B------:R0:W-:Y:S01]  /*6a90*/  STL [R1+0x254], R14 ;  /* 0x0002540e01007387 */ /* 0x0001e20000100800 */
[----:B------:R-:W-:Y:S01]  /*6aa0*/  IMAD.MOV R13, RZ, RZ, -R13 ;  /* 0x000000ffff0d7224 */ /* 0x000fe200078e0a0d */
[----:B------:R-:W-:Y:S01]  /*6ab0*/  ISETP.GT.U32.AND P6, PT, R0, R2, PT ;  /* 0x000000020000720c */ /* 0x000fe20003fc4070 */
[----:B------:R-:W-:-:S04]  /*6ac0*/  IMAD.HI.U32 R12, R6, R11, RZ ;  /* 0x0000000b060c7227 */ /* 0x000fc800078e00ff */
[----:B------:R-:W-:Y:S02]  /*6ad0*/  @!P4 IMAD.MOV R15, RZ, RZ, -R15 ;  /* 0x000000ffff0fc224 */ /* 0x000fe400078e0a0f */
[----:B0-----:R-:W-:Y:S01]  /*6ae0*/  IMAD.HI.U32 R14, R6, R5, RZ ;  /* 0x00000005060e7227 */ /* 0x001fe200078e00ff */
[----:B------:R-:W-:Y:S02]  /*6af0*/  ISETP.GT.U32.AND P4, PT, R0, R9, PT ;  /* 0x000000090000720c */ /* 0x000fe40003f84070 */
[----:B------:R-:W-:Y:S01]  /*6b00*/  IADD3 R12, -R12, RZ, RZ ;  /* 0x000000ff0c0c7210 */ /* 0x000fe20007ffe1ff */
[----:B------:R-:W-:Y:S02]  /*6b10*/  IMAD R10, R0, R13, R10 ;  /* 0x0000000d000a7224 */ /* 0x000fe400078e020a */
[----:B------:R-:W-:-:S04]  /*6b20*/  IMAD.HI.U32 R13, R6, R4, RZ ;  /* 0x00000004060d7227 */ /* 0x000fc800078e00ff */
[----:B------:R-:W-:Y:S02]  /*6b30*/  IMAD.MOV R14, RZ, RZ, -R14 ;  /* 0x000000ffff0e7224 */ /* 0x000fe400078e0a0e */
[----:B------:R-:W-:Y:S02]  /*6b40*/  @!P1 IMAD.IADD R8, R8, 0x1, -R0 ;  /* 0x0000000108089824 */ /* 0x000fe400078e0a00 */
[----:B------:R-:W-:Y:S02]  /*6b50*/  IMAD.MOV R13, RZ, RZ, -R13 ;  /* 0x000000ffff0d7224 */ /* 0x000fe400078e0a0d */
[C---:B------:R-:W-:Y:S02]  /*6b60*/  IMAD R5, R0.reuse, R14, R5 ;  /* 0x0000000e00057224 */ /* 0x040fe400078e0205 */
[----:B------:R-:W-:Y:S02]  /*6b70*/  IMAD.MOV.U32 R16, RZ, RZ, R8 ;  /* 0x000000ffff107224 */ /* 0x000fe400078e0008 */
[C---:B------:R-:W-:Y:S01]  /*6b80*/  IMAD R11, R0.reuse, R12, R11 ;  /* 0x0000000c000b7224 */ /* 0x040fe200078e020b */
[C---:B------:R-:W-:Y:S01]  /*6b90*/  ISETP.GT.U32.AND P1, PT, R0.reuse, R10, PT ;  /* 0x0000000a0000720c */ /* 0x040fe20003f24070 */
[----:B------:R-:W-:Y:S01]  /*6ba0*/  IMAD R4, R0, R13, R4 ;  /* 0x0000000d00047224 */ /* 0x000fe200078e0204 */
[----:B------:R-:W-:Y:S01]  /*6bb0*/  @!P6 IADD3 R2, R2, -R0, RZ ;  /* 0x800000000202e210 */ /* 0x000fe20007ffe0ff */
[----:B------:R-:W-:Y:S01]  /*6bc0*/  @!P2 IMAD.MOV R16, RZ, RZ, -R16 ;  /* 0x000000ffff10a224 */ /* 0x000fe200078e0a10 */
[----:B------:R-:W-:-:S02]  /*6bd0*/  ISETP.GT.U32.AND P2, PT, R0, R5, PT ;  /* 0x000000050000720c */ /* 0x000fc40003f44070 */
[C---:B------:R-:W-:Y:S01]  /*6be0*/  ISETP.GT.U32.AND P6, PT, R0.reuse, R11, PT ;  /* 0x0000000b0000720c */ /* 0x040fe20003fc4070 */
[----:B------:R-:W-:Y:S01]  /*6bf0*/  @!P4 IMAD.IADD R9, R9, 0x1, -R0 ;  /* 0x000000010909c824 */ /* 0x000fe200078e0a00 */
[----:B------:R-:W-:Y:S02]  /*6c00*/  IABS R13, R31 ;  /* 0x0000001f000d7213 */ /* 0x000fe40000000000 */
[----:B------:R-:W-:Y:S02]  /*6c10*/  ISETP.GT.U32.AND P4, PT, R0, R4, PT ;  /* 0x000000040000720c */ /* 0x000fe40003f84070 */
[----:B------:R-:W-:Y:S01]  /*6c20*/  ISETP.GE.AND P0, PT, R26, RZ, PT ;  /* 0x000000ff1a00720c */ /* 0x000fe20003f06270 */
[----:B------:R-:W-:Y:S01]  /*6c30*/  IMAD.HI.U32 R8, R6, R13, RZ ;  /* 0x0000000d06087227 */ /* 0x000fe200078e00ff */
[----:B------:R-:W-:-:S03]  /*6c40*/  IABS R12, R32 ;  /* 0x00000020000c7213 */ /* 0x000fc60000000000 */
[----:B------:R-:W-:Y:S02]  /*6c50*/  @!P1 IMAD.IADD R10, R10, 0x1, -R0 ;  /* 0x000000010a0a9824 */ /* 0x000fe400078e0a00 */
[----:B------:R-:W-:Y:S02]  /*6c60*/  IMAD.MOV R8, RZ, RZ, -R8 ;  /* 0x000000ffff087224 */ /* 0x000fe400078e0a08 */
[--C-:B------:R-:W-:Y:S02]  /*6c70*/  @!P2 IMAD.IADD R5, R5, 0x1, -R0.reuse ;  /* 0x000000010505a824 */ /* 0x100fe400078e0a00 */
[--C-:B------:R-:W-:Y:S01]  /*6c80*/  @!P6 IMAD.IADD R11, R11, 0x1, -R0.reuse ;  /* 0x000000010b0be824 */ /* 0x100fe200078e0a00 */
[C---:B------:R-:W-:Y:S01]  /*6c90*/  ISETP.GT.U32.AND P2, PT, R0.reuse, R10, PT ;  /* 0x0000000a0000720c */ /* 0x040fe20003f44070 */
[----:B------:R-:W-:Y:S02]  /*6ca0*/  IMAD R8, R0, R8, R13 ;  /* 0x0000000800087224 */ /* 0x000fe400078e020d */
[----:B------:R-:W-:Y:S01]  /*6cb0*/  @!P4 IMAD.IADD R4, R4, 0x1, -R0 ;  /* 0x000000010404c824 */ /* 0x000fe200078e0a00 */
[C---:B------:R-:W-:Y:S01]  /*6cc0*/  ISETP.GT.U32.AND P4, PT, R0.reuse, R5, PT ;  /* 0x000000050000720c */ /* 0x040fe20003f84070 */
[----:B------:R-:W-:Y:S01]  /*6cd0*/  @!P3 IMAD.MOV R9, RZ, RZ, -R9 ;  /* 0x000000ffff09b224 */ /* 0x000fe200078e0a09 */
[----:B------:R0:W-:Y:S01]  /*6ce0*/  STL [R1+0x248], R15 ;  /* 0x0002480f01007387 */ /* 0x0001e20000100800 */
[----:B------:R-:W-:Y:S01]  /*6cf0*/  IMAD.MOV.U32 R13, RZ, RZ, R2 ;  /* 0x000000ffff0d7224 */ /* 0x000fe200078e0002 */
[----:B------:R-:W-:-:S02]  /*6d00*/  ISETP.GT.U32.AND P3, PT, R0, R11, PT ;  /* 0x0000000b0000720c */ /* 0x000fc40003f64070 */
[----:B------:R-:W-:Y:S01]  /*6d10*/  ISETP.GE.AND P5, PT, R27, RZ, PT ;  /* 0x000000ff1b00720c */ /* 0x000fe20003fa6270 */
[----:B------:R-:W-:Y:S01]  /*6d20*/  @!P0 IMAD.MOV R13, RZ, RZ, -R13 ;  /* 0x000000ffff0d8224 */ /* 0x000fe200078e0a0d */
[----:B------:R-:W-:Y:S01]  /*6d30*/  ISETP.GE.AND P1, PT, R28, RZ, PT ;  /* 0x000000ff1c00720c */ /* 0x000fe20003f26270 */
[----:B0-----:R-:W-:Y:S01]  /*6d40*/  IMAD.HI.U32 R15, R6, R12, RZ ;  /* 0x0000000c060f7227 */ /* 0x001fe200078e00ff */
[C---:B------:R-:W-:Y:S02]  /*6d50*/  ISETP.GT.U32.AND P0, PT, R0.reuse, R8, PT ;  /* 0x000000080000720c */ /* 0x040fe40003f04070 */
[----:B------:R-:W-:Y:S01]  /*6d60*/  ISETP.GT.U32.AND P6, PT, R0, R4, PT ;  /* 0x000000040000720c */ /* 0x000fe20003fc4070 */
[----:B------:R-:W-:Y:S01]  /*6d70*/  IMAD.MOV R15, RZ, RZ, -R15 ;  /* 0x000000ffff0f7224 */ /* 0x000fe200078e0a0f */
[----:B------:R-:W-:-:S03]  /*6d80*/  IABS R7, R33 ;  /* 0x0000002100077213 */ /* 0x000fc60000000000 */
[----:B------:R-:W-:Y:S01]  /*6d90*/  IMAD R12, R0, R15, R12 ;  /* 0x0000000f000c7224 */ /* 0x000fe200078e020c */
[----:B------:R-:W-:Y:S01]  /*6da0*/  @!P2 IADD3 R10, R10, -R0, RZ ;  /* 0x800000000a0aa210 */ /* 0x000fe20007ffe0ff */
[----:B------:R-:W-:Y:S01]  /*6db0*/  STL [R1+0x244], R16 ;  /* 0x0002441001007387 */ /* 0x000fe20000100800 */
[--C-:B------:R-:W-:Y:S01]  /*6dc0*/  @!P4 IMAD.IADD R5, R5, 0x1, -R0.reuse ;  /* 0x000000010505c824 */ /* 0x100fe200078e0a00 */
[----:B------:R-:W-:Y:S01]  /*6dd0*/  ISETP.GE.AND P4, PT, R29, RZ, PT ;  /* 0x000000ff1d00720c */ /* 0x000fe20003f86270 */
[----:B------:R-:W-:Y:S01]  /*6de0*/  @!P3 IMAD.IADD R11, R11, 0x1, -R0 ;  /* 0x000000010b0bb824 */ /* 0x000fe200078e0a00 */
[----:B------:R0:W-:Y:S01]  /*6df0*/  STL [R1+0x240], R9 ;  /* 0x0002400901007387 */ /* 0x0001e20000100800 */
[----:B------:R-:W-:Y:S01]  /*6e00*/  IMAD.HI.U32 R14, R6, R7, RZ ;  /* 0x00000007060e7227 */ /* 0x000fe200078e00ff */
[----:B------:R-:W-:Y:S02]  /*6e10*/  ISETP.GT.U32.AND P2, PT, R0, R12, PT ;  /* 0x0000000c0000720c */ /* 0x000fe40003f44070 */
[----:B------:R-:W-:Y:S01]  /*6e20*/  ISETP.GE.AND P3, PT, R30, RZ, PT ;  /* 0x000000ff1e00720c */ /* 0x000fe20003f66270 */
[----:B------:R-:W-:Y:S01]  /*6e30*/  @!P5 IMAD.MOV R10, RZ, RZ, -R10 ;  /* 0x000000ffff0ad224 */ /* 0x000fe200078e0a0a */
[----:B------:R-:W-:Y:S01]  /*6e40*/  @!P1 IADD3 R5, -R5, RZ, RZ ;  /* 0x000000ff05059210 */ /* 0x000fe20007ffe1ff */
[----:B------:R-:W-:Y:S01]  /*6e50*/  @!P0 IMAD.IADD R8, R8, 0x1, -R0 ;  /* 0x0000000108088824 */ /* 0x000fe200078e0a00 */
[----:B0-----:R-:W-:Y:S01]  /*6e60*/  IABS R9, R34 ;  /* 0x0000002200097213 */ /* 0x001fe20000000000 */
[----:B------:R-:W-:Y:S01]  /*6e70*/  IMAD.MOV R14, RZ, RZ, -R14 ;  /* 0x000000ffff0e7224 */ /* 0x000fe200078e0a0e */
[----:B------:R-:W-:Y:S01]  /*6e80*/  IABS R2, R35 ;  /* 0x0000002300027213 */ /* 0x000fe20000000000 */
[----:B------:R0:W-:Y:S01]  /*6e90*/  STL [R1+0x230], R13 ;  /* 0x0002300d01007387 */ /* 0x0001e20000100800 */
[----:B------:R-:W-:Y:S01]  /*6ea0*/  @!P6 IMAD.IADD R4, R4, 0x1, -R0 ;  /* 0x000000010404e824 */ /* 0x000fe200078e0a00 */
[C---:B------:R-:W-:Y:S01]  /*6eb0*/  ISETP.GT.U32.AND P5, PT, R0.reuse, R8, PT ;  /* 0x000000080000720c */ /* 0x040fe20003fa4070 */
[----:B------:R-:W-:Y:S01]  /*6ec0*/  IMAD R7, R0, R14, R7 ;  /* 0x0000000e00077224 */ /* 0x000fe200078e0207 */
[----:B------:R1:W-:Y:S01]  /*6ed0*/  STL [R1+0x22c], R10 ;  /* 0x00022c0a01007387 */ /* 0x0003e20000100800 */
[----:B------:R-:W-:-:S04]  /*6ee0*/  IMAD.HI.U32 R14, R6, R2, RZ ;  /* 0x00000002060e7227 */ /* 0x000fc800078e00ff */
[----:B0-----:R-:W-:Y:S01]  /*6ef0*/  IMAD.HI.U32 R13, R6, R9, RZ ;  /* 0x00000009060d7227 */ /* 0x001fe200078e00ff */
[----:B------:R0:W-:Y:S03]  /*6f00*/  STL [R1+0x21c], R5 ;  /* 0x00021c0501007387 */ /* 0x0001e60000100800 */
[----:B-1----:R-:W-:Y:S02]  /*6f10*/  IMAD.MOV.U32 R10, RZ, RZ, R4 ;  /* 0x000000ffff0a7224 */ /* 0x002fe400078e0004 */
[----:B------:R-:W-:Y:S02]  /*6f20*/  IMAD.MOV R13, RZ, RZ, -R13 ;  /* 0x000000ffff0d7224 */ /* 0x000fe400078e0a0d */
[----:B------:R-:W-:Y:S02]  /*6f30*/  @!P4 IMAD.MOV R10, RZ, RZ, -R10 ;  /* 0x000000ffff0ac224 */ /* 0x000fe400078e0a0a */
[----:B0-----:R-:W-:-:S02]  /*6f40*/  IMAD.MOV.U32 R5, RZ, RZ, R11 ;  /* 0x000000ffff057224 */ /* 0x001fc400078e000b */
[----:B------:R-:W-:Y:S02]  /*6f50*/  @!P2 IMAD.IADD R12, R12, 0x1, -R0 ;  /* 0x000000010c0ca824 */ /* 0x000fe400078e0a00 */
[C---:B------:R-:W-:Y:S02]  /*6f60*/  IMAD R9, R0.reuse, R13, R9 ;  /* 0x0000000d00097224 */ /* 0x040fe400078e0209 */
[----:B------:R-:W-:Y:S02]  /*6f70*/  IMAD.MOV R14, RZ, RZ, -R14 ;  /* 0x000000ffff0e7224 */ /* 0x000fe400078e0a0e */
[----:B------:R-:W-:Y:S01]  /*6f80*/  @!P3 IMAD.MOV R5, RZ, RZ, -R5 ;  /* 0x000000ffff05b224 */ /* 0x000fe200078e0a05 */
[C---:B------:R-:W-:Y:S01]  /*6f90*/  ISETP.GT.U32.AND P6, PT, R0.reuse, R7, PT ;  /* 0x000000070000720c */ /* 0x040fe20003fc4070 */
[----:B------:R-:W-:Y:S01]  /*6fa0*/  STL [R1+0x218], R10 ;  /* 0x0002180a01007387 */ /* 0x000fe20000100800 */
[C---:B------:R-:W-:Y:S01]  /*6fb0*/  IMAD R2, R0.reuse, R14, R2 ;  /* 0x0000000e00027224 */ /* 0x040fe200078e0202 */
[----:B------:R-:W-:-:S02]  /*6fc0*/  ISETP.GT.U32.AND P1, PT, R0, R12, PT ;  /* 0x0000000c0000720c */ /* 0x000fc40003f24070 */
[----:B------:R-:W-:Y:S01]  /*6fd0*/  ISETP.GT.U32.AND P4, PT, R0, R9, PT ;  /* 0x000000090000720c */ /* 0x000fe20003f84070 */
[----:B------:R0:W-:Y:S01]  /*6fe0*/  STL [R1+0x214], R5 ;  /* 0x0002140501007387 */ /* 0x0001e20000100800 */
[--C-:B------:R-:W-:Y:S01]  /*6ff0*/  @!P5 IMAD.IADD R8, R8, 0x1, -R0.reuse ;  /* 0x000000010808d824 */ /* 0x100fe200078e0a00 */
[----:B------:R-:W-:Y:S02]  /*7000*/  ISETP.GE.AND P2, PT, R32, RZ, PT ;  /* 0x000000ff2000720c */ /* 0x000fe40003f46270 */
[----:B------:R-:W-:Y:S02]  /*7010*/  ISETP.GT.U32.AND P5, PT, R0, R2, PT ;  /* 0x000000020000720c */ /* 0x000fe40003fa4070 */
[----:B------:R-:W-:Y:S01]  /*7020*/  ISETP.GE.AND P0, PT, R31, RZ, PT ;  /* 0x000000ff1f00720c */ /* 0x000fe20003f06270 */
[----:B------:R-:W-:-:S03]  /*7030*/  @!P6 IMAD.IADD R7, R7, 0x1, -R0 ;  /* 0x000000010707e824 */ /* 0x000fc600078e0a00 */
[--C-:B------:R-:W-:Y:S02]  /*7040*/  @!P1 IMAD.IADD R12, R12, 0x1, -R0.reuse ;  /* 0x000000010c0c9824 */ /* 0x100fe400078e0a00 */
[----:B------:R-:W-:Y:S01]  /*7050*/  @!P4 IMAD.IADD R9, R9, 0x1, -R0 ;  /* 0x000000010909c824 */ /* 0x000fe200078e0a00 */
[----:B------:R-:W-:Y:S02]  /*7060*/  ISETP.GT.U32.AND P6, PT, R0, R7, PT ;  /* 0x000000070000720c */ /* 0x000fe40003fc4070 */
[----:B------:R-:W-:Y:S01]  /*7070*/  MOV R13, R8 ;  /* 0x00000008000d7202 */ /* 0x000fe20000000f00 */
[----:B------:R-:W-:Y:S02]  /*7080*/  @!P2 IMAD.MOV R12, RZ, RZ, -R12 ;  /* 0x000000ffff0ca224 */ /* 0x000fe400078e0a0c */
[----:B------:R-:W-:Y:S01]  /*7090*/  @!P5 IMAD.IADD R2, R2, 0x1, -R0 ;  /* 0x000000010202d824 */ /* 0x000fe200078e0a00 */
[----:B------:R-:W-:Y:S01]  /*70a0*/  ISETP.GT.U32.AND P5, PT, R0, R9, PT ;  /* 0x000000090000720c */ /* 0x000fe20003fa4070 */
[----:B------:R-:W-:Y:S01]  /*70b0*/  @!P0 IMAD.MOV R13, RZ, RZ, -R13 ;  /* 0x000000ffff0d8224 */ /* 0x000fe200078e0a0d */
[----:B------:R-:W-:-:S02]  /*70c0*/  ISETP.GE.AND P3, PT, R33, RZ, PT ;  /* 0x000000ff2100720c */ /* 0x000fc40003f66270 */
[----:B------:R-:W-:Y:S02]  /*70d0*/  ISETP.GE.AND P1, PT, R34, RZ, PT ;  /* 0x000000ff2200720c */ /* 0x000fe40003f26270 */
[----:B------:R-:W-:Y:S02]  /*70e0*/  ISETP.GT.U32.AND P0, PT, R0, R2, PT ;  /* 0x000000020000720c */ /* 0x000fe40003f04070 */
[----:B------:R-:W-:Y:S01]  /*70f0*/  IABS R11, R38 ;  /* 0x00000026000b7213 */ /* 0x000fe20000000000 */
[----:B------:R-:W-:Y:S01]  /*7100*/  @!P6 IMAD.IADD R7, R7, 0x1, -R0 ;  /* 0x000000010707e824 */ /* 0x000fe200078e0a00 */
[----:B------:R-:W-:-:S03]  /*7110*/  ISETP.GE.AND P6, PT, R35, RZ, PT ;  /* 0x000000ff2300720c */ /* 0x000fc60003fc6270 */
[----:B------:R-:W-:Y:S02]  /*7120*/  @!P5 IMAD.IADD R9, R9, 0x1, -R0 ;  /* 0x000000010909d824 */ /* 0x000fe400078e0a00 */
[----:B------:R-:W-:Y:S02]  /*7130*/  IMAD.MOV.U32 R8, RZ, RZ, R11 ;  /* 0x000000ffff087224 */ /* 0x000fe400078e000b */
[----:B------:R-:W-:Y:S02]  /*7140*/  @!P3 IMAD.MOV R7, RZ, RZ, -R7 ;  /* 0x000000ffff07b224 */ /* 0x000fe400078e0a07 */
[----:B------:R-:W-:Y:S01]  /*7150*/  @!P1 IMAD.MOV R9, RZ, RZ, -R9 ;  /* 0x000000ffff099224 */ /* 0x000fe200078e0a09 */
[----:B------:R-:W-:Y:S01]  /*7160*/  @!P0 IADD3 R2, R2, -R0, RZ ;  /* 0x8000000002028210 */ /* 0x000fe20007ffe0ff */
[----:B------:R-:W-:Y:S01]  /*7170*/  STL [R1+0x210], R13 ;  /* 0x0002100d01007387 */ /* 0x000fe20000100800 */
[----:B------:R-:W-:-:S03]  /*7180*/  IMAD.HI.U32 R11, R6, R8, RZ ;  /* 0x00000008060b7227 */ /* 0x000fc600078e00ff */
[----:B------:R-:W-:Y:S01]  /*7190*/  STL [R1+0x20c], R12 ;  /* 0x00020c0c01007387 */ /* 0x000fe20000100800 */
[----:B------:R-:W-:-:S03]  /*71a0*/  IMAD.MOV R11, RZ, RZ, -R11 ;  /* 0x000000ffff0b7224 */ /* 0x000fc600078e0a0b */
[----:B------:R1:W-:Y:S01]  /*71b0*/  STL [R1+0x200], R7 ;  /* 0x0002000701007387 */ /* 0x0003e20000100800 */
[----:B--2---:R-:W-:-:S05]  /*71c0*/  IABS R4, R36 ;  /* 0x0000002400047213 */ /* 0x004fca0000000000 */
[----:B0-----:R-:W-:-:S04]  /*71d0*/  IMAD.MOV.U32 R5, RZ, RZ, R4 ;  /* 0x000000ffff057224 */ /* 0x001fc800078e0004 */
[----:B------:R-:W-:-:S04]  /*71e0*/  IMAD.HI.U32 R10, R6, R5, RZ ;  /* 0x00000005060a7227 */ /* 0x000fc800078e00ff */
[----:B------:R-:W-:-:S04]  /*71f0*/  IMAD.MOV R10, RZ, RZ, -R10 ;  /* 0x000000ffff0a7224 */ /* 0x000fc800078e0a0a */
[----:B------:R-:W-:-:S05]  /*7200*/  IMAD R5, R0, R10, R5 ;  /* 0x0000000a00057224 */ /* 0x000fca00078e0205 */
[----:B------:R-:W-:Y:S02]  /*7210*/  ISETP.GT.U32.AND P2, PT, R0, R5, PT ;  /* 0x000000050000720c */ /* 0x000fe40003f44070 */
[----:B------:R-:W-:-:S05]  /*7220*/  IABS R4, R37 ;  /* 0x0000002500047213 */ /* 0x000fca0000000000 */
[----:B------:R-:W-:-:S06]  /*7230*/  IMAD.HI.U32 R10, R6, R4, RZ ;  /* 0x00000004060a7227 */ /* 0x000fcc00078e00ff */
[----:B------:R-:W-:Y:S02]  /*7240*/  @!P2 IMAD.IADD R5, R5, 0x1, -R0 ;  /* 0x000000010505a824 */ /* 0x000fe400078e0a00 */
[----:B------:R-:W-:-:S03]  /*7250*/  IMAD.MOV R10, RZ, RZ, -R10 ;  /* 0x000000ffff0a7224 */ /* 0x000fc600078e0a0a */
[C---:B------:R-:W-:Y:S01]  /*7260*/  ISETP.GT.U32.AND P1, PT, R0.reuse, R5, PT ;  /* 0x000000050000720c */ /* 0x040fe20003f24070 */
[----:B------:R0:W-:Y:S01]  /*7270*/  STL [R1+0x1fc], R9 ;  /* 0x0001fc0901007387 */ /* 0x0001e20000100800 */
[C---:B-1----:R-:W-:Y:S02]  /*7280*/  IMAD R7, R0.reuse, R10, R4 ;  /* 0x0000000a00077224 */ /* 0x042fe400078e0204 */
[----:B------:R-:W-:Y:S02]  /*7290*/  IMAD R4, R0, R11, R8 ;  /* 0x0000000b00047224 */ /* 0x000fe400078e0208 */
[----:B0-----:R-:W-:-:S04]  /*72a0*/  IMAD.MOV.U32 R9, RZ, RZ, R2 ;  /* 0x000000ffff097224 */ /* 0x001fc800078e0002 */
[----:B------:R-:W-:Y:S01]  /*72b0*/  @!P6 IMAD.MOV R9, RZ, RZ, -R9 ;  /* 0x000000ffff09e224 */ /* 0x000fe200078e0a09 */
[C---:B------:R-:W-:Y:S02]  /*72c0*/  ISETP.GT.U32.AND P6, PT, R0.reuse, R7, PT ;  /* 0x000000070000720c */ /* 0x040fe40003fc4070 */
[----:B------:R-:W-:Y:S01]  /*72d0*/  @!P1 IMAD.IADD R5, R5, 0x1, -R0 ;  /* 0x0000000105059824 */ /* 0x000fe200078e0a00 */
[----:B------:R-:W-:Y:S02]  /*72e0*/  IABS R60, R42 ;  /* 0x0000002a003c7213 */ /* 0x000fe40000000000 */
[----:B------:R-:W-:-:S03]  /*72f0*/  ISETP.GT.U32.AND P1, PT, R0, R4, PT ;  /* 0x000000040000720c */ /* 0x000fc60003f24070 */
[----:B------:R-:W-:-:S04]  /*7300*/  IMAD.HI.U32 R8, R6, R60, RZ ;  /* 0x0000003c06087227 */ /* 0x000fc800078e00ff */
[----:B------:R-:W-:Y:S02]  /*7310*/  IMAD.MOV R8, RZ, RZ, -R8 ;  /* 0x000000ffff087224 */ /* 0x000fe400078e0a08 */
[----:B------:R-:W-:Y:S01]  /*7320*/  @!P6 IMAD.IADD R7, R7, 0x1, -R0 ;  /* 0x000000010707e824 */ /* 0x000fe200078e0a00 */
[----:B------:R-:W-:Y:S01]  /*7330*/  ISETP.GE.AND P4, PT, R36, RZ, PT ;  /* 0x000000ff2400720c */ /* 0x000fe20003f86270 */
[----:B------:R-:W-:Y:S01]  /*7340*/  IMAD R60, R0, R8, R60 ;  /* 0x00000008003c7224 */ /* 0x000fe200078e023c */
[----:B------:R-:W-:Y:S01]  /*7350*/  ISETP.GE.AND P0, PT, R42, RZ, PT ;  /* 0x000000ff2a00720c */ /* 0x000fe20003f06270 */
[----:B------:R-:W-:Y:S01]  /*7360*/  @!P1 IMAD.IADD R4, R4, 0x1, -R0 ;  /* 0x0000000104049824 */ /* 0x000fe200078e0a00 */
[----:B------:R-:W-:Y:S01]  /*7370*/  ISETP.GT.U32.AND P1, PT, R0, R7, PT ;  /* 0x000000070000720c */ /* 0x000fe20003f24070 */
[----:B------:R-:W-:Y:S01]  /*7380*/  IMAD.MOV.U32 R42, RZ, RZ, R58 ;  /* 0x000000ffff2a7224 */ /* 0x000fe200078e003a */
[----:B------:R-:W-:Y:S02]  /*7390*/  ISETP.GE.AND P2, PT, R59, RZ, PT ;  /* 0x000000ff3b00720c */ /* 0x000fe40003f46270 */
[----:B------:R-:W-:-:S02]  /*73a0*/  IABS R58, R39 ;  /* 0x00000027003a7213 */ /* 0x000fc40000000000 */
[----:B------:R-:W-:Y:S02]  /*73b0*/  IABS R59, R59 ;  /* 0x0000003b003b7213 */ /* 0x000fe40000000000 */
[----:B------:R-:W-:Y:S02]  /*73c0*/  IABS R11, R40 ;  /* 0x00000028000b7213 */ /* 0x000fe40000000000 */
[----:B------:R-:W-:Y:S01]  /*73d0*/  ISETP.GT.U32.AND P6, PT, R0, R60, PT ;  /* 0x0000003c0000720c */ /* 0x000fe20003fc4070 */
[----:B------:R0:W-:Y:S01]  /*73e0*/  STL [R1+0x1c], R9 ;  /* 0x00001c0901007387 */ /* 0x0001e20000100800 */
[----:B------:R-:W-:Y:S01]  /*73f0*/  IMAD.MOV.U32 R10, RZ, RZ, R5 ;  /* 0x000000ffff0a7224 */ /* 0x000fe200078e0005 */
[----:B------:R-:W-:Y:S01]  /*7400*/  ISETP.GE.AND P3, PT, R37, RZ, PT ;  /* 0x000000ff2500720c */ /* 0x000fe20003f66270 */
[----:B------:R-:W-:-:S04]  /*7410*/  IMAD.HI.U32 R2, R6, R59, RZ ;  /* 0x0000003b06027227 */ /* 0x000fc800078e00ff */
[----:B------:R-:W-:-:S04]  /*7420*/  IMAD.HI.U32 R8, R6, R11, RZ ;  /* 0x0000000b06087227 */ /* 0x000fc800078e00ff */
[----:B0-----:R-:W-:-:S04]  /*7430*/  IMAD.HI.U32 R9, R6, R58, RZ ;  /* 0x0000003a06097227 */ /* 0x001fc800078e00ff */
[----:B------:R-:W-:Y:S01]  /*7440*/  @!P4 IMAD.MOV R10, RZ, RZ, -R10 ;  /* 0x000000ffff0ac224 */ /* 0x000fe200078e0a0a */
[----:B------:R-:W-:Y:S01]  /*7450*/  IADD3 R9, -R9, RZ, RZ ;  /* 0x000000ff09097210 */ /* 0x000fe20007ffe1ff */
[----:B------:R-:W-:Y:S01]  /*7460*/  IMAD.MOV R2, RZ, RZ, -R2 ;  /* 0x000000ffff027224 */ /* 0x000fe200078e0a02 */
[C---:B------:R-:W-:Y:S01]  /*7470*/  ISETP.GT.U32.AND P4, PT, R0.reuse, R4, PT ;  /* 0x000000040000720c */ /* 0x040fe20003f84070 */
[----:B------:R-:W-:Y:S02]  /*7480*/  IMAD.MOV R8, RZ, RZ, -R8 ;  /* 0x000000ffff087224 */ /* 0x000fe400078e0a08 */
[----:B------:R-:W-:Y:S02]  /*7490*/  @!P1 IMAD.IADD R7, R7, 0x1, -R0 ;  /* 0x0000000107079824 */ /* 0x000fe400078e0a00 */
[C---:B------:R-:W-:Y:S02]  /*74a0*/  IMAD R59, R0.reuse, R2, R59 ;  /* 0x00000002003b7224 */ /* 0x040fe400078e023b */
[----:B------:R-:W-:-:S02]  /*74b0*/  IMAD R11, R0, R8, R11 ;  /* 0x00000008000b7224 */ /* 0x000fc400078e020b */
[----:B------:R-:W-:Y:S01]  /*74c0*/  @!P6 IMAD.IADD R60, R60, 0x1, -R0 ;  /* 0x000000013c3ce824 */ /* 0x000fe200078e0a00 */
[----:B------:R-:W-:Y:S01]  /*74d0*/  IABS R12, R41 ;  /* 0x00000029000c7213 */ /* 0x000fe20000000000 */
[C---:B------:R-:W-:Y:S02]  /*74e0*/  IMAD R58, R0.reuse, R9, R58 ;  /* 0x00000009003a7224 */ /* 0x040fe400078e023a */
[----:B------:R-:W-:Y:S01]  /*74f0*/  IMAD.MOV.U32 R8, RZ, RZ, R7 ;  /* 0x000000ffff087224 */ /* 0x000fe200078e0007 */
[----:B------:R-:W-:Y:S02]  /*7500*/  IABS R13, R42 ;  /* 0x0000002a000d7213 */ /* 0x000fe40000000000 */
[C---:B------:R-:W-:Y:S01]  /*7510*/  ISETP.GT.U32.AND P6, PT, R0.reuse, R60, PT ;  /* 0x0000003c0000720c */ /* 0x040fe20003fc4070 */
[----:B------:R-:W-:Y:S01]  /*7520*/  @!P3 IMAD.MOV R8, RZ, RZ, -R8 ;  /* 0x000000ffff08b224 */ /* 0x000fe200078e0a08 */
[----:B------:R-:W-:Y:S01]  /*7530*/  ISETP.GT.U32.AND P1, PT, R0, R59, PT ;  /* 0x0000003b0000720c */ /* 0x000fe20003f24070 */
[----:B------:R-:W-:Y:S01]  /*7540*/  IMAD.HI.U32 R2, R6, R12, RZ ;  /* 0x0000000c06027227 */ /* 0x000fe200078e00ff */
[----:B------:R-:W-:-:S03]  /*7550*/  ISETP.GT.U32.AND P3, PT, R0, R58, PT ;  /* 0x0000003a0000720c */ /* 0x000fc60003f64070 */
[----:B------:R-:W-:-:S04]  /*7560*/  IMAD.HI.U32 R7, R6, R13, RZ ;  /* 0x0000000d06077227 */ /* 0x000fc800078e00ff */
[----:B------:R-:W-:Y:S01]  /*7570*/  @!P4 IMAD.IADD R4, R4, 0x1, -R0 ;  /* 0x000000010404c824 */ /* 0x000fe200078e0a00 */
[----:B------:R-:W-:Y:S01]  /*7580*/  ISETP.GT.U32.AND P4, PT, R0, R11, PT ;  /* 0x0000000b0000720c */ /* 0x000fe20003f84070 */
[----:B------:R-:W-:Y:S01]  /*7590*/  IMAD.MOV R2, RZ, RZ, -R2 ;  /* 0x000000ffff027224 */ /* 0x000fe200078e0a02 */
[----:B------:R-:W-:-:S03]  /*75a0*/  IADD3 R7, -R7, RZ, RZ ;  /* 0x000000ff07077210 */ /* 0x000fc60007ffe1ff */
[----:B------:R-:W-:Y:S01]  /*75b0*/  IMAD R12, R0, R2, R12 ;  /* 0x00000002000c7224 */ /* 0x000fe200078e020c */
[----:B------:R-:W-:Y:S01]  /*75c0*/  ISETP.GE.AND P5, PT, R38, RZ, PT ;  /* 0x000000ff2600720c */ /* 0x000fe20003fa6270 */
[--C-:B------:R-:W-:Y:S02]  /*75d0*/  @!P6 IMAD.IADD R60, R60, 0x1, -R0.reuse ;  /* 0x000000013c3ce824 */ /* 0x100fe400078e0a00 */
[--C-:B------:R-:W-:Y:S01]  /*75e0*/  @!P1 IMAD.IADD R59, R59, 0x1, -R0.reuse ;  /* 0x000000013b3b9824 */ /* 0x100fe200078e0a00 */
[C---:B------:R-:W-:Y:S01]  /*75f0*/  ISETP.GT.U32.AND P6, PT, R0.reuse, R12, PT ;  /* 0x0000000c0000720c */ /* 0x040fe20003fc4070 */
[----:B------:R-:W-:Y:S02]  /*7600*/  IMAD R13, R0, R7, R13 ;  /* 0x00000007000d7224 */ /* 0x000fe400078e020d */
[--C-:B------:R-:W-:Y:S01]  /*7610*/  @!P3 IMAD.IADD R58, R58, 0x1, -R0.reuse ;  /* 0x000000013a3ab824 */ /* 0x100fe200078e0a00 */
[----:B------:R-:W-:Y:S01]  /*7620*/  ISETP.GT.U32.AND P3, PT, R0, R59, PT ;  /* 0x0000003b0000720c */ /* 0x000fe20003f64070 */
[----:B------:R-:W-:Y:S01]  /*7630*/  @!P4 IMAD.IADD R11, R11, 0x1, -R0 ;  /* 0x000000010b0bc824 */ /* 0x000fe200078e0a00 */
[----:B------:R-:W-:-:S02]  /*7640*/  @!P0 IADD3 R60, -R60, RZ, RZ ;  /* 0x000000ff3c3c8210 */ /* 0x000fc40007ffe1ff */
[----:B---3--:R-:W-:Y:S02]  /*7650*/  IABS R14, R43 ;  /* 0x0000002b000e7213 */ /* 0x008fe40000000000 */
[----:B------:R-:W-:Y:S02]  /*7660*/  IABS R15, R44 ;  /* 0x0000002c000f7213 */ /* 0x000fe40000000000 */
[C---:B------:R-:W-:Y:S02]  /*7670*/  ISETP.GT.U32.AND P4, PT, R0.reuse, R58, PT ;  /* 0x0000003a0000720c */ /* 0x040fe40003f84070 */
[----:B------:R-:W-:Y:S01]  /*7680*/  ISETP.GT.U32.AND P0, PT, R0, R13, PT ;  /* 0x0000000d0000720c */ /* 0x000fe20003f04070 */
[----:B------:R-:W-:-:S04]  /*7690*/  IMAD.HI.U32 R5, R6, R14, RZ ;  /* 0x0000000e06057227 */ /* 0x000fc800078e00ff */
[----:B------:R-:W-:Y:S01]  /*76a0*/  IMAD.HI.U32 R2, R6, R15, RZ ;  /* 0x0000000f06027227 */ /* 0x000fe200078e00ff */
[----:B------:R-:W-:-:S03]  /*76b0*/  IABS R16, R45 ;  /* 0x0000002d00107213 */ /* 0x000fc60000000000 */
[----:B------:R-:W-:Y:S02]  /*76c0*/  @!P5 IMAD.MOV R4, RZ, RZ, -R4 ;  /* 0x000000ffff04d224 */ /* 0x000fe400078e0a04 */
[----:B------:R-:W-:Y:S02]  /*76d0*/  IMAD.MOV R5, RZ, RZ, -R5 ;  /* 0x000000ffff057224 */ /* 0x000fe400078e0a05 */
[----:B------:R-:W-:Y:S02]  /*76e0*/  IMAD.MOV R2, RZ, RZ, -R2 ;  /* 0x000000ffff027224 */ /* 0x000fe400078e0a02 */
[--C-:B------:R-:W-:Y:S01]  /*76f0*/  @!P6 IMAD.IADD R12, R12, 0x1, -R0.reuse ;  /* 0x000000010c0ce824 */ /* 0x100fe200078e0a00 */
[C---:B------:R-:W-:Y:S01]  /*7700*/  ISETP.GT.U32.AND P6, PT, R0.reuse, R11, PT ;  /* 0x0000000b0000720c */ /* 0x040fe20003fc4070 */
[----:B------:R-:W-:Y:S01]  /*7710*/  STL [R1+0x18], R10 ;  /* 0x0000180a01007387 */ /* 0x000fe20000100800 */
[----:B------:R-:W-:Y:S02]  /*7720*/  @!P3 IMAD.IADD R59, R59, 0x1, -R0 ;  /* 0x000000013b3bb824 */ /* 0x000fe400078e0a00 */
[C---:B------:R-:W-:Y:S01]  /*7730*/  IMAD R14, R0.reuse, R5, R14 ;  /* 0x00000005000e7224 */ /* 0x040fe200078e020e */
[----:B------:R-:W-:Y:S01]  /*7740*/  STL [R1+0x14], R8 ;  /* 0x0000140801007387 */ /* 0x000fe20000100800 */
[----:B------:R-:W-:Y:S01]  /*7750*/  IMAD R15, R0, R2, R15 ;  /* 0x00000002000f7224 */ /* 0x000fe200078e020f */
[----:B------:R-:W-:Y:S01]  /*7760*/  IABS R2, R46 ;  /* 0x0000002e00027213 */ /* 0x000fe20000000000 */
[--C-:B------:R-:W-:Y:S01]  /*7770*/  @!P4 IMAD.IADD R58, R58, 0x1, -R0.reuse ;  /* 0x000000013a3ac824 */ /* 0x100fe200078e0a00 */
[----:B------:R0:W-:Y:S01]  /*7780*/  STL [R1+0x8], R4 ;  /* 0x0000080401007387 */ /* 0x0001e20000100800 */
[----:B------:R-:W-:Y:S01]  /*7790*/  @!P0 IMAD.IADD R13, R13, 0x1, -R0 ;  /* 0x000000010d0d8824 */ /* 0x000fe200078e0a00 */
[----:B------:R-:W-:-:S02]  /*77a0*/  ISETP.GE.AND P4, PT, R40, RZ, PT ;  /* 0x000000ff2800720c */ /* 0x000fc40003f86270 */
[----:B------:R-:W-:Y:S02]  /*77b0*/  @!P2 IADD3 R59, -R59, RZ, RZ ;  /* 0x000000ff3b3ba210 */ /* 0x000fe40007ffe1ff */
[----:B------:R-:W-:Y:S01]  /*77c0*/  ISETP.GT.U32.AND P3, PT, R0, R14, PT ;  /* 0x0000000e0000720c */ /* 0x000fe20003f64070 */
[----:B0-----:R-:W-:Y:S01]  /*77d0*/  IMAD.HI.U32 R4, R6, R16, RZ ;  /* 0x0000001006047227 */ /* 0x001fe200078e00ff */
[----:B------:R-:W-:-:S03]  /*77e0*/  ISETP.GT.U32.AND P2, PT, R0, R13, PT ;  /* 0x0000000d0000720c */ /* 0x000fc60003f44070 */
[----:B------:R-:W-:Y:S02]  /*77f0*/  IMAD.MOV R5, RZ, RZ, -R4 ;  /* 0x000000ffff057224 */ /* 0x000fe400078e0a04 */
[----:B------:R-:W-:Y:S01]  /*7800*/  IMAD.HI.U32 R4, R6, R2, RZ ;  /* 0x0000000206047227 */ /* 0x000fe200078e00ff */
[C---:B------:R-:W-:Y:S02]  /*7810*/  ISETP.GT.U32.AND P5, PT, R0.reuse, R12, PT ;  /* 0x0000000c0000720c */ /* 0x040fe40003fa4070 */
[----:B------:R-:W-:Y:S01]  /*7820*/  ISETP.GE.AND P1, PT, R39, RZ, PT ;  /* 0x000000ff2700720c */ /* 0x000fe20003f26270 */
[----:B------:R-:W-:Y:S02]  /*7830*/  @!P6 IMAD.IADD R11, R11, 0x1, -R0 ;  /* 0x000000010b0be824 */ /* 0x000fe400078e0a00 */
[C---:B------:R-:W-:Y:S02]  /*7840*/  IMAD R16, R0.reuse, R5, R16 ;  /* 0x0000000500107224 */ /* 0x040fe400078e0210 */
[----:B------:R-:W-:Y:S01]  /*7850*/  IMAD.MOV R4, RZ, RZ, -R4 ;  /* 0x000000ffff047224 */ /* 0x000fe200078e0a04 */
[C---:B------:R-:W-:Y:S01]  /*7860*/  ISETP.GT.U32.AND P6, PT, R0.reuse, R15, PT ;  /* 0x0000000f0000720c */ /* 0x040fe20003fc4070 */
[----:B------:R-:W-:Y:S01]  /*7870*/  @!P4 IMAD.MOV R11, RZ, RZ, -R11 ;  /* 0x000000ffff0bc224 */ /* 0x000fe200078e0a0b */
[C---:B------:R-:W-:Y:S01]  /*7880*/  ISETP.GT.U32.AND P4, PT, R0.reuse, R16, PT ;  /* 0x000000100000720c */ /* 0x040fe20003f84070 */
[----:B------:R-:W-:-:S02]  /*7890*/  IMAD R2, R0, R4, R2 ;  /* 0x0000000400027224 */ /* 0x000fc400078e0202 */
[--C-:B------:R-:W-:Y:S02]  /*78a0*/  @!P3 IMAD.IADD R14, R14, 0x1, -R0.reuse ;  /* 0x000000010e0eb824 */ /* 0x100fe400078e0a00 */
[--C-:B------:R-:W-:Y:S01]  /*78b0*/  @!P2 IMAD.IADD R13, R13, 0x1, -R0.reuse ;  /* 0x000000010d0da824 */ /* 0x100fe200078e0a00 */
[----:B------:R-:W-:Y:S01]  /*78c0*/  ISETP.GT.U32.AND P2, PT, R0, R2, PT ;  /* 0x000000020000720c */ /* 0x000fe20003f44070 */
[----:B------:R-:W-:Y:S01]  /*78d0*/  @!P5 IMAD.IADD R12, R12, 0x1, -R0 ;  /* 0x000000010c0cd824 */ /* 0x000fe200078e0a00 */
[----:B------:R-:W-:Y:S01]  /*78e0*/  ISETP.GE.AND P5, PT, R41, RZ, PT ;  /* 0x000000ff2900720c */ /* 0x000fe20003fa6270 */
[----:B------:R-:W-:Y:S01]  /*78f0*/  @!P1 IMAD.MOV R58, RZ, RZ, -R58 ;  /* 0x000000ffff3a9224 */ /* 0x000fe200078e0a3a */
[----:B------:R-:W-:Y:S02]  /*7900*/  ISETP.GT.U32.AND P1, PT, R0, R14, PT ;  /* 0x0000000e0000720c */ /* 0x000fe40003f24070 */
[----:B------:R-:W-:Y:S01]  /*7910*/  IABS R5, R47 ;  /* 0x0000002f00057213 */ /* 0x000fe20000000000 */
[--C-:B------:R-:W-:Y:S01]  /*7920*/  @!P6 IMAD.IADD R15, R15, 0x1, -R0.reuse ;  /* 0x000000010f0fe824 */ /* 0x100fe200078e0a00 */
[----:B------:R-:W-:Y:S01]  /*7930*/  ISETP.GE.AND P0, PT, R42, RZ, PT ;  /* 0x000000ff2a00720c */ /* 0x000fe20003f06270 */
[----:B------:R-:W-:Y:S01]  /*7940*/  @!P4 IMAD.IADD R16, R16, 0x1, -R0 ;  /* 0x000000011010c824 */ /* 0x000fe200078e0a00 */
[----:B------:R-:W-:Y:S01]  /*7950*/  ISETP.GE.AND P3, PT, R43, RZ, PT ;  /* 0x000000ff2b00720c */ /* 0x000fe20003f66270 */
[----:B------:R-:W-:Y:S01]  /*7960*/  IMAD.HI.U32 R4, R6, R5, RZ ;  /* 0x0000000506047227 */ /* 0x000fe200078e00ff */
[----:B------:R-:W-:-:S03]  /*7970*/  ISETP.GT.U32.AND P6, PT, R0, R15, PT ;  /* 0x0000000f0000720c */ /* 0x000fc60003fc4070 */
[----:B------:R-:W-:Y:S01]  /*7980*/  @!P2 IMAD.IADD R2, R2, 0x1, -R0 ;  /* 0x000000010202a824 */ /* 0x000fe200078e0a00 */
[----:B------:R-:W-:Y:S01]  /*7990*/  ISETP.GT.U32.AND P2, PT, R0, R16, PT ;  /* 0x000000100000720c */ /* 0x000fe20003f44070 */
[----:B------:R-:W-:Y:S02]  /*79a0*/  IMAD.MOV R4, RZ, RZ, -R4 ;  /* 0x000000ffff047224 */ /* 0x000fe400078e0a04 */
[----:B------:R-:W-:Y:S01]  /*79b0*/  @!P5 IMAD.MOV R12, RZ, RZ, -R12 ;  /* 0x000000ffff0cd224 */ /* 0x000fe200078e0a0c */
[----:B------:R-:W-:Y:S01]  /*79c0*/  ISETP.GE.AND P5, PT, R44, RZ, PT ;  /* 0x000000ff2c00720c */ /* 0x000fe20003fa6270 */
[----:B------:R-:W-:Y:S01]  /*79d0*/  @!P1 IMAD.IADD R14, R14, 0x1, -R0 ;  /* 0x000000010e0e9824 */ /* 0x000fe200078e0a00 */
[----:B------:R-:W-:Y:S01]  /*79e0*/  ISETP.GE.AND P1, PT, R45, RZ, PT ;  /* 0x000000ff2d00720c */ /* 0x000fe20003f26270 */
[C---:B------:R-:W-:Y:S01]  /*79f0*/  IMAD R18, R0.reuse, R4, R5 ;  /* 0x0000000400127224 */ /* 0x040fe200078e0205 */
[----:B------:R-:W-:Y:S01]  /*7a00*/  @!P0 IADD3 R13, -R13, RZ, RZ ;  /* 0x000000ff0d0d8210 */ /* 0x000fe20007ffe1ff */
[----:B------:R-:W-:Y:S01]  /*7a10*/  @!P3 IMAD.MOV R14, RZ, RZ, -R14 ;  /* 0x000000ffff0eb224 */ /* 0x000fe200078e0a0e */
[----:B------:R-:W-:-:S02]  /*7a20*/  ISETP.GT.U32.AND P0, PT, R0, R2, PT ;  /* 0x000000020000720c */ /* 0x000fc40003f04070 */
[----:B------:R-:W-:Y:S01]  /*7a30*/  ISETP.GT.U32.AND P3, PT, R0, R18, PT ;  /* 0x000000120000720c */ /* 0x000fe20003f64070 */
[--C-:B------:R-:W-:Y:S01]  /*7a40*/  @!P6 IMAD.IADD R15, R15, 0x1, -R0.reuse ;  /* 0x000000010f0fe824 */ /* 0x100fe200078e0a00 */
[----:B------:R-:W-:Y:S01]  /*7a50*/  STL [R1+0x268c], R60 ;  /* 0x00268c3c01007387 */ /* 0x000fe20000100800 */
[----:B------:R-:W-:Y:S02]  /*7a60*/  @!P2 IMAD.IADD R16, R16, 0x1, -R0 ;  /* 0x000000011010a824 */ /* 0x000fe400078e0a00 */
[----:B------:R-:W-:Y:S01]  /*7a70*/  @!P5 IMAD.MOV R15, RZ, RZ, -R15 ;  /* 0x000000ffff0fd224 */ /* 0x000fe200078e0a0f */
[----:B------:R-:W-:Y:S01]  /*7a80*/  STL [R1+0x2690], R59 ;  /* 0x0026903b01007387 */ /* 0x000fe20000100800 */
[----:B------:R-:W-:-:S03]  /*7a90*/  @!P1 IMAD.MOV R16, RZ, RZ, -R16 ;  /* 0x000000ffff109224 */ /* 0x000fc600078e0a10 */
[----:B------:R-:W-:Y:S01]  /*7aa0*/  STL [R1+0x2694], R58 ;  /* 0x0026943a01007387 */ /* 0x000fe20000100800 */
[----:B------:R-:W-:-:S03]  /*7ab0*/  IABS R19, R48 ;  /* 0x0000003000137213 */ /* 0x000fc60000000000 */
[----:B------:R0:W-:Y:S01]  /*7ac0*/  STL [R1+0x2698], R11 ;  /* 0x0026980b01007387 */ /* 0x0001e20000100800 */
[----:B------:R-:W-:-:S03]  /*7ad0*/  @!P0 IMAD.IADD R2, R2, 0x1, -R0 ;  /* 0x0000000102028824 */ /* 0x000fc600078e0a00 */
[----:B------:R1:W-:Y:S01]  /*7ae0*/  STL [R1+0x269c], R12 ;  /* 0x00269c0c01007387 */ /* 0x0003e20000100800 */
[----:B------:R-:W-:-:S03]  /*7af0*/  ISETP.GE.AND P0, PT, R52, RZ, PT ;  /* 0x000000ff3400720c */ /* 0x000fc60003f06270 */
[----:B------:R-:W-:Y:S01]  /*7b00*/  STL [R1+0x26a0], R13 ;  /* 0x0026a00d01007387 */ /* 0x000fe20000100800 */
[----:B------:R-:W-:-:S03]  /*7b10*/  IABS R21, R52 ;  /* 0x0000003400157213 */ /* 0x000fc60000000000 */
[----:B------:R-:W-:Y:S01]  /*7b20*/  STL [R1+0x26a4], R14 ;  /* 0x0026a40e01007387 */ /* 0x000fe20000100800 */
[----:B------:R-:W-:-:S03]  /*7b30*/  @!P3 IMAD.IADD R18, R18, 0x1, -R0 ;  /* 0x000000011212b824 */ /* 0x000fc600078e0a00 */
[----:B------:R-:W-:Y:S01]  /*7b40*/  STL [R1+0x26a8], R15 ;  /* 0x0026a80f01007387 */ /* 0x000fe20000100800 */
[----:B------:R-:W-:-:S03]  /*7b50*/  ISETP.GE.AND P6, PT, R46, RZ, PT ;  /* 0x000000ff2e00720c */ /* 0x000fc60003fc6270 */
[----:B------:R-:W-:Y:S01]  /*7b60*/  STL [R1+0x26ac], R16 ;  /* 0x0026ac1001007387 */ /* 0x000fe20000100800 */
[----:B------:R-:W-:Y:S01]  /*7b70*/  IABS R20, R49 ;  /* 0x0000003100147213 */ /* 0x000fe20000000000 */
[----:B------:R-:W-:Y:S02]  /*7b80*/  IMAD.HI.U32 R4, R6, R19, RZ ;  /* 0x0000001306047227 */ /* 0x000fe400078e00ff */
[----:B------:R-:W2:Y:S01]  /*7b90*/  LDL.LU R52, [R1+0x45c] ;  /* 0x00045c0001347983 */ /* 0x000ea20000300800 */
[----:B------:R-:W-:Y:S01]  /*7ba0*/  ISETP.GT.U32.AND P1, PT, R0, R18, PT ;  /* 0x000000120000720c */ /* 0x000fe20003f24070 */
[----:B------:R-:W-:Y:S01]  /*7bb0*/  IMAD.HI.U32 R5, R6, R20, RZ ;  /* 0x0000001406057227 */ /* 0x000fe200078e00ff */
[----:B------:R-:W-:-:S03]  /*7bc0*/  MOV R17, R2 ;  /* 0x0000000200117202 */ /* 0x000fc60000000f00 */
[----:B------:R-:W-:Y:S02]  /*7bd0*/  IMAD.MOV R4, RZ, RZ, -R4 ;  /* 0x000000ffff047224 */ /* 0x000fe400078e0a04 */
[----:B------:R-:W-:Y:S02]  /*7be0*/  IMAD.MOV R5, RZ, RZ, -R5 ;  /* 0x000000ffff057224 */ /* 0x000fe400078e0a05 */
[C---:B------:R-:W-:Y:S02]  /*7bf0*/  IMAD R19, R0.reuse, R4, R19 ;  /* 0x0000000400137224 */ /* 0x040fe400078e0213 */
[C---:B------:R-:W-:Y:S02]  /*7c00*/  IMAD R20, R0.reuse, R5, R20 ;  /* 0x0000000500147224 */ /* 0x040fe400078e0214 */
[----:B------:R-:W-:Y:S01]  /*7c10*/  @!P6 IMAD.MOV R17, RZ, RZ, -R17 ;  /* 0x000000ffff11e224 */ /* 0x000fe200078e0a11 */
[----:B------:R-:W-:Y:S01]  /*7c20*/  ISETP.GT.U32.AND P6, PT, R0, R19, PT ;  /* 0x000000130000720c */ /* 0x000fe20003fc4070 */
[----:B------:R-:W-:Y:S01]  /*7c30*/  @!P1 IMAD.IADD R18, R18, 0x1, -R0 ;  /* 0x0000000112129824 */ /* 0x000fe200078e0a00 */
[----:B------:R-:W-:Y:S01]  /*7c40*/  ISETP.GT.U32.AND P1, PT, R0, R20, PT ;  /* 0x000000140000720c */ /* 0x000fe20003f24070 */
[----:B------:R-:W-:Y:S01]  /*7c50*/  IMAD.HI.U32 R4, R6, R21, RZ ;  /* 0x0000001506047227 */ /* 0x000fe200078e00ff */
[----:B------:R-:W-:-:S02]  /*7c60*/  IABS R22, R53 ;  /* 0x0000003500167213 */ /* 0x000fc40000000000 */
[----:B------:R-:W-:Y:S01]  /*7c70*/  ISETP.GE.AND P3, PT, R53, RZ, PT ;  /* 0x000000ff3500720c */ /* 0x000fe20003f66270 */
[----:B------:R-:W-:Y:S01]  /*7c80*/  IMAD.MOV.U32 R53, RZ, RZ, R55 ;  /* 0x000000ffff357224 */ /* 0x000fe200078e0037 */
[----:B------:R-:W-:Y:S01]  /*7c90*/  IABS R23, R57 ;  /* 0x0000003900177213 */ /* 0x000fe20000000000 */
[----:B------:R-:W3:Y:S04]  /*7ca0*/  LDL.LU R55, [R1+0x460] ;  /* 0x0004600001377983 */ /* 0x000ee80000300800 */
[--C-:B------:R-:W-:Y:S02]  /*7cb0*/  @!P6 IMAD.IADD R19, R19, 0x1, -R0.reuse ;  /* 0x000000011313e824 */ /* 0x100fe400078e0a00 */
[----:B------:R-:W-:Y:S02]  /*7cc0*/  @!P1 IMAD.IADD R20, R20, 0x1, -R0 ;  /* 0x0000000114149824 */ /* 0x000fe400078e0a00 */
[----:B------:R-:W-:Y:S01]  /*7cd0*/  IMAD.HI.U32 R2, R6, R22, RZ ;  /* 0x0000001606027227 */ /* 0x000fe200078e00ff */
[----:B------:R-:W-:-:S03]  /*7ce0*/  ISETP.GT.U32.AND P1, PT, R0, R19, PT ;  /* 0x000000130000720c */ /* 0x000fc60003f24070 */
[----:B------:R-:W-:Y:S01]  /*7cf0*/  IMAD.MOV R4, RZ, RZ, -R4 ;  /* 0x000000ffff047224 */ /* 0x000fe200078e0a04 */
[----:B------:R-:W-:Y:S01]  /*7d00*/  ISETP.GE.AND P5, PT, R48, RZ, PT ;  /* 0x000000ff3000720c */ /* 0x000fe20003fa6270 */
[----:B------:R-:W-:Y:S02]  /*7d10*/  IMAD.MOV R2, RZ, RZ, -R2 ;  /* 0x000000ffff027224 */ /* 0x000fe400078e0a02 */
[----:B------:R-:W-:Y:S02]  /*7d20*/  IMAD R21, R0, R4, R21 ;  /* 0x0000000400157224 */ /* 0x000fe400078e0215 */
[----:B------:R-:W-:-:S03]  /*7d30*/  IMAD.HI.U32 R5, R6, R23, RZ ;  /* 0x0000001706057227 */ /* 0x000fc600078e00ff */
[C---:B------:R-:W-:Y:S01]  /*7d40*/  ISETP.GT.U32.AND P6, PT, R0.reuse, R21, PT ;  /* 0x000000150000720c */ /* 0x040fe20003fc4070 */
[C---:B------:R-:W-:Y:S02]  /*7d50*/  IMAD R22, R0.reuse, R2, R22 ;  /* 0x0000000200167224 */ /* 0x040fe400078e0216 */
[----:B------:R-:W-:Y:S02]  /*7d60*/  IMAD.MOV R5, RZ, RZ, -R5 ;  /* 0x000000ffff057224 */ /* 0x000fe400078e0a05 */
[----:B------:R-:W-:Y:S01]  /*7d70*/  @!P1 IMAD.IADD R19, R19, 0x1, -R0 ;  /* 0x0000000113139824 */ /* 0x000fe200078e0a00 */
[C---:B------:R-:W-:Y:S01]  /*7d80*/  ISETP.GT.U32.AND P1, PT, R0.reuse, R22, PT ;  /* 0x000000160000720c */ /* 0x040fe20003f24070 */
[----:B------:R-:W-:Y:S01]  /*7d90*/  IMAD R23, R0, R5, R23 ;  /* 0x0000000500177224 */ /* 0x000fe200078e0217 */
[----:B------:R-:W-:Y:S01]  /*7da0*/  ISETP.GE.AND P4, PT, R47, RZ, PT ;  /* 0x000000ff2f00720c */ /* 0x000fe20003f86270 */
[----:B------:R-:W-:Y:S01]  /*7db0*/  @!P5 IMAD.MOV R19, RZ, RZ, -R19 ;  /* 0x000000ffff13d224 */ /* 0x000fe200078e0a13 */
[----:B----4-:R-:W-:-:S02]  /*7dc0*/  IABS R24, R50 ;  /* 0x0000003200187213 */ /* 0x010fc40000000000 */
[----:B------:R-:W-:Y:S02]  /*7dd0*/  ISETP.GT.U32.AND P5, PT, R0, R23, PT ;  /* 0x000000170000720c */ /* 0x000fe40003fa4070 */
[----:B------:R-:W-:Y:S01]  /*7de0*/  @!P6 IADD3 R21, R21, -R0, RZ ;  /* 0x800000001515e210 */ /* 0x000fe20007ffe0ff */
[----:B------:R-:W-:Y:S01]  /*7df0*/  IMAD.HI.U32 R4, R6, R24, RZ ;  /* 0x0000001806047227 */ /* 0x000fe200078e00ff */
[----:B------:R-:W-:Y:S02]  /*7e00*/  IABS R26, R53 ;  /* 0x00000035001a7213 */ /* 0x000fe40000000000 */
[----:B------:R-:W-:Y:S01]  /*7e10*/  ISETP.GT.U32.AND P6, PT, R0, R21, PT ;  /* 0x000000150000720c */ /* 0x000fe20003fc4070 */
[----:B------:R-:W-:Y:S01]  /*7e20*/  @!P1 IMAD.IADD R22, R22, 0x1, -R0 ;  /* 0x0000000116169824 */ /* 0x000fe200078e0a00 */
[----:B------:R-:W-:Y:S01]  /*7e30*/  IABS R27, R54 ;  /* 0x00000036001b7213 */ /* 0x000fe20000000000 */
[----:B------:R-:W-:Y:S02]  /*7e40*/  IMAD.MOV R4, RZ, RZ, -R4 ;  /* 0x000000ffff047224 */ /* 0x000fe400078e0a04 */
[----:B------:R-:W-:Y:S01]  /*7e50*/  @!P4 IMAD.MOV R18, RZ, RZ, -R18 ;  /* 0x000000ffff12c224 */ /* 0x000fe200078e0a12 */
[----:B------:R-:W-:Y:S01]  /*7e60*/  STL [R1+0x26b0], R17 ;  /* 0x0026b01101007387 */ /* 0x000fe20000100800 */
[----:B------:R-:W-:Y:S01]  /*7e70*/  @!P5 IADD3 R23, R23, -R0, RZ ;  /* 0x800000001717d210 */ /* 0x000fe20007ffe0ff */
[C---:B------:R-:W-:Y:S01]  /*7e80*/  IMAD R24, R0.reuse, R4, R24 ;  /* 0x0000000400187224 */ /* 0x040fe200078e0218 */
[----:B------:R-:W-:Y:S01]  /*7e90*/  ISETP.GT.U32.AND P5, PT, R0, R22, PT ;  /* 0x000000160000720c */ /* 0x000fe20003fa4070 */
[----:B------:R-:W-:Y:S01]  /*7ea0*/  IMAD.HI.U32 R5, R6, R26, RZ ;  /* 0x0000001a06057227 */ /* 0x000fe200078e00ff */
[----:B------:R-:W-:Y:S01]  /*7eb0*/  STL [R1+0x26b4], R18 ;  /* 0x0026b41201007387 */ /* 0x000fe20000100800 */
[----:B------:R-:W-:-:S02]  /*7ec0*/  ISETP.GE.AND P1, PT, R57, RZ, PT ;  /* 0x000000ff3900720c */ /* 0x000fc40003f26270 */
[----:B------:R-:W-:Y:S01]  /*7ed0*/  IMAD.HI.U32 R4, R6, R27, RZ ;  /* 0x0000001b06047227 */ /* 0x000fe200078e00ff */
[----:B------:R-:W-:Y:S01]  /*7ee0*/  STL [R1+0x26b8], R19 ;  /* 0x0026b81301007387 */ /* 0x000fe20000100800 */
[C---:B------:R-:W-:Y:S02]  /*7ef0*/  ISETP.GT.U32.AND P4, PT, R0.reuse, R20, PT ;  /* 0x000000140000720c */ /* 0x040fe40003f84070 */
[----:B------:R-:W-:Y:S01]  /*7f00*/  IMAD.MOV R5, RZ, RZ, -R5 ;  /* 0x000000ffff057224 */ /* 0x000fe200078e0a05 */
[----:B------:R-:W4:Y:S01]  /*7f10*/  LDL.LU R57, [R1+0x468] ;  /* 0x0004680001397983 */ /* 0x000f220000300800 */
[----:B------:R-:W-:Y:S01]  /*7f20*/  IMAD.MOV R4, RZ, RZ, -R4 ;  /* 0x000000ffff047224 */ /* 0x000fe200078e0a04 */
[----:B------:R-:W-:Y:S01]  /*7f30*/  ISETP.GE.AND P2, PT, R49, RZ, PT ;  /* 0x000000ff3100720c */ /* 0x000fe20003f46270 */
[----:B------:R-:W-:Y:S02]  /*7f40*/  @!P6 IMAD.IADD R21, R21, 0x1, -R0 ;  /* 0x000000011515e824 */ /* 0x000fe400078e0a00 */
[----:B------:R-:W-:-:S02]  /*7f50*/  IMAD R26, R0, R5, R26 ;  /* 0x00000005001a7224 */ /* 0x000fc400078e021a */
[C---:B------:R-:W-:Y:S02]  /*7f60*/  IMAD R27, R0.reuse, R4, R27 ;  /* 0x00000004001b7224 */ /* 0x040fe400078e021b */
[----:B------:R-:W-:Y:S01]  /*7f70*/  @!P0 IMAD.MOV R21, RZ, RZ, -R21 ;  /* 0x000000ffff158224 */ /* 0x000fe200078e0a15 */
[----:B------:R-:W-:Y:S01]  /*7f80*/  ISETP.GT.U32.AND P0, PT, R0, R26, PT ;  /* 0x0000001a0000720c */ /* 0x000fe20003f04070 */
[--C-:B------:R-:W-:Y:S01]  /*7f90*/  @!P5 IMAD.IADD R22, R22, 0x1, -R0.reuse ;  /* 0x000000011616d824 */ /* 0x100fe200078e0a00 */
[----:B------:R-:W-:Y:S01]  /*7fa0*/  ISETP.GT.U32.AND P5, PT, R0, R27, PT ;  /* 0x0000001b0000720c */ /* 0x000fe20003fa4070 */
[----:B------:R-:W-:-:S04]  /*7fb0*/  @!P4 IMAD.IADD R20, R20, 0x1, -R0 ;  /* 0x000000011414c824 */ /* 0x000fc800078e0a00 */
[----:B------:R-:W-:-:S05]  /*7fc0*/  @!P2 IMAD.MOV R20, RZ, RZ, -R20 ;  /* 0x000000ffff14a224 */ /* 0x000fca00078e0a14 */
[----:B------:R-:W-:Y:S01]  /*7fd0*/  STL [R1+0x26bc], R20 ;  /* 0x0026bc1401007387 */ /* 0x000fe20000100800 */
[----:B------:R-:W-:Y:S02]  /*7fe0*/  @!P0 IADD3 R26, R26, -R0, RZ ;  /* 0x800000001a1a8210 */ /* 0x000fe40007ffe0ff */
[----:B------:R-:W-:Y:S01]  /*7ff0*/  ISETP.GE.AND P0, PT, R53, RZ, PT ;  /* 0x000000ff3500720c */ /* 0x000fe20003f06270 */
[----:B------:R-:W-:Y:S01]  /*8000*/  STL [R1+0x26c0], R21 ;  /* 0x0026c01501007387 */ /* 0x000fe20000100800 */
[----:B------:R-:W-:Y:S01]  /*8010*/  @!P5 IMAD.IADD R27, R27, 0x1, -R0 ;  /* 0x000000011b1bd824 */ /* 0x000fe200078e0a00 */
[----:B------:R-:W-:Y:S02]  /*8020*/  ISETP.GE.AND P5, PT, R54, RZ, PT ;  /* 0x000000ff3600720c */ /* 0x000fe40003fa6270 */
[----:B------:R-:W4:Y:S04]  /*8030*/  LDL.LU R53, [R1+0x46c] ;  /* 0x00046c0001357983 */ /* 0x000f280000300800 */
[----:B------:R-:W4:Y:S01]  /*8040*/  LDL.LU R54, [R1+0x470] ;  /* 0x0004700001367983 */ /* 0x000f220000300800 */
[----:B------:R-:W-:-:S05]  /*8050*/  IABS R25, R51 ;  /* 0x0000003300197213 */ /* 0x000fca0000000000 */
[----:B------:R-:W-:-:S04]  /*8060*/  IMAD.HI.U32 R2, R6, R25, RZ ;  /* 0x0000001906027227 */ /* 0x000fc800078e00ff */
[----:B------:R-:W-:Y:S01]  /*8070*/  IMAD.MOV R2, RZ, RZ, -R2 ;  /* 0x000000ffff027224 */ /* 0x000fe200078e0a02 */
[----:B------:R-:W-:-:S03]  /*8080*/  ISETP.GT.U32.AND P4, PT, R0, R24, PT ;  /* 0x000000180000720c */ /* 0x000fc60003f84070 */
[----:B------:R-:W-:-:S05]  /*8090*/  IMAD R25, R0, R2, R25 ;  /* 0x0000000200197224 */ /* 0x000fca00078e0219 */
[----:B------:R-:W-:-:S05]  /*80a0*/  ISETP.GT.U32.AND P6, PT, R0, R25, PT ;  /* 0x000000190000720c */ /* 0x000fca0003fc4070 */
[----:B------:R-:W-:-:S08]  /*80b0*/  @!P4 IMAD.IADD R24, R24, 0x1, -R0 ;  /* 0x000000011818c824 */ /* 0x000fd000078e0a00 */
[----:B------:R-:W-:Y:S01]  /*80c0*/  @!P6 IMAD.IADD R25, R25, 0x1, -R0 ;  /* 0x000000011919e824 */ /* 0x000fe200078e0a00 */
[C---:B------:R-:W-:Y:S02]  /*80d0*/  ISETP.GT.U32.AND P6, PT, R0.reuse, R24, PT ;  /* 0x000000180000720c */ /* 0x040fe40003fc4070 */
[C---:B------:R-:W-:Y:S02]  /*80e0*/  ISETP.GT.U32.AND P4, PT, R0.reuse, R23, PT ;  /* 0x000000170000720c */ /* 0x040fe40003f84070 */
[----:B------:R-:W-:-:S09]  /*80f0*/  ISETP.GT.U32.AND P2, PT, R0, R25, PT ;  /* 0x000000190000720c */ /* 0x000fd20003f44070 */
[--C-:B------:R-:W-:Y:S02]  /*8100*/  @!P6 IMAD.IADD R24, R24, 0x1, -R0.reuse ;  /* 0x000000011818e824 */ /* 0x100fe400078e0a00 */
[--C-:B------:R-:W-:Y:S01]  /*8110*/  @!P4 IMAD.IADD R23, R23, 0x1, -R0.reuse ;  /* 0x000000011717c824 */ /* 0x100fe200078e0a00 */
[----:B------:R-:W-:Y:S01]  /*8120*/  ISETP.GE.AND P4, PT, R50, RZ, PT ;  /* 0x000000ff3200720c */ /* 0x000fe20003f86270 */
[----:B------:R-:W-:Y:S01]  /*8130*/  @!P2 IMAD.IADD R25, R25, 0x1, -R0 ;  /* 0x000000011919a824 */ /* 0x000fe200078e0a00 */
[----:B------:R-:W-:Y:S01]  /*8140*/  ISETP.GE.AND P2, PT, R51, RZ, PT ;  /* 0x000000ff3300720c */ /* 0x000fe20003f46270 */
[----:B------:R-:W-:Y:S01]  /*8150*/  @!P1 IMAD.MOV R23, RZ, RZ, -R23 ;  /* 0x000000ffff179224 */ /* 0x000fe200078e0a17 */
[C---:B------:R-:W-:Y:S01]  /*8160*/  ISETP.GT.U32.AND P1, PT, R0.reuse, R27, PT ;  /* 0x0000001b0000720c */ /* 0x040fe20003f24070 */
[----:B------:R-:W-:Y:S01]  /*8170*/  @!P3 IMAD.MOV R22, RZ, RZ, -R22 ;  /* 0x000000ffff16b224 */ /* 0x000fe200078e0a16 */
[----:B------:R-:W-:-:S04]  /*8180*/  ISETP.GT.U32.AND P3, PT, R0, R26, PT ;  /* 0x0000001a0000720c */ /* 0x000fc80003f64070 */
[----:B------:R-:W-:Y:S03]  /*8190*/  STL [R1+0x26c4], R22 ;  /* 0x0026c41601007387 */ /* 0x000fe60000100800 */
[----:B------:R-:W-:Y:S02]  /*81a0*/  @!P4 IMAD.MOV R24, RZ, RZ, -R24 ;  /* 0x000000ffff18c224 */ /* 0x000fe400078e0a18 */
[----:B------:R-:W-:Y:S01]  /*81b0*/  @!P2 IMAD.MOV R25, RZ, RZ, -R25 ;  /* 0x000000ffff19a224 */ /* 0x000fe200078e0a19 */
[----:B------:R-:W-:Y:S01]  /*81c0*/  STL [R1+0x26c8], R23 ;  /* 0x0026c81701007387 */ /* 0x000fe20000100800 */
[----:B------:R-:W-:-:S03]  /*81d0*/  @!P1 IMAD.IADD R27, R27, 0x1, -R0 ;  /* 0x000000011b1b9824 */ /* 0x000fc600078e0a00 */
[----:B------:R-:W-:Y:S04]  /*81e0*/  STL [R1+0x26cc], R24 ;  /* 0x0026cc1801007387 */ /* 0x000fe80000100800 */
[----:B------:R-:W-:Y:S01]  /*81f0*/  STL [R1+0x26d0], R25 ;  /* 0x0026d01901007387 */ /* 0x000fe20000100800 */
[----:B------:R-:W-:Y:S02]  /*8200*/  @!P3 IMAD.IADD R26, R26, 0x1, -R0 ;  /* 0x000000011a1ab824 */ /* 0x000fe400078e0a00 */
[----:B------:R-:W-:Y:S02]  /*8210*/  @!P5 IMAD.MOV R27, RZ, RZ, -R27 ;  /* 0x000000ffff1bd224 */ /* 0x000fe400078e0a1b */
[----:B------:R-:W-:Y:S01]  /*8220*/  @!P0 IMAD.MOV R26, RZ, RZ, -R26 ;  /* 0x000000ffff1a8224 */ /* 0x000fe200078e0a1a */
[----:B--2---:R-:W-:-:S05]  /*8230*/  IABS R30, R52 ;  /* 0x00000034001e7213 */ /* 0x004fca0000000000 */
[----:B------:R-:W-:-:S04]  /*8240*/  IMAD.HI.U32 R2, R6, R30, RZ ;  /* 0x0000001e06027227 */ /* 0x000fc800078e00ff */
[----:B------:R-:W-:-:S04]  /*8250*/  IMAD.MOV R2, RZ, RZ, -R2 ;  /* 0x000000ffff027224 */ /* 0x000fc800078e0a02 */
[----:B------:R-:W-:-:S05]  /*8260*/  IMAD R30, R0, R2, R30 ;  /* 0x00000002001e7224 */ /* 0x000fca00078e021e */
[----:B------:R-:W-:Y:S02]  /*8270*/  ISETP.GT.U32.AND P6, PT, R0, R30, PT ;  /* 0x0000001e0000720c */ /* 0x000fe40003fc4070 */
[----:B---3--:R-:W-:-:S11]  /*8280*/  IABS R31, R55 ;  /* 0x00000037001f7213 */ /* 0x008fd60000000000 */
[----:B------:R-:W-:Y:S01]  /*8290*/  @!P6 IMAD.IADD R30, R30, 0x1, -R0 ;  /* 0x000000011e1ee824 */ /* 0x000fe200078e0a00 */
[----:B------:R-:W-:Y:S01]  /*82a0*/  IABS R2, R56 ;  /* 0x0000003800027213 */ /* 0x000fe20000000000 */
[----:B------:R-:W-:-:S03]  /*82b0*/  IMAD.HI.U32 R4, R6, R31, RZ ;  /* 0x0000001f06047227 */ /* 0x000fc600078e00ff */
[----:B------:R-:W-:Y:S01]  /*82c0*/  ISETP.GT.U32.AND P6, PT, R0, R30, PT ;  /* 0x0000001e0000720c */ /* 0x000fe20003fc4070 */
[----:B------:R-:W-:Y:S02]  /*82d0*/  IMAD.MOV R5, RZ, RZ, -R4 ;  /* 0x000000ffff057224 */ /* 0x000fe400078e0a04 */
[----:B------:R-:W-:Y:S01]  /*82e0*/  IMAD.HI.U32 R4, R6, R2, RZ ;  /* 0x0000000206047227 */ /* 0x000fe200078e00ff */
[----:B------:R-:W-:Y:S02]  /*82f0*/  ISETP.GE.AND P1, PT, R55, RZ, PT ;  /* 0x000000ff3700720c */ /* 0x000fe40003f26270 */
[----:B------:R-:W2:Y:S01]  /*8300*/  LDL.LU R55, [R1+0x474] ;  /* 0x0004740001377983 */ /* 0x000ea20000300800 */
[----:B------:R-:W-:Y:S02]  /*8310*/  IMAD R31, R0, R5, R31 ;  /* 0x00000005001f7224 */ /* 0x000fe400078e021f */
[----:B------:R-:W-:-:S04]  /*8320*/  IMAD.MOV R4, RZ, RZ, -R4 ;  /* 0x000000ffff047224 */ /* 0x000fc800078e0a04 */
[----:B------:R-:W-:Y:S02]  /*8330*/  @!P6 IADD3 R30, R30, -R0, RZ ;  /* 0x800000001e1ee210 */ /* 0x000fe40007ffe0ff */
[----:B------:R-:W-:Y:S01]  /*8340*/  ISETP.GE.AND P6, PT, R56, RZ, PT ;  /* 0x000000ff3800720c */ /* 0x000fe20003fc6270 */
[C---:B------:R-:W-:Y:S01]  /*8350*/  IMAD R2, R0.reuse, R4, R2 ;  /* 0x0000000400027224 */ /* 0x040fe200078e0202 */
[----:B------:R-:W3:Y:S01]  /*8360*/  LDL.LU R56, [R1+0x478] ;  /* 0x0004780001387983 */ /* 0x000ee20000300800 */
[----:B------:R-:W-:-:S03]  /*8370*/  ISETP.GT.U32.AND P4, PT, R0, R31, PT ;  /* 0x0000001f0000720c */ /* 0x000fc60003f84070 */
[----:B------:R-:W-:Y:S02]  /*8380*/  ISETP.GT.U32.AND P3, PT, R0, R2, PT ;  /* 0x000000020000720c */ /* 0x000fe40003f64070 */
[----:B------:R-:W-:-:S08]  /*8390*/  ISETP.GE.AND P2, PT, R52, RZ, PT ;  /* 0x000000ff3400720c */ /* 0x000fd00003f46270 */
[----:B------:R-:W-:-:S03]  /*83a0*/  @!P4 IMAD.IADD R31, R31, 0x1, -R0 ;  /* 0x000000011f1fc824 */ /* 0x000fc600078e0a00 */
[--C-:B------:R-:W-:Y:S02]  /*83b0*/  @!P3 IMAD.IADD R2, R2, 0x1, -R0.reuse ;  /* 0x000000010202b824 */ /* 0x100fe400078e0a00 */
[----:B------:R-:W-:Y:S02]  /*83c0*/  ISETP.GT.U32.AND P3, PT, R0, R31, PT ;  /* 0x0000001f0000720c */ /* 0x000fe40003f64070 */
[----:B----4-:R-:W-:Y:S02]  /*83d0*/  IABS R5, R57 ;  /* 0x0000003900057213 */ /* 0x010fe40000000000 */
[----:B------:R-:W-:Y:S02]  /*83e0*/  ISETP.GE.AND P4, PT, R57, RZ, PT ;  /* 0x000000ff3900720c */ /* 0x000fe40003f86270 */
[----:B------:R-:W4:Y:S07]  /*83f0*/  LDL.LU R57, [R1+0x47c] ;  /* 0x00047c0001397983 */ /* 0x000f2e0000300800 */
[----:B------:R-:W-:Y:S01]  /*8400*/  @!P3 IMAD.IADD R31, R31, 0x1, -R0 ;  /* 0x000000011f1fb824 */ /* 0x000fe200078e0a00 */
[----:B------:R-:W4:Y:S01]  /*8410*/  LDL.LU R50, [R1+0x480] ;  /* 0x0004800001327983 */ /* 0x000f220000300800 */
[----:B------:R-:W-:-:S02]  /*8420*/  @!P2 IMAD.MOV R30, RZ, RZ, -R30 ;  /* 0x000000ffff1ea224 */ /* 0x000fc400078e0a1e */
[----:B------:R-:W-:Y:S01]  /*8430*/  @!P1 IMAD.MOV R31, RZ, RZ, -R31 ;  /* 0x000000ffff1f9224 */ /* 0x000fe200078e0a1f */
[----:B------:R-:W4:Y:S04]  /*8440*/  LDL.LU R51, [R1+0x484] ;  /* 0x0004840001337983 */ /* 0x000f280000300800 */
[----:B------:R-:W-:Y:S04]  /*8450*/  STL [R1+0x26d4], R26 ;  /* 0x0026d41a01007387 */ /* 0x000fe80000100800 */
[----:B------:R-:W-:Y:S04]  /*8460*/  STL [R1+0x26d8], R27 ;  /* 0x0026d81b01007387 */ /* 0x000fe80000100800 */
[----:B------:R-:W-:Y:S04]  /*8470*/  STL [R1+0x26dc], R30 ;  /* 0x0026dc1e01007387 */ /* 0x000fe80000100800 */
[----:B------:R-:W-:Y:S01]  /*8480*/  STL [R1+0x26e0], R31 ;  /* 0x0026e01f01007387 */ /* 0x000fe20000100800 */
[----:B------:R-:W-:-:S02]  /*8490*/  IABS R34, R53 ;  /* 0x0000003500227213 */ /* 0x000fc40000000000 */
[----:B------:R-:W-:Y:S02]  /*84a0*/  ISETP.GE.AND P2, PT, R53, RZ, PT ;  /* 0x000000ff3500720c */ /* 0x000fe40003f46270 */
[----:B------:R-:W-:Y:S01]  /*84b0*/  IABS R35, R54 ;  /* 0x0000003600237213 */ /* 0x000fe20000000000 */
[----:B------:R-:W4:Y:S01]  /*84c0*/  LDL.LU R53, [R1+0x488] ;  /* 0x0004880001357983 */ /* 0x000f220000300800 */
[----:B------:R-:W-:-:S03]  /*84d0*/  ISETP.GE.AND P3, PT, R54, RZ, PT ;  /* 0x000000ff3600720c */ /* 0x000fc60003f66270 */
[----:B------:R-:W4:Y:S04]  /*84e0*/  LDL.LU R54, [R1+0x48c] ;  /* 0x00048c0001367983 */ /* 0x000f280000300800 */
[----:B------:R-:W4:Y:S01]  /*84f0*/  LDL.LU R52, [R1+0x490] ;  /* 0x0004900001347983 */ /* 0x000f220000300800 */
[----:B------:R-:W-:-:S04]  /*8500*/  IMAD.HI.U32 R4, R6, R5, RZ ;  /* 0x0000000506047227 */ /* 0x000fc800078e00ff */
[----:B------:R-:W-:-:S04]  /*8510*/  IMAD.MOV R4, RZ, RZ, -R4 ;  /* 0x000000ffff047224 */ /* 0x000fc800078e0a04 */
[----:B------:R-:W-:-:S05]  /*8520*/  IMAD R33, R0, R4, R5 ;  /* 0x0000000400217224 */ /* 0x000fca00078e0205 */
[C---:B------:R-:W-:Y:S02]  /*8530*/  ISETP.GT.U32.AND P5, PT, R0.reuse, R33, PT ;  /* 0x000000210000720c */ /* 0x040fe40003fa4070 */
[----:B------:R-:W-:Y:S01]  /*8540*/  ISETP.GT.U32.AND P0, PT, R0, R2, PT ;  /* 0x000000020000720c */ /* 0x000fe20003f04070 */
[----:B------:R-:W-:-:S04]  /*8550*/  IMAD.HI.U32 R4, R6, R34, RZ ;  /* 0x0000002206047227 */ /* 0x000fc800078e00ff */
[----:B------:R-:W-:-:S06]  /*8560*/  IMAD.HI.U32 R5, R6, R35, RZ ;  /* 0x0000002306057227 */ /* 0x000fcc00078e00ff */
[----:B------:R-:W-:Y:S02]  /*8570*/  @!P5 IMAD.IADD R33, R33, 0x1, -R0 ;  /* 0x000000012121d824 */ /* 0x000fe400078e0a00 */
[----:B------:R-:W-:Y:S01]  /*8580*/  @!P0 IADD3 R2, R2, -R0, RZ ;  /* 0x8000000002028210 */ /* 0x000fe20007ffe0ff */
[----:B------:R-:W-:Y:S02]  /*8590*/  IMAD.MOV R4, RZ, RZ, -R4 ;  /* 0x000000ffff047224 */ /* 0x000fe400078e0a04 */
[C---:B------:R-:W-:Y:S01]  /*85a0*/  ISETP.GT.U32.AND P1, PT, R0.reuse, R33, PT ;  /* 0x000000210000720c */ /* 0x040fe20003f24070 */
[----:B------:R-:W-:Y:S02]  /*85b0*/  IMAD.MOV R5, RZ, RZ, -R5 ;  /* 0x000000ffff057224 */ /* 0x000fe400078e0a05 */
[----:B------:R-:W-:Y:S02]  /*85c0*/  IMAD R34, R0, R4, R34 ;  /* 0x0000000400227224 */ /* 0x000fe400078e0222 */
[----:B------:R-:W-:-:S02]  /*85d0*/  IMAD.MOV.U32 R32, RZ, RZ, R2 ;  /* 0x000000ffff207224 */ /* 0x000fc400078e0002 */
[C---:B------:R-:W-:Y:S02]  /*85e0*/  IMAD R35, R0.reuse, R5, R35 ;  /* 0x0000000500237224 */ /* 0x040fe400078e0223 */
[----:B------:R-:W-:Y:S01]  /*85f0*/  @!P6 IMAD.MOV R32, RZ, RZ, -R32 ;  /* 0x000000ffff20e224 */ /* 0x000fe200078e0a20 */
[----:B------:R-:W-:-:S03]  /*8600*/  ISETP.GT.U32.AND P6, PT, R0, R34, PT ;  /* 0x000000220000720c */ /* 0x000fc60003fc4070 */
[----:B------:R-:W-:Y:S01]  /*8610*/  @!P1 IMAD.IADD R33, R33, 0x1, -R0 ;  /* 0x0000000121219824 */ /* 0x000fe200078e0a00 */
[----:B------:R-:W-:-:S09]  /*8620*/  ISETP.GT.U32.AND P1, PT, R0, R35, PT ;  /* 0x000000230000720c */ /* 0x000fd20003f24070 */
[----:B------:R-:W-:-:S04]  /*8630*/  @!P6 IMAD.IADD R34, R34, 0x1, -R0 ;  /* 0x000000012222e824 */ /* 0x000fc800078e0a00 */
[----:B------:R-:W-:Y:S01]  /*8640*/  @!P1 IMAD.IADD R35, R35, 0x1, -R0 ;  /* 0x0000000123239824 */ /* 0x000fe200078e0a00 */
[----:B------:R-:W-:-:S13]  /*8650*/  ISETP.GT.U32.AND P1, PT, R0, R34, PT ;  /* 0x000000220000720c */ /* 0x000fda0003f24070 */
[----:B------:R-:W-:-:S04]  /*8660*/  @!P1 IMAD.IADD R34, R34, 0x1, -R0 ;  /* 0x0000000122229824 */ /* 0x000fc800078e0a00 */
[----:B------:R-:W-:Y:S02]  /*8670*/  @!P2 IMAD.MOV R34, RZ, RZ, -R34 ;  /* 0x000000ffff22a224 */ /* 0x000fe400078e0a22 */
[----:B------:R-:W-:Y:S01]  /*8680*/  @!P4 IMAD.MOV R33, RZ, RZ, -R33 ;  /* 0x000000ffff21c224 */ /* 0x000fe200078e0a21 */
[----:B------:R-:W-:-:S13]  /*8690*/  ISETP.GT.U32.AND P4, PT, R0, R35, PT ;  /* 0x000000230000720c */ /* 0x000fda0003f84070 */
[----:B------:R-:W-:-:S04]  /*86a0*/  @!P4 IMAD.IADD R35, R35, 0x1, -R0 ;  /* 0x000000012323c824 */ /* 0x000fc800078e0a00 */
[----:B------:R-:W-:Y:S01]  /*86b0*/  @!P3 IMAD.MOV R35, RZ, RZ, -R35 ;  /* 0x000000ffff23b224 */ /* 0x000fe200078e0a23 */
[----:B--2---:R-:W-:Y:S02]  /*86c0*/  ISETP.GE.AND P0, PT, R55, RZ, PT ;  /* 0x000000ff3700720c */ /* 0x004fe40003f06270 */
[----:B------:R-:W-:Y:S02]  /*86d0*/  IABS R36, R55 ;  /* 0x0000003700247213 */ /* 0x000fe40000000000 */
[----:B------:R-:W2:Y:S01]  /*86e0*/  LDL.LU R55, [R1+0x494] ;  /* 0x0004940001377983 */ /* 0x000ea20000300800 */
[----:B---3--:R-:W-:Y:S02]  /*86f0*/  ISETP.GE.AND P5, PT, R56, RZ, PT ;  /* 0x000000ff3800720c */ /* 0x008fe40003fa6270 */
[----:B------:R-:W-:Y:S02]  /*8700*/  IABS R37, R56 ;  /* 0x0000003800257213 */ /* 0x000fe40000000000 */
[----:B------:R-:W3:Y:S01]  /*8710*/  LDL.LU R56, [R1+0x498] ;  /* 0x0004980001387983 */ /* 0x000ee20000300800 */
[----:B------:R-:W-:-:S04]  /*8720*/  IMAD.HI.U32 R4, R6, R36, RZ ;  /* 0x0000002406047227 */ /* 0x000fc800078e00ff */
[----:B------:R-:W-:Y:S02]  /*8730*/  IMAD.MOV R4, RZ, RZ, -R4 ;  /* 0x000000ffff047224 */ /* 0x000fe400078e0a04 */
[----:B------:R-:W-:-:S04]  /*8740*/  IMAD.HI.U32 R2, R6, R37, RZ ;  /* 0x0000002506027227 */ /* 0x000fc800078e00ff */
[----:B------:R-:W-:Y:S02]  /*8750*/  IMAD R36, R0, R4, R36 ;  /* 0x0000000400247224 */ /* 0x000fe400078e0224 */
[----:B------:R-:W-:-:S03]  /*8760*/  IMAD.MOV R2, RZ, RZ, -R2 ;  /* 0x000000ffff027224 */ /* 0x000fc600078e0a02 */
[C---:B------:R-:W-:Y:S01]  /*8770*/  ISETP.GT.U32.AND P6, PT, R0.reuse, R36, PT ;  /* 0x000000240000720c */ /* 0x040fe20003fc4070 */
[----:B------:R-:W-:Y:S01]  /*8780*/  IMAD R37, R0, R2, R37 ;  /* 0x0000000200257224 */ /* 0x000fe200078e0225 */
[----:B----4-:R-:W-:-:S05]  /*8790*/  IABS R38, R57 ;  /* 0x0000003900267213 */ /* 0x010fca0000000000 */
[----:B------:R-:W-:-:S04]  /*87a0*/  IMAD.HI.U32 R5, R6, R38, RZ ;  /* 0x0000002606057227 */ /* 0x000fc800078e00ff */
[----:B------:R-:W-:Y:S01]  /*87b0*/  IMAD.MOV R5, RZ, RZ, -R5 ;  /* 0x000000ffff057224 */ /* 0x000fe200078e0a05 */
[----:B------:R-:W-:-:S03]  /*87c0*/  ISETP.GT.U32.AND P1, PT, R0, R37, PT ;  /* 0x000000250000720c */ /* 0x000fc60003f24070 */
[----:B------:R-:W-:Y:S01]  /*87d0*/  IMAD R38, R0, R5, R38 ;  /* 0x0000000500267224 */ /* 0x000fe200078e0226 */
[----:B------:R-:W-:-:S04]  /*87e0*/  IABS R39, R50 ;  /* 0x0000003200277213 */ /* 0x000fc80000000000 */
[----:B------:R-:W-:Y:S01]  /*87f0*/  ISETP.GT.U32.AND P2, PT, R0, R38, PT ;  /* 0x000000260000720c */ /* 0x000fe20003f44070 */
[----:B------:R-:W-:-:S04]  /*8800*/  IMAD.HI.U32 R4, R6, R39, RZ ;  /* 0x0000002706047227 */ /* 0x000fc800078e00ff */
[--C-:B------:R-:W-:Y:S01]  /*8810*/  @!P6 IMAD.IADD R36, R36, 0x1, -R0.reuse ;  /* 0x000000012424e824 */ /* 0x100fe200078e0a00 */
[----:B------:R-:W-:Y:S01]  /*8820*/  IADD3 R4, -R4, RZ, RZ ;  /* 0x000000ff04047210 */ /* 0x000fe20007ffe1ff */
[----:B------:R-:W-:-:S03]  /*8830*/  @!P1 IMAD.IADD R37, R37, 0x1, -R0 ;  /* 0x0000000125259824 */ /* 0x000fc600078e0a00 */
[C---:B------:R-:W-:Y:S02]  /*8840*/  ISETP.GT.U32.AND P6, PT, R0.reuse, R36, PT ;  /* 0x000000240000720c */ /* 0x040fe40003fc4070 */
[----:B------:R-:W-:Y:S02]  /*8850*/  IABS R41, R53 ;  /* 0x0000003500297213 */ /* 0x000fe40000000000 */
[----:B------:R-:W-:Y:S01]  /*8860*/  IABS R42, R54 ;  /* 0x00000036002a7213 */ /* 0x000fe20000000000 */
[----:B------:R-:W-:Y:S01]  /*8870*/  STL [R1+0x26e4], R32 ;  /* 0x0026e42001007387 */ /* 0x000fe20000100800 */
[----:B------:R-:W-:Y:S01]  /*8880*/  IMAD R39, R0, R4, R39 ;  /* 0x0000000400277224 */ /* 0x000fe200078e0227 */
[----:B------:R-:W-:Y:S01]  /*8890*/  ISETP.GE.AND P1, PT, R57, RZ, PT ;  /* 0x000000ff3900720c */ /* 0x000fe20003f26270 */
[----:B------:R-:W-:Y:S01]  /*88a0*/  @!P2 IMAD.IADD R38, R38, 0x1, -R0 ;  /* 0x000000012626a824 */ /* 0x000fe200078e0a00 */
[----:B------:R-:W-:Y:S01]  /*88b0*/  STL [R1+0x26e8], R33 ;  /* 0x0026e82101007387 */ /* 0x000fe20000100800 */
[----:B------:R-:W-:Y:S01]  /*88c0*/  IMAD.HI.U32 R4, R6, R42, RZ ;  /* 0x0000002a06047227 */ /* 0x000fe200078e00ff */
[----:B------:R-:W-:-:S02]  /*88d0*/  ISETP.GT.U32.AND P2, PT, R0, R37, PT ;  /* 0x000000250000720c */ /* 0x000fc40003f44070 */
[----:B------:R-:W-:Y:S01]  /*88e0*/  STL [R1+0x26ec], R34 ;  /* 0x0026ec2201007387 */ /* 0x000fe20000100800 */
[----:B------:R-:W-:-:S03]  /*88f0*/  IMAD.HI.U32 R5, R6, R41, RZ ;  /* 0x0000002906057227 */ /* 0x000fc600078e00ff */
[----:B------:R-:W4:Y:S01]  /*8900*/  LDL.LU R57, [R1+0x49c] ;  /* 0x00049c0001397983 */ /* 0x000f220000300800 */
[----:B------:R-:W-:Y:S01]  /*8910*/  IMAD.MOV R5, RZ, RZ, -R5 ;  /* 0x000000ffff057224 */ /* 0x000fe200078e0a05 */
[----:B------:R-:W-:Y:S01]  /*8920*/  IADD3 R4, -R4, RZ, RZ ;  /* 0x000000ff04047210 */ /* 0x000fe20007ffe1ff */
[----:B------:R-:W-:Y:S02]  /*8930*/  @!P6 IMAD.IADD R36, R36, 0x1, -R0 ;  /* 0x000000012424e824 */ /* 0x000fe400078e0a00 */
[C---:B------:R-:W-:Y:S02]  /*8940*/  IMAD R41, R0.reuse, R5, R41 ;  /* 0x0000000500297224 */ /* 0x040fe400078e0229 */
[C---:B------:R-:W-:Y:S02]  /*8950*/  IMAD R42, R0.reuse, R4, R42 ;  /* 0x00000004002a7224 */ /* 0x040fe400078e022a */
[----:B------:R-:W-:Y:S01]  /*8960*/  @!P0 IMAD.MOV R36, RZ, RZ, -R36 ;  /* 0x000000ffff248224 */ /* 0x000fe200078e0a24 */
[C---:B------:R-:W-:Y:S01]  /*8970*/  ISETP.GT.U32.AND P0, PT, R0.reuse, R41, PT ;  /* 0x000000290000720c */ /* 0x040fe20003f04070 */
[--C-:B------:R-:W-:Y:S01]  /*8980*/  @!P2 IMAD.IADD R37, R37, 0x1, -R0.reuse ;  /* 0x000000012525a824 */ /* 0x100fe200078e0a00 */
[----:B------:R-:W-:Y:S01]  /*8990*/  ISETP.GT.U32.AND P2, PT, R0, R42, PT ;  /* 0x0000002a0000720c */ /* 0x000fe20003f44070 */
[----:B------:R-:W-:Y:S04]  /*89a0*/  STL [R1+0x26f0], R35 ;  /* 0x0026f02301007387 */ /* 0x000fe80000100800 */
[----:B------:R-:W-:Y:S06]  /*89b0*/  STL [R1+0x26f4], R36 ;  /* 0x0026f42401007387 */ /* 0x000fec0000100800 */
[--C-:B------:R-:W-:Y:S01]  /*89c0*/  @!P0 IMAD.IADD R41, R41, 0x1, -R0.reuse ;  /* 0x0000000129298824 */ /* 0x100fe200078e0a00 */
[----:B------:R-:W-:Y:S01]  /*89d0*/  ISETP.GE.AND P0, PT, R53, RZ, PT ;  /* 0x000000ff3500720c */ /* 0x000fe20003f06270 */
[----:B------:R-:W-:Y:S01]  /*89e0*/  @!P2 IMAD.IADD R42, R42, 0x1, -R0 ;  /* 0x000000012a2aa824 */ /* 0x000fe200078e0a00 */
[----:B------:R-:W4:Y:S01]  /*89f0*/  LDL.LU R53, [R1+0x4a0] ;  /* 0x0004a00001357983 */ /* 0x000f220000300800 */
[----:B------:R-:W-:-:S03]  /*8a00*/  ISETP.GE.AND P2, PT, R54, RZ, PT ;  /* 0x000000ff3600720c */ /* 0x000fc60003f46270 */
[----:B------:R-:W4:Y:S01]  /*8a10*/  LDL.LU R54, [R1+0x4a4] ;  /* 0x0004a40001367983 */ /* 0x000f220000300800 */
[----:B------:R-:W-:-:S05]  /*8a20*/  IABS R40, R51 ;  /* 0x0000003300287213 */ /* 0x000fca0000000000 */
[----:B------:R-:W-:-:S04]  /*8a30*/  IMAD.HI.U32 R2, R6, R40, RZ ;  /* 0x0000002806027227 */ /* 0x000fc800078e00ff */
[----:B------:R-:W-:Y:S01]  /*8a40*/  IMAD.MOV R2, RZ, RZ, -R2 ;  /* 0x000000ffff027224 */ /* 0x000fe200078e0a02 */
[----:B------:R-:W-:-:S03]  /*8a50*/  ISETP.GT.U32.AND P4, PT, R0, R39, PT ;  /* 0x000000270000720c */ /* 0x000fc60003f84070 */
[----:B------:R-:W-:-:S05]  /*8a60*/  IMAD R40, R0, R2, R40 ;  /* 0x0000000200287224 */ /* 0x000fca00078e0228 */
[----:B------:R-:W-:Y:S02]  /*8a70*/  ISETP.GT.U32.AND P6, PT, R0, R40, PT ;  /* 0x000000280000720c */ /* 0x000fe40003fc4070 */
[----:B------:R-:W-:-:S03]  /*8a80*/  IABS R43, R52 ;  /* 0x00000034002b7213 */ /* 0x000fc60000000000 */
[----:B------:R-:W-:Y:S02]  /*8a90*/  @!P4 IMAD.IADD R39, R39, 0x1, -R0 ;  /* 0x000000012727c824 */ /* 0x000fe400078e0a00 */
[----:B------:R-:W-:-:S06]  /*8aa0*/  IMAD.HI.U32 R2, R6, R43, RZ ;  /* 0x0000002b06027227 */ /* 0x000fcc00078e00ff */
[----:B------:R-:W-:Y:S01]  /*8ab0*/  @!P6 IMAD.IADD R40, R40, 0x1, -R0 ;  /* 0x000000012828e824 */ /* 0x000fe200078e0a00 */
[----:B------:R-:W-:Y:S01]  /*8ac0*/  ISETP.GT.U32.AND P6, PT, R0, R39, PT ;  /* 0x000000270000720c */ /* 0x000fe20003fc4070 */
[----:B------:R-:W-:-:S04]  /*8ad0*/  IMAD.MOV R2, RZ, RZ, -R2 ;  /* 0x000000ffff027224 */ /* 0x000fc800078e0a02 */
[C---:B------:R-:W-:Y:S01]  /*8ae0*/  IMAD R43, R0.reuse, R2, R43 ;  /* 0x00000002002b7224 */ /* 0x040fe200078e022b */
[----:B------:R-:W-:-:S07]  /*8af0*/  ISETP.GT.U32.AND P4, PT, R0, R38, PT ;  /* 0x000000260000720c */ /* 0x000fce0003f84070 */
[----:B------:R-:W-:Y:S02]  /*8b00*/  @!P6 IADD3 R39, R39, -R0, RZ ;  /* 0x800000002727e210 */ /* 0x000fe40007ffe0ff */
[----:B------:R-:W-:-:S04]  /*8b10*/  ISETP.GT.U32.AND P6, PT, R0, R43, PT ;  /* 0x0000002b0000720c */ /* 0x000fc80003fc4070 */
[----:B------:R-:W-:-:S04]  /*8b20*/  @!P4 IMAD.IADD R38, R38, 0x1, -R0 ;  /* 0x000000012626c824 */ /* 0x000fc800078e0a00 */
[----:B------:R-:W-:Y:S01]  /*8b30*/  @!P1 IMAD.MOV R38, RZ, RZ, -R38 ;  /* 0x000000ffff269224 */ /* 0x000fe200078e0a26 */
[----:B------:R-:W-:-:S04]  /*8b40*/  ISETP.GT.U32.AND P1, PT, R0, R42, PT ;  /* 0x0000002a0000720c */ /* 0x000fc80003f24070 */
[----:B------:R-:W-:-:S05]  /*8b50*/  @!P6 IMAD.IADD R43, R43, 0x1, -R0 ;  /* 0x000000012b2be824 */ /* 0x000fca00078e0a00 */
[----:B------:R-:W-:Y:S01]  /*8b60*/  ISETP.GT.U32.AND P6, PT, R0, R43, PT ;  /* 0x0000002b0000720c */ /* 0x000fe20003fc4070 */
[----:B------:R-:W-:-:S03]  /*8b70*/  @!P5 IMAD.MOV R37, RZ, RZ, -R37 ;  /* 0x000000ffff25d224 */ /* 0x000fc600078e0a25 */
[--C-:B------:R-:W-:Y:S02]  /*8b80*/  @!P1 IMAD.IADD R42, R42, 0x1, -R0.reuse ;  /* 0x000000012a2a9824 */ /* 0x100fe400078e0a00 */
[----:B------:R-:W-:Y:S07]  /*8b90*/  STL [R1+0x26f8], R37 ;  /* 0x0026f82501007387 */ /* 0x000fee0000100800 */
[----:B------:R-:W-:Y:S01]  /*8ba0*/  @!P6 IMAD.IADD R43, R43, 0x1, -R0 ;  /* 0x000000012b2be824 */ /* 0x000fe200078e0a00 */
[----:B------:R-:W-:-:S02]  /*8bb0*/  ISETP.GE.AND P4, PT, R50, RZ, PT ;  /* 0x000000ff3200720c */ /* 0x000fc40003f86270 */
[C---:B------:R-:W-:Y:S02]  /*8bc0*/  ISETP.GT.U32.AND P3, PT, R0.reuse, R40, PT ;  /* 0x000000280000720c */ /* 0x040fe40003f64070 */
[----:B------:R-:W-:-:S09]  /*8bd0*/  ISETP.GT.U32.AND P5, PT, R0, R41, PT ;  /* 0x000000290000720c */ /* 0x000fd20003fa4070 */
[----:B------:R-:W-:Y:S02]  /*8be0*/  @!P4 IMAD.MOV R39, RZ, RZ, -R39 ;  /* 0x000000ffff27c224 */ /* 0x000fe400078e0a27 */
[--C-:B------:R-:W-:Y:S01]  /*8bf0*/  @!P3 IMAD.IADD R40, R40, 0x1, -R0.reuse ;  /* 0x000000012828b824 */ /* 0x100fe200078e0a00 */
[----:B------:R-:W-:Y:S01]  /*8c00*/  ISETP.GE.AND P3, PT, R51, RZ, PT ;  /* 0x000000ff3300720c */ /* 0x000fe20003f66270 */
[----:B------:R-:W-:-:S12]  /*8c10*/  @!P5 IMAD.IADD R41, R41, 0x1, -R0 ;  /* 0x000000012929d824 */ /* 0x000fd800078e0a00 */
[----:B------:R-:W-:Y:S02]  /*8c20*/  @!P3 IADD3 R40, -R40, RZ, RZ ;  /* 0x000000ff2828b210 */ /* 0x000fe40007ffe1ff */
[----:B------:R-:W-:Y:S02]  /*8c30*/  ISETP.GE.AND P3, PT, R52, RZ, PT ;  /* 0x000000ff3400720c */ /* 0x000fe40003f66270 */
[----:B--2---:R-:W-:Y:S02]  /*8c40*/  IABS R44, R55 ;  /* 0x00000037002c7213 */ /* 0x004fe40000000000 */
[----:B------:R-:W-:Y:S02]  /*8c50*/  ISETP.GE.AND P1, PT, R55, RZ, PT ;  /* 0x000000ff3700720c */ /* 0x000fe40003f26270 */
[----:B------:R-:W2:Y:S01]  /*8c60*/  LDL.LU R55, [R1+0x4a8] ;  /* 0x0004a80001377983 */ /* 0x000ea20000300800 */
[----:B---3--:R-:W-:Y:S02]  /*8c70*/  IABS R2, R56 ;  /* 0x0000003800027213 */ /* 0x008fe40000000000 */
[----:B------:R-:W-:-:S02]  /*8c80*/  ISETP.GE.AND P6, PT, R56, RZ, PT ;  /* 0x000000ff3800720c */ /* 0x000fc40003fc6270 */
[----:B------:R-:W3:Y:S01]  /*8c90*/  LDL.LU R56, [R1+0x4ac] ;  /* 0x0004ac0001387983 */ /* 0x000ee20000300800 */
[----:B------:R-:W-:-:S04]  /*8ca0*/  IMAD.HI.U32 R4, R6, R44, RZ ;  /* 0x0000002c06047227 */ /* 0x000fc800078e00ff */
[----:B------:R-:W-:-:S04]  /*8cb0*/  IMAD.MOV R5, RZ, RZ, -R4 ;  /* 0x000000ffff057224 */ /* 0x000fc800078e0a04 */
[----:B------:R-:W-:Y:S02]  /*8cc0*/  IMAD R44, R0, R5, R44 ;  /* 0x00000005002c7224 */ /* 0x000fe400078e022c */
[----:B------:R-:W-:-:S03]  /*8cd0*/  IMAD.HI.U32 R4, R6, R2, RZ ;  /* 0x0000000206047227 */ /* 0x000fc600078e00ff */
[----:B------:R-:W-:Y:S01]  /*8ce0*/  ISETP.GT.U32.AND P4, PT, R0, R44, PT ;  /* 0x0000002c0000720c */ /* 0x000fe20003f84070 */
[----:B------:R-:W-:-:S04]  /*8cf0*/  IMAD.MOV R4, RZ, RZ, -R4 ;  /* 0x000000ffff047224 */ /* 0x000fc800078e0a04 */
[----:B------:R-:W-:-:S05]  /*8d00*/  IMAD R2, R0, R4, R2 ;  /* 0x0000000400027224 */ /* 0x000fca00078e0202 */
[----:B------:R-:W-:-:S03]  /*8d10*/  ISETP.GT.U32.AND P5, PT, R0, R2, PT ;  /* 0x000000020000720c */ /* 0x000fc60003fa4070 */
[----:B------:R-:W-:-:S10]  /*8d20*/  @!P4 IMAD.IADD R44, R44, 0x1, -R0 ;  /* 0x000000012c2cc824 */ /* 0x000fd400078e0a00 */
[--C-:B------:R-:W-:Y:S01]  /*8d30*/  @!P5 IMAD.IADD R2, R2, 0x1, -R0.reuse ;  /* 0x000000010202d824 */ /* 0x100fe200078e0a00 */
[----:B------:R-:W-:Y:S02]  /*8d40*/  ISETP.GT.U32.AND P5, PT, R0, R44, PT ;  /* 0x0000002c0000720c */ /* 0x000fe40003fa4070 */
[----:B----4-:R-:W-:Y:S02]  /*8d50*/  IABS R5, R57 ;  /* 0x0000003900057213 */ /* 0x010fe40000000000 */
[----:B------:R-:W-:Y:S02]  /*8d60*/  ISETP.GE.AND P4, PT, R57, RZ, PT ;  /* 0x000000ff3900720c */ /* 0x000fe40003f86270 */
[----:B------:R-:W4:Y:S04]  /*8d70*/  LDL.LU R57, [R1+0x4b0] ;  /* 0x0004b00001397983 */ /* 0x000f280000300800 */
[----:B------:R-:W4:Y:S04]  /*8d80*/  LDL.LU R61, [R1+0x4b4] ;  /* 0x0004b400013d7983 */ /* 0x000f280000300800 */
[----:B------:R-:W4:Y:S01]  /*8d90*/  LDL.LU R52, [R1+0x4b8] ;  /* 0x0004b80001347983 */ /* 0x000f220000300800 */
[----:B------:R-:W-:-:S03]  /*8da0*/  @!P5 IMAD.IADD R44, R44, 0x1, -R0 ;  /* 0x000000012c2cd824 */ /* 0x000fc600078e0a00 */
[----:B------:R-:W4:Y:S01]  /*8db0*/  LDL.LU R51, [R1+0x4bc] ;  /* 0x0004bc0001337983 */ /* 0x000f220000300800 */
[----:B------:R-:W-:Y:S02]  /*8dc0*/  IABS R48, R54 ;  /* 0x0000003600307213 */ /* 0x000fe40000000000 */
[----:B------:R-:W-:Y:S02]  /*8dd0*/  ISETP.GE.AND P5, PT, R54, RZ, PT ;  /* 0x000000ff3600720c */ /* 0x000fe40003fa6270 */
[----:B------:R-:W4:Y:S01]  /*8de0*/  LDL.LU R54, [R1+0x4c0] ;  /* 0x0004c00001367983 */ /* 0x000f220000300800 */
[----:B------:R-:W-:Y:S01]  /*8df0*/  @!P3 IMAD.MOV R43, RZ, RZ, -R43 ;  /* 0x000000ffff2bb224 */ /* 0x000fe200078e0a2b */
[----:B------:R-:W-:Y:S02]  /*8e00*/  IABS R47, R53 ;  /* 0x00000035002f7213 */ /* 0x000fe40000000000 */
[----:B------:R-:W-:Y:S02]  /*8e10*/  ISETP.GE.AND P3, PT, R53, RZ, PT ;  /* 0x000000ff3500720c */ /* 0x000fe40003f66270 */
[----:B------:R-:W4:Y:S01]  /*8e20*/  LDL.LU R53, [R1+0x4c4] ;  /* 0x0004c40001357983 */ /* 0x000f220000300800 */
[----:B------:R-:W-:-:S04]  /*8e30*/  IMAD.HI.U32 R4, R6, R5, RZ ;  /* 0x0000000506047227 */ /* 0x000fc800078e00ff */
[----:B------:R-:W-:Y:S01]  /*8e40*/  @!P0 IMAD.MOV R41, RZ, RZ, -R41 ;  /* 0x000000ffff298224 */ /* 0x000fe200078e0a29 */
[----:B------:R-:W-:Y:S01]  /*8e50*/  ISETP.GT.U32.AND P0, PT, R0, R2, PT ;  /* 0x000000020000720c */ /* 0x000fe20003f04070 */
[----:B------:R-:W-:-:S04]  /*8e60*/  IMAD.MOV R4, RZ, RZ, -R4 ;  /* 0x000000ffff047224 */ /* 0x000fc800078e0a04 */
[----:B------:R-:W-:Y:S02]  /*8e70*/  IMAD R46, R0, R4, R5 ;  /* 0x00000004002e7224 */ /* 0x000fe400078e0205 */
[----:B------:R-:W-:-:S04]  /*8e80*/  IMAD.HI.U32 R4, R6, R47, RZ ;  /* 0x0000002f06047227 */ /* 0x000fc800078e00ff */
[----:B------:R-:W-:Y:S02]  /*8e90*/  IMAD.MOV R4, RZ, RZ, -R4 ;  /* 0x000000ffff047224 */ /* 0x000fe400078e0a04 */
[----:B------:R-:W-:Y:S02]  /*8ea0*/  @!P0 IMAD.IADD R2, R2, 0x1, -R0 ;  /* 0x0000000102028824 */ /* 0x000fe400078e0a00 */
[C---:B------:R-:W-:Y:S02]  /*8eb0*/  IMAD R47, R0.reuse, R4, R47 ;  /* 0x00000004002f7224 */ /* 0x040fe400078e022f */
[----:B------:R-:W-:Y:S02]  /*8ec0*/  @!P1 IMAD.MOV R44, RZ, RZ, -R44 ;  /* 0x000000ffff2c9224 */ /* 0x000fe400078e0a2c */
[----:B------:R-:W-:Y:S01]  /*8ed0*/  @!P2 IMAD.MOV R42, RZ, RZ, -R42 ;  /* 0x000000ffff2aa224 */ /* 0x000fe200078e0a2a */
[----:B------:R-:W-:Y:S01]  /*8ee0*/  ISETP.GT.U32.AND P2, PT, R0, R46, PT ;  /* 0x0000002e0000720c */ /* 0x000fe20003f44070 */
[----:B------:R-:W-:-:S12]  /*8ef0*/  IMAD.HI.U32 R5, R6, R48, RZ ;  /* 0x0000003006057227 */ /* 0x000fd800078e00ff */
[----:B------:R-:W-:Y:S01]  /*8f00*/  @!P2 IMAD.IADD R46, R46, 0x1, -R0 ;  /* 0x000000012e2ea824 */ /* 0x000fe200078e0a00 */
[----:B------:R-:W-:-:S04]  /*8f10*/  IADD3 R5, -R5, RZ, RZ ;  /* 0x000000ff05057210 */ /* 0x000fc80007ffe1ff */
[C---:B------:R-:W-:Y:S01]  /*8f20*/  ISETP.GT.U32.AND P2, PT, R0.reuse, R46, PT ;  /* 0x0000002e0000720c */ /* 0x040fe20003f44070 */
[----:B------:R-:W-:Y:S02]  /*8f30*/  IMAD.MOV.U32 R45, RZ, RZ, R2 ;  /* 0x000000ffff2d7224 */ /* 0x000fe400078e0002 */
[C---:B------:R-:W-:Y:S02]  /*8f40*/  IMAD R48, R0.reuse, R5, R48 ;  /* 0x0000000500307224 */ /* 0x040fe400078e0230 */
[----:B------:R-:W-:Y:S01]  /*8f50*/  @!P6 IMAD.MOV R45, RZ, RZ, -R45 ;  /* 0x000000ffff2de224 */ /* 0x000fe200078e0a2d */
[----:B------:R-:W-:-:S07]  /*8f60*/  ISETP.GT.U32.AND P6, PT, R0, R47, PT ;  /* 0x0000002f0000720c */ /* 0x000fce0003fc4070 */
[----:B------:R-:W-:Y:S02]  /*8f70*/  @!P2 IADD3 R46, R46, -R0, RZ ;  /* 0x800000002e2ea210 */ /* 0x000fe40007ffe0ff */
[----:B------:R-:W-:-:S04]  /*8f80*/  ISETP.GT.U32.AND P2, PT, R0, R48, PT ;  /* 0x000000300000720c */ /* 0x000fc80003f44070 */
[----:B------:R-:W-:-:S09]  /*8f90*/  @!P6 IMAD.IADD R47, R47, 0x1, -R0 ;  /* 0x000000012f2fe824 */ /* 0x000fd200078e0a00 */
[----:B------:R-:W-:Y:S01]  /*8fa0*/  @!P2 IMAD.IADD R48, R48, 0x1, -R0 ;  /* 0x000000013030a824 */ /* 0x000fe200078e0a00 */
        /* <DEDUP_REMOVED lines=10> */
[----:B------:R-:W-:-:S04]  /*9050*/  IMAD.MOV R2, RZ, RZ, -R2 ;  /* 0x000000ffff027224 */ /* 0x000fc800078e0a02 */
[----:B------:R-:W-:-:S05]  /*9060*/  IMAD R2, R0, R2, R4 ;  /* 0x0000000200027224 */ /* 0x000fca00078e0204 */
[----:B------:R-:W-:Y:S01]  /*9070*/  ISETP.GT.U32.AND P6, PT, R0, R2, PT ;  /* 0x000000020000720c */ /* 0x000fe20003fc4070 */
[----:B------:R-:W-:-:S04]  /*9080*/  IMAD.HI.U32 R5, R6, R8, RZ ;  /* 0x0000000806057227 */ /* 0x000fc800078e00ff */
[----:B------:R-:W-:-:S04]  /*9090*/  IMAD.MOV R5, RZ, RZ, -R5 ;  /* 0x000000ffff057224 */ /* 0x000fc800078e0a05 */
[----:B------:R-:W-:-:S04]  /*90a0*/  IMAD R8, R0, R5, R8 ;  /* 0x0000000500087224 */ /* 0x000fc800078e0208 */
[----:B------:R-:W-:Y:S01]  /*90b0*/  @!P6 IMAD.IADD R2, R2, 0x1, -R0 ;  /* 0x000000010202e824 */ /* 0x000fe200078e0a00 */
[----:B------:R-:W-:-:S04]  /*90c0*/  ISETP.GT.U32.AND P2, PT, R0, R8, PT ;  /* 0x000000080000720c */ /* 0x000fc80003f44070 */
[----:B------:R-:W-:-:S09]  /*90d0*/  ISETP.GT.U32.AND P6, PT, R0, R2, PT ;  /* 0x000000020000720c */ /* 0x000fd20003fc4070 */
[----:B------:R-:W-:-:S04]  /*90e0*/  @!P2 IMAD.IADD R8, R8, 0x1, -R0 ;  /* 0x000000010808a824 */ /* 0x000fc800078e0a00 */
[----:B------:R-:W-:Y:S01]  /*90f0*/  @!P6 IMAD.IADD R2, R2, 0x1, -R0 ;  /* 0x000000010202e824 */ /* 0x000fe200078e0a00 */
[----:B----4-:R-:W-:-:S05]  /*9100*/  IABS R29, R57 ;  /* 0x00000039001d7213 */ /* 0x010fca0000000000 */
[----:B------:R-:W-:Y:S01]  /*9110*/  IMAD.HI.U32 R7, R6, R29, RZ ;  /* 0x0000001d06077227 */ /* 0x000fe200078e00ff */
[----:B------:R-:W-:-:S03]  /*9120*/  IABS R10, R52 ;  /* 0x00000034000a7213 */ /* 0x000fc60000000000 */
[----:B------:R-:W-:-:S04]  /*9130*/  IMAD.MOV R7, RZ, RZ, -R7 ;  /* 0x000000ffff077224 */ /* 0x000fc800078e0a07 */
[----:B------:R-:W-:Y:S02]  /*9140*/  IMAD R29, R0, R7, R29 ;  /* 0x00000007001d7224 */ /* 0x000fe400078e021d */
[----:B------:R-:W-:-:S03]  /*9150*/  IMAD.HI.U32 R4, R6, R10, RZ ;  /* 0x0000000a06047227 */ /* 0x000fc600078e00ff */
[----:B------:R-:W-:Y:S01]  /*9160*/  ISETP.GT.U32.AND P3, PT, R0, R29, PT ;  /* 0x0000001d0000720c */ /* 0x000fe20003f64070 */
[----:B------:R-:W-:-:S04]  /*9170*/  IMAD.MOV R4, RZ, RZ, -R4 ;  /* 0x000000ffff047224 */ /* 0x000fc800078e0a04 */
[----:B------:R-:W-:-:S05]  /*9180*/  IMAD R10, R0, R4, R10 ;  /* 0x00000004000a7224 */ /* 0x000fca00078e020a */
[C---:B------:R-:W-:Y:S02]  /*9190*/  ISETP.GT.U32.AND P6, PT, R0.reuse, R10, PT ;  /* 0x0000000a0000720c */ /* 0x040fe40003fc4070 */
[----:B------:R-:W-:Y:S01]  /*91a0*/  IABS R4, R54 ;  /* 0x0000003600047213 */ /* 0x000fe20000000000 */
[----:B------:R-:W-:Y:S01]  /*91b0*/  @!P3 IMAD.IADD R29, R29, 0x1, -R0 ;  /* 0x000000011d1db824 */ /* 0x000fe200078e0a00 */
[----:B------:R-:W-:Y:S02]  /*91c0*/  ISETP.GE.AND P2, PT, R57, RZ, PT ;  /* 0x000000ff3900720c */ /* 0x000fe40003f46270 */
[----:B------:R-:W-:Y:S01]  /*91d0*/  ISETP.GT.U32.AND P3, PT, R0, R8, PT ;  /* 0x000000080000720c */ /* 0x000fe20003f64070 */
[----:B------:R-:W-:Y:S01]  /*91e0*/  IMAD.HI.U32 R49, R6, R4, RZ ;  /* 0x0000000406317227 */ /* 0x000fe200078e00ff */
[----:B------:R-:W4:Y:S03]  /*91f0*/  LDL.LU R57, [R1+0x4d0] ;  /* 0x0004d00001397983 */ /* 0x000f260000300800 */
[----:B------:R-:W-:-:S02]  /*9200*/  IMAD.MOV R49, RZ, RZ, -R49 ;  /* 0x000000ffff317224 */ /* 0x000fc400078e0a31 */
[----:B------:R-:W-:Y:S02]  /*9210*/  @!P6 IMAD.IADD R10, R10, 0x1, -R0 ;  /* 0x000000010a0ae824 */ /* 0x000fe400078e0a00 */
[----:B------:R-:W-:-:S03]  /*9220*/  IMAD R4, R0, R49, R4 ;  /* 0x0000003100047224 */ /* 0x000fc600078e0204 */
[----:B------:R-:W-:Y:S01]  /*9230*/  ISETP.GT.U32.AND P6, PT, R0, R10, PT ;  /* 0x0000000a0000720c */ /* 0x000fe20003fc4070 */
[----:B------:R-:W-:Y:S01]  /*9240*/  @!P3 IMAD.IADD R8, R8, 0x1, -R0 ;  /* 0x000000010808b824 */ /* 0x000fe200078e0a00 */
[----:B------:R-:W-:Y:S02]  /*9250*/  ISETP.GT.U32.AND P3, PT, R0, R4, PT ;  /* 0x000000040000720c */ /* 0x000fe40003f64070 */
[----:B0-----:R-:W-:-:S05]  /*9260*/  MOV R11, R2 ;  /* 0x00000002000b7202 */ /* 0x001fca0000000f00 */
[----:B------:R-:W-:-:S04]  /*9270*/  @!P0 IMAD.MOV R11, RZ, RZ, -R11 ;  /* 0x000000ffff0b8224 */ /* 0x000fc800078e0a0b */
[--C-:B------:R-:W-:Y:S01]  /*9280*/  @!P6 IMAD.IADD R10, R10, 0x1, -R0.reuse ;  /* 0x000000010a0ae824 */ /* 0x100fe200078e0a00 */
[----:B------:R0:W-:Y:S01]  /*9290*/  STL [R1+0x184], R11 ;  /* 0x0001840b01007387 */ /* 0x0001e20000100800 */
[----:B------:R-:W-:Y:S01]  /*92a0*/  ISETP.GE.AND P6, PT, R52, RZ, PT ;  /* 0x000000ff3400720c */ /* 0x000fe20003fc6270 */
[----:B------:R-:W-:Y:S01]  /*92b0*/  @!P3 IMAD.IADD R4, R4, 0x1, -R0 ;  /* 0x000000010404b824 */ /* 0x000fe200078e0a00 */
[----:B------:R-:W-:Y:S01]  /*92c0*/  ISETP.GE.AND P3, PT, R54, RZ, PT ;  /* 0x000000ff3600720c */ /* 0x000fe20003f66270 */
[----:B------:R-:W4:Y:S04]  /*92d0*/  LDL.LU R52, [R1+0x4d4] ;  /* 0x0004d40001347983 */ /* 0x000f280000300800 */
[----:B------:R-:W4:Y:S01]  /*92e0*/  LDL.LU R54, [R1+0x4d8] ;  /* 0x0004d80001367983 */ /* 0x000f220000300800 */
[----:B------:R-:W-:Y:S01]  /*92f0*/  IABS R9, R61 ;  /* 0x0000003d00097213 */ /* 0x000fe20000000000 */
[----:B------:R-:W-:Y:S01]  /*9300*/  @!P4 IMAD.MOV R46, RZ, RZ, -R46 ;  /* 0x000000ffff2ec224 */ /* 0x000fe200078e0a2e */
[----:B------:R-:W-:-:S03]  /*9310*/  ISETP.GT.U32.AND P4, PT, R0, R48, PT ;  /* 0x000000300000720c */ /* 0x000fc60003f84070 */
[----:B------:R-:W-:-:S04]  /*9320*/  IMAD.HI.U32 R5, R6, R9, RZ ;  /* 0x0000000906057227 */ /* 0x000fc800078e00ff */
[----:B------:R-:W-:-:S04]  /*9330*/  IMAD.MOV R5, RZ, RZ, -R5 ;  /* 0x000000ffff057224 */ /* 0x000fc800078e0a05 */
[----:B------:R-:W-:Y:S02]  /*9340*/  IMAD R9, R0, R5, R9 ;  /* 0x0000000500097224 */ /* 0x000fe400078e0209 */
[----:B------:R-:W-:-:S03]  /*9350*/  @!P4 IMAD.IADD R48, R48, 0x1, -R0 ;  /* 0x000000013030c824 */ /* 0x000fc600078e0a00 */
[----:B------:R-:W-:Y:S02]  /*9360*/  ISETP.GT.U32.AND P4, PT, R0, R9, PT ;  /* 0x000000090000720c */ /* 0x000fe40003f84070 */
[----:B------:R-:W-:Y:S01]  /*9370*/  IABS R7, R53 ;  /* 0x0000003500077213 */ /* 0x000fe20000000000 */
[----:B------:R-:W-:-:S04]  /*9380*/  @!P5 IMAD.MOV R48, RZ, RZ, -R48 ;  /* 0x000000ffff30d224 */ /* 0x000fc800078e0a30 */
[----:B------:R-:W-:-:S06]  /*9390*/  IMAD.HI.U32 R5, R6, R7, RZ ;  /* 0x0000000706057227 */ /* 0x000fcc00078e00ff */
[----:B------:R-:W-:-:S05]  /*93a0*/  @!P4 IMAD.IADD R9, R9, 0x1, -R0 ;  /* 0x000000010909c824 */ /* 0x000fca00078e0a00 */
[C---:B------:R-:W-:Y:S01]  /*93b0*/  ISETP.GT.U32.AND P5, PT, R0.reuse, R9, PT ;  /* 0x000000090000720c */ /* 0x040fe20003fa4070 */
[----:B------:R-:W-:Y:S01]  /*93c0*/  IMAD.MOV R5, RZ, RZ, -R5 ;  /* 0x000000ffff057224 */ /* 0x000fe200078e0a05 */
[----:B------:R-:W-:-:S03]  /*93d0*/  ISETP.GT.U32.AND P4, PT, R0, R29, PT ;  /* 0x0000001d0000720c */ /* 0x000fc60003f84070 */
[----:B------:R-:W-:-:S08]  /*93e0*/  IMAD R7, R0, R5, R7 ;  /* 0x0000000500077224 */ /* 0x000fd000078e0207 */
[--C-:B------:R-:W-:Y:S01]  /*93f0*/  @!P5 IMAD.IADD R9, R9, 0x1, -R0.reuse ;  /* 0x000000010909d824 */ /* 0x100fe200078e0a00 */
[----:B------:R-:W-:Y:S01]  /*9400*/  ISETP.GT.U32.AND P5, PT, R0, R7, PT ;  /* 0x000000070000720c */ /* 0x000fe20003fa4070 */
[----:B------:R-:W-:Y:S02]  /*9410*/  @!P4 IMAD.IADD R29, R29, 0x1, -R0 ;  /* 0x000000011d1dc824 */ /* 0x000fe400078e0a00 */
[----:B-1----:R-:W-:Y:S01]  /*9420*/  IMAD.MOV.U32 R12, RZ, RZ, R8 ;  /* 0x000000ffff0c7224 */ /* 0x002fe200078e0008 */
[----:B------:R-:W-:Y:S01]  /*9430*/  ISETP.GE.AND P4, PT, R61, RZ, PT ;  /* 0x000000ff3d00720c */ /* 0x000fe20003f86270 */
[----:B0-----:R-:W-:Y:S02]  /*9440*/  IMAD.MOV.U32 R11, RZ, RZ, R29 ;  /* 0x000000ffff0b7224 */ /* 0x001fe400078e001d */
[----:B------:R-:W-:Y:S02]  /*9450*/  @!P1 IMAD.MOV R12, RZ, RZ, -R12 ;  /* 0x000000ffff0c9224 */ /* 0x000fe400078e0a0c */
[----:B------:R-:W-:-:S04]  /*9460*/  @!P2 IMAD.MOV R11, RZ, RZ, -R11 ;  /* 0x000000ffff0ba224 */ /* 0x000fc800078e0a0b */
[----:B------:R-:W-:Y:S01]  /*9470*/  @!P5 IMAD.IADD R7, R7, 0x1, -R0 ;  /* 0x000000010707d824 */ /* 0x000fe200078e0a00 */
[C---:B------:R-:W-:Y:S01]  /*9480*/  ISETP.GT.U32.AND P2, PT, R0.reuse, R4, PT ;  /* 0x000000040000720c */ /* 0x040fe20003f44070 */
[----:B------:R-:W-:Y:S03]  /*9490*/  STL [R1+0x1d4], R12 ;  /* 0x0001d40c01007387 */ /* 0x000fe60000100800 */
[----:B------:R-:W-:Y:S01]  /*94a0*/  ISETP.GT.U32.AND P5, PT, R0, R7, PT ;  /* 0x000000070000720c */ /* 0x000fe20003fa4070 */
[----:B------:R0:W-:Y:S01]  /*94b0*/  STL [R1+0x1d8], R11 ;  /* 0x0001d80b01007387 */ /* 0x0001e20000100800 */
[----:B------:R-:W-:Y:S02]  /*94c0*/  @!P6 IMAD.MOV R10, RZ, RZ, -R10 ;  /* 0x000000ffff0ae224 */ /* 0x000fe400078e0a0a */
[----:B0-----:R-:W-:-:S04]  /*94d0*/  IMAD.MOV.U32 R11, RZ, RZ, R9 ;  /* 0x000000ffff0b7224 */ /* 0x001fc800078e0009 */
[----:B------:R-:W-:-:S05]  /*94e0*/  @!P4 IMAD.MOV R11, RZ, RZ, -R11 ;  /* 0x000000ffff0bc224 */ /* 0x000fca00078e0a0b */
[----:B------:R-:W-:Y:S01]  /*94f0*/  @!P5 IADD3 R7, R7, -R0, RZ ;  /* 0x800000000707d210 */ /* 0x000fe20007ffe0ff */
[----:B------:R-:W-:Y:S01]  /*9500*/  @!P2 IMAD.IADD R4, R4, 0x1, -R0 ;  /* 0x000000010404a824 */ /* 0x000fe200078e0a00 */
[----:B------:R0:W-:Y:S04]  /*9510*/  STL [R1+0x1f8], R11 ;  /* 0x0001f80b01007387 */ /* 0x0001e80000100800 */
[----:B------:R-:W-:Y:S01]  /*9520*/  STL [R1+0x1f4], R10 ;  /* 0x0001f40a01007387 */ /* 0x000fe20000100800 */
[----:B------:R-:W-:-:S05]  /*9530*/  IABS R28, R51 ;  /* 0x00000033001c7213 */ /* 0x000fca0000000000 */
[----:B------:R-:W-:-:S05]  /*9540*/  IMAD.HI.U32 R50, R6, R28, RZ ;  /* 0x0000001c06327227 */ /* 0x000fca00078e00ff */
[----:B------:R-:W-:Y:S02]  /*9550*/  IADD3 R50, -R50, RZ, RZ ;  /* 0x000000ff32327210 */ /* 0x000fe40007ffe1ff */
[----:B--2---:R-:W-:Y:S02]  /*9560*/  IABS R2, R55 ;  /* 0x0000003700027213 */ /* 0x004fe40000000000 */
[----:B------:R-:W-:Y:S02]  /*9570*/  ISETP.GE.AND P2, PT, R55, RZ, PT ;  /* 0x000000ff3700720c */ /* 0x000fe40003f46270 */
[----:B------:R-:W2:Y:S01]  /*9580*/  LDL.LU R55, [R1+0x4dc] ;  /* 0x0004dc0001377983 */ /* 0x000ea20000300800 */
[----:B---3--:R-:W-:Y:S02]  /*9590*/  IABS R5, R56 ;  /* 0x0000003800057213 */ /* 0x008fe40000000000 */
[----:B------:R-:W-:Y:S02]  /*95a0*/  ISETP.GE.AND P5, PT, R56, RZ, PT ;  /* 0x000000ff3800720c */ /* 0x000fe40003fa6270 */
[----:B------:R-:W3:Y:S01]  /*95b0*/  LDL.LU R56, [R1+0x4e0] ;  /* 0x0004e00001387983 */ /* 0x000ee20000300800 */
[----:B------:R-:W-:-:S05]  /*95c0*/  IMAD R28, R0, R50, R28 ;  /* 0x00000032001c7224 */ /* 0x000fca00078e021c */
[----:B------:R-:W-:Y:S01]  /*95d0*/  ISETP.GT.U32.AND P0, PT, R0, R28, PT ;  /* 0x0000001c0000720c */ /* 0x000fe20003f04070 */
[----:B------:R-:W-:-:S04]  /*95e0*/  IMAD.HI.U32 R50, R6, R2, RZ ;  /* 0x0000000206327227 */ /* 0x000fc800078e00ff */
[----:B------:R-:W-:-:S04]  /*95f0*/  IMAD.MOV R50, RZ, RZ, -R50 ;  /* 0x000000ffff327224 */ /* 0x000fc800078e0a32 */
[----:B------:R-:W-:-:S04]  /*9600*/  IMAD R2, R0, R50, R2 ;  /* 0x0000003200027224 */ /* 0x000fc800078e0202 */
[----:B------:R-:W-:Y:S01]  /*9610*/  @!P0 IMAD.IADD R28, R28, 0x1, -R0 ;  /* 0x000000011c1c8824 */ /* 0x000fe200078e0a00 */
[----:B------:R-:W-:-:S04]  /*9620*/  ISETP.GT.U32.AND P4, PT, R0, R2, PT ;  /* 0x000000020000720c */ /* 0x000fc80003f84070 */
[----:B------:R-:W-:Y:S02]  /*9630*/  ISETP.GT.U32.AND P1, PT, R0, R28, PT ;  /* 0x0000001c0000720c */ /* 0x000fe40003f24070 */
[----:B------:R-:W-:-:S07]  /*9640*/  ISETP.GE.AND P0, PT, R51, RZ, PT ;  /* 0x000000ff3300720c */ /* 0x000fce0003f06270 */
[----:B------:R-:W-:-:S04]  /*9650*/  @!P4 IMAD.IADD R2, R2, 0x1, -R0 ;  /* 0x000000010202c824 */ /* 0x000fc800078e0a00 */
[----:B------:R-:W-:-:S04]  /*9660*/  @!P1 IMAD.IADD R28, R28, 0x1, -R0 ;  /* 0x000000011c1c9824 */ /* 0x000fc800078e0a00 */
[----:B0-----:R-:W-:-:S04]  /*9670*/  IMAD.MOV.U32 R11, RZ, RZ, R28 ;  /* 0x000000ffff0b7224 */ /* 0x001fc800078e001c */
[----:B------:R-:W-:Y:S01]  /*9680*/  @!P0 IMAD.MOV R11, RZ, RZ, -R11 ;  /* 0x000000ffff0b8224 */ /* 0x000fe200078e0a0b */
[----:B------:R-:W-:Y:S02]  /*9690*/  ISETP.GT.U32.AND P0, PT, R0, R2, PT ;  /* 0x000000020000720c */ /* 0x000fe40003f04070 */
[----:B------:R-:W-:-:S11]  /*96a0*/  ISETP.GE.AND P6, PT, R53, RZ, PT ;  /* 0x000000ff3500720c */ /* 0x000fd60003fc6270 */
[----:B------:R-:W-:Y:S02]  /*96b0*/  @!P0 IMAD.IADD R2, R2, 0x1, -R0 ;  /* 0x0000000102028824 */ /* 0x000fe400078e0a00 */
[----:B------:R-:W-:Y:S02]  /*96c0*/  @!P6 IADD3 R7, -R7, RZ, RZ ;  /* 0x000000ff0707e210 */ /* 0x000fe40007ffe1ff */
[----:B------:R-:W-:Y:S01]  /*96d0*/  @!P2 IMAD.MOV R2, RZ, RZ, -R2 ;  /* 0x000000ffff02a224 */ /* 0x000fe200078e0a02 */
[----:B----4-:R-:W-:Y:S02]  /*96e0*/  IABS R9, R57 ;  /* 0x0000003900097213 */ /* 0x010fe40000000000 */
[----:B------:R-:W-:Y:S02]  /*96f0*/  ISETP.GE.AND P4, PT, R57, RZ, PT ;  /* 0x000000ff3900720c */ /* 0x000fe40003f86270 */
[----:B------:R-:W4:Y:S04]  /*9700*/  LDL.LU R57, [R1+0x4e4] ;  /* 0x0004e40001397983 */ /* 0x000f280000300800 */
[----:B------:R-:W4:Y:S04]  /*9710*/  LDL.LU R60, [R1+0x4e8] ;  /* 0x0004e800013c7983 */ /* 0x000f280000300800 */
[----:B------:R-:W4:Y:S04]  /*9720*/  LDL.LU R53, [R1+0x4ec] ;  /* 0x0004ec0001357983 */ /* 0x000f280000300800 */
[----:B------:R0:W-:Y:S02]  /*9730*/  STL [R1+0x1dc], R11 ;  /* 0x0001dc0b01007387 */ /* 0x0001e40000100800 */
[----:B0-----:R-:W-:-:S04]  /*9740*/  IMAD.MOV.U32 R11, RZ, RZ, R4 ;  /* 0x000000ffff0b7224 */ /* 0x001fc800078e0004 */
[----:B------:R-:W-:Y:S01]  /*9750*/  @!P3 IMAD.MOV R11, RZ, RZ, -R11 ;  /* 0x000000ffff0bb224 */ /* 0x000fe200078e0a0b */
[----:B------:R-:W-:-:S04]  /*9760*/  IABS R10, R54 ;  /* 0x00000036000a7213 */ /* 0x000fc80000000000 */
[----:B------:R0:W-:Y:S01]  /*9770*/  STL [R1+0x1f0], R11 ;  /* 0x0001f00b01007387 */ /* 0x0001e20000100800 */
[----:B------:R-:W-:-:S03]  /*9780*/  ISETP.GE.AND P0, PT, R54, RZ, PT ;  /* 0x000000ff3600720c */ /* 0x000fc60003f06270 */
[----:B------:R-:W-:Y:S04]  /*9790*/  STL [R1+0x1e0], R7 ;  /* 0x0001e00701007387 */ /* 0x000fe80000100800 */
[----:B------:R1:W-:Y:S04]  /*97a0*/  STL [R1+0x1ec], R2 ;  /* 0x0001ec0201007387 */ /* 0x0003e80000100800 */
[----:B------:R-:W4:Y:S04]  /*97b0*/  LDL.LU R61, [R1+0x4f0] ;  /* 0x0004f000013d7983 */ /* 0x000f280000300800 */
[----:B------:R-:W4:Y:S01]  /*97c0*/  LDL.LU R54, [R1+0x4f4] ;  /* 0x0004f40001367983 */ /* 0x000f220000300800 */
[----:B------:R-:W-:-:S05]  /*97d0*/  IMAD.HI.U32 R49, R6, R5, RZ ;  /* 0x0000000506317227 */ /* 0x000fca00078e00ff */
[----:B------:R-:W-:Y:S02]  /*97e0*/  IADD3 R8, -R49, RZ, RZ ;  /* 0x000000ff31087210 */ /* 0x000fe40007ffe1ff */
[----:B------:R-:W-:Y:S02]  /*97f0*/  IABS R29, R52 ;  /* 0x00000034001d7213 */ /* 0x000fe40000000000 */
[----:B------:R-:W-:Y:S01]  /*9800*/  ISETP.GE.AND P6, PT, R52, RZ, PT ;  /* 0x000000ff3400720c */ /* 0x000fe20003fc6270 */
[C---:B------:R-:W-:Y:S01]  /*9810*/  IMAD R8, R0.reuse, R8, R5 ;  /* 0x0000000800087224 */ /* 0x040fe200078e0205 */
[----:B------:R-:W4:Y:S04]  /*9820*/  LDL.LU R52, [R1+0x4f8] ;  /* 0x0004f80001347983 */ /* 0x000f280000300800 */
[----:B------:R-:W-:Y:S01]  /*9830*/  ISETP.GT.U32.AND P1, PT, R0, R8, PT ;  /* 0x000000080000720c */ /* 0x000fe20003f24070 */
[----:B------:R-:W-:-:S12]  /*9840*/  IMAD.HI.U32 R5, R6, R9, RZ ;  /* 0x0000000906057227 */ /* 0x000fd800078e00ff */
[----:B------:R-:W-:-:S05]  /*9850*/  @!P1 IMAD.IADD R8, R8, 0x1, -R0 ;  /* 0x0000000108089824 */ /* 0x000fca00078e0a00 */
[----:B------:R-:W-:Y:S01]  /*9860*/  ISETP.GT.U32.AND P1, PT, R0, R8, PT ;  /* 0x000000080000720c */ /* 0x000fe20003f24070 */
[----:B------:R-:W-:-:S04]  /*9870*/  IMAD.MOV R5, RZ, RZ, -R5 ;  /* 0x000000ffff057224 */ /* 0x000fc800078e0a05 */
[----:B------:R-:W-:-:S05]  /*9880*/  IMAD R9, R0, R5, R9 ;  /* 0x0000000500097224 */ /* 0x000fca00078e0209 */
[----:B------:R-:W-:-:S03]  /*9890*/  ISETP.GT.U32.AND P3, PT, R0, R9, PT ;  /* 0x000000090000720c */ /* 0x000fc60003f64070 */
[----:B------:R-:W-:Y:S02]  /*98a0*/  @!P1 IMAD.IADD R8, R8, 0x1, -R0 ;  /* 0x0000000108089824 */ /* 0x000fe400078e0a00 */
[----:B------:R-:W-:-:S04]  /*98b0*/  IMAD.HI.U32 R5, R6, R29, RZ ;  /* 0x0000001d06057227 */ /* 0x000fc800078e00ff */
[----:B0-----:R-:W-:Y:S02]  /*98c0*/  IMAD.MOV.U32 R11, RZ, RZ, R8 ;  /* 0x000000ffff0b7224 */ /* 0x001fe400078e0008 */
[----:B------:R-:W-:Y:S02]  /*98d0*/  IMAD.MOV R5, RZ, RZ, -R5 ;  /* 0x000000ffff057224 */ /* 0x000fe400078e0a05 */
[----:B------:R-:W-:Y:S02]  /*98e0*/  @!P5 IMAD.MOV R11, RZ, RZ, -R11 ;  /* 0x000000ffff0bd224 */ /* 0x000fe400078e0a0b */
[----:B------:R-:W-:Y:S02]  /*98f0*/  IMAD R29, R0, R5, R29 ;  /* 0x00000005001d7224 */ /* 0x000fe400078e021d */
[----:B------:R-:W-:Y:S01]  /*9900*/  @!P3 IMAD.IADD R9, R9, 0x1, -R0 ;  /* 0x000000010909b824 */ /* 0x000fe200078e0a00 */
[----:B------:R0:W-:Y:S01]  /*9910*/  STL [R1+0x1e4], R11 ;  /* 0x0001e40b01007387 */ /* 0x0001e20000100800 */
[----:B------:R-:W-:-:S03]  /*9920*/  IMAD.HI.U32 R4, R6, R10, RZ ;  /* 0x0000000a06047227 */ /* 0x000fc600078e00ff */
[C---:B------:R-:W-:Y:S01]  /*9930*/  ISETP.GT.U32.AND P2, PT, R0.reuse, R9, PT ;  /* 0x000000090000720c */ /* 0x040fe20003f44070 */
[----:B------:R-:W-:Y:S01]  /*9940*/  IMAD.MOV R4, RZ, RZ, -R4 ;  /* 0x000000ffff047224 */ /* 0x000fe200078e0a04 */
[----:B------:R-:W-:-:S03]  /*9950*/  ISETP.GT.U32.AND P5, PT, R0, R29, PT ;  /* 0x0000001d0000720c */ /* 0x000fc60003fa4070 */
[----:B------:R-:W-:Y:S01]  /*9960*/  IMAD R10, R0, R4, R10 ;  /* 0x00000004000a7224 */ /* 0x000fe200078e020a */
[----:B--2---:R-:W-:Y:S02]  /*9970*/  ISETP.GE.AND P1, PT, R55, RZ, PT ;  /* 0x000000ff3700720c */ /* 0x004fe40003f26270 */
[----:B------:R-:W-:Y:S02]  /*9980*/  IABS R5, R55 ;  /* 0x0000003700057213 */ /* 0x000fe40000000000 */
[----:B------:R-:W2:Y:S01]  /*9990*/  LDL.LU R55, [R1+0x4fc] ;  /* 0x0004fc0001377983 */ /* 0x000ea20000300800 */
[----:B---3--:R-:W-:Y:S02]  /*99a0*/  ISETP.GE.AND P3, PT, R56, RZ, PT ;  /* 0x000000ff3800720c */ /* 0x008fe40003f66270 */
[----:B-1----:R-:W-:Y:S02]  /*99b0*/  IABS R2, R56 ;  /* 0x0000003800027213 */ /* 0x002fe40000000000 */
[----:B------:R-:W3:Y:S01]  /*99c0*/  LDL.LU R56, [R1+0x500] ;  /* 0x0005000001387983 */ /* 0x000ee20000300800 */
[----:B------:R-:W-:Y:S01]  /*99d0*/  @!P2 IMAD.IADD R9, R9, 0x1, -R0 ;  /* 0x000000010909a824 */ /* 0x000fe200078e0a00 */
[----:B------:R-:W-:Y:S01]  /*99e0*/  ISETP.GT.U32.AND P2, PT, R0, R10, PT ;  /* 0x0000000a0000720c */ /* 0x000fe20003f44070 */
[----:B------:R-:W-:-:S04]  /*99f0*/  IMAD.HI.U32 R49, R6, R5, RZ ;  /* 0x0000000506317227 */ /* 0x000fc800078e00ff */
[----:B------:R-:W-:Y:S01]  /*9a00*/  IMAD.MOV R49, RZ, RZ, -R49 ;  /* 0x000000ffff317224 */ /* 0x000fe200078e0a31 */
[----:B------:R-:W-:-:S03]  /*9a10*/  @!P5 IADD3 R29, R29, -R0, RZ ;  /* 0x800000001d1dd210 */ /* 0x000fc60007ffe0ff */
[----:B------:R-:W-:-:S04]  /*9a20*/  IMAD R5, R0, R49, R5 ;  /* 0x0000003100057224 */ /* 0x000fc800078e0205 */
[----:B------:R-:W-:Y:S01]  /*9a30*/  @!P2 IMAD.IADD R10, R10, 0x1, -R0 ;  /* 0x000000010a0aa824 */ /* 0x000fe200078e0a00 */
[C---:B------:R-:W-:Y:S02]  /*9a40*/  ISETP.GT.U32.AND P5, PT, R0.reuse, R5, PT ;  /* 0x000000050000720c */ /* 0x040fe40003fa4070 */
[----:B------:R-:W-:Y:S01]  /*9a50*/  ISETP.GT.U32.AND P2, PT, R0, R29, PT ;  /* 0x0000001d0000720c */ /* 0x000fe20003f44070 */
[----:B------:R-:W-:-:S04]  /*9a60*/  IMAD.HI.U32 R8, R6, R2, RZ ;  /* 0x0000000206087227 */ /* 0x000fc800078e00ff */
[----:B0-----:R-:W-:Y:S02]  /*9a70*/  IMAD.MOV.U32 R11, RZ, RZ, R9 ;  /* 0x000000ffff0b7224 */ /* 0x001fe400078e0009 */
[----:B------:R-:W-:Y:S02]  /*9a80*/  IMAD.MOV R8, RZ, RZ, -R8 ;  /* 0x000000ffff087224 */ /* 0x000fe400078e0a08 */
[----:B------:R-:W-:Y:S01]  /*9a90*/  @!P4 IMAD.MOV R11, RZ, RZ, -R11 ;  /* 0x000000ffff0bc224 */ /* 0x000fe200078e0a0b */
[C---:B------:R-:W-:Y:S01]  /*9aa0*/  ISETP.GT.U32.AND P4, PT, R0.reuse, R10, PT ;  /* 0x0000000a0000720c */ /* 0x040fe20003f84070 */
[--C-:B------:R-:W-:Y:S02]  /*9ab0*/  @!P5 IMAD.IADD R5, R5, 0x1, -R0.reuse ;  /* 0x000000010505d824 */ /* 0x100fe400078e0a00 */
[----:B------:R-:W-:Y:S02]  /*9ac0*/  @!P2 IMAD.IADD R29, R29, 0x1, -R0 ;  /* 0x000000011d1da824 */ /* 0x000fe400078e0a00 */
[C---:B------:R-:W-:Y:S01]  /*9ad0*/  IMAD R2, R0.reuse, R8, R2 ;  /* 0x0000000800027224 */ /* 0x040fe200078e0202 */
[----:B------:R0:W-:Y:S01]  /*9ae0*/  STL [R1+0x1c8], R11 ;  /* 0x0001c80b01007387 */ /* 0x0001e20000100800 */
[----:B------:R-:W-:-:S03]  /*9af0*/  ISETP.GT.U32.AND P5, PT, R0, R5, PT ;  /* 0x000000050000720c */ /* 0x000fc60003fa4070 */
[----:B------:R-:W-:Y:S01]  /*9b00*/  ISETP.GT.U32.AND P2, PT, R0, R2, PT ;  /* 0x000000020000720c */ /* 0x000fe20003f44070 */
[----:B0-----:R-:W-:-:S05]  /*9b10*/  IMAD.MOV.U32 R11, RZ, RZ, R29 ;  /* 0x000000ffff0b7224 */ /* 0x001fca00078e001d */
[----:B------:R-:W-:Y:S01]  /*9b20*/  @!P6 IADD3 R11, -R11, RZ, RZ ;  /* 0x000000ff0b0be210 */ /* 0x000fe20007ffe1ff */
[----:B------:R-:W-:-:S03]  /*9b30*/  @!P4 IMAD.IADD R10, R10, 0x1, -R0 ;  /* 0x000000010a0ac824 */ /* 0x000fc600078e0a00 */
[----:B------:R-:W-:-:S03]  /*9b40*/  @!P5 IMAD.IADD R5, R5, 0x1, -R0 ;  /* 0x000000010505d824 */ /* 0x000fc600078e0a00 */
[----:B------:R-:W-:Y:S01]  /*9b50*/  @!P2 IMAD.IADD R2, R2, 0x1, -R0 ;  /* 0x000000010202a824 */ /* 0x000fe200078e0a00 */
[----:B------:R-:W-:Y:S01]  /*9b60*/  @!P0 IADD3 R10, -R10, RZ, RZ ;  /* 0x000000ff0a0a8210 */ /* 0x000fe20007ffe1ff */
[----:B------:R0:W-:Y:S04]  /*9b70*/  STL [R1+0x1cc], R11 ;  /* 0x0001cc0b01007387 */ /* 0x0001e80000100800 */
[----:B------:R-:W-:Y:S01]  /*9b80*/  STL [R1+0x1c4], R10 ;  /* 0x0001c40a01007387 */ /* 0x000fe20000100800 */
        /* <DEDUP_REMOVED lines=9> */
[----:B------:R-:W-:Y:S02]  /*9c20*/  ISETP.GT.U32.AND P5, PT, R0, R28, PT ;  /* 0x0000001c0000720c */ /* 0x000fe40003fa4070 */
[----:B------:R-:W-:Y:S01]  /*9c30*/  ISETP.GE.AND P2, PT, R57, RZ, PT ;  /* 0x000000ff3900720c */ /* 0x000fe20003f46270 */
[----:B------:R-:W-:Y:S01]  /*9c40*/  @!P6 IMAD.IADD R4, R4, 0x1, -R0 ;  /* 0x000000010404e824 */ /* 0x000fe200078e0a00 */
[----:B------:R-:W-:Y:S01]  /*9c50*/  ISETP.GT.U32.AND P6, PT, R0, R2, PT ;  /* 0x000000020000720c */ /* 0x000fe20003fc4070 */
[----:B------:R-:W4:Y:S01]  /*9c60*/  LDL.LU R57, [R1+0x504] ;  /* 0x0005040001397983 */ /* 0x000f220000300800 */
[----:B------:R-:W-:-:S05]  /*9c70*/  IABS R8, R54 ;  /* 0x0000003600087213 */ /* 0x000fca0000000000 */
[----:B------:R-:W-:-:S04]  /*9c80*/  IMAD.HI.U32 R51, R6, R8, RZ ;  /* 0x0000000806337227 */ /* 0x000fc800078e00ff */
[----:B------:R-:W-:Y:S02]  /*9c90*/  IMAD.MOV R51, RZ, RZ, -R51 ;  /* 0x000000ffff337224 */ /* 0x000fe400078e0a33 */
[----:B------:R-:W-:Y:S02]  /*9ca0*/  @!P5 IMAD.IADD R28, R28, 0x1, -R0 ;  /* 0x000000011c1cd824 */ /* 0x000fe400078e0a00 */
[----:B------:R-:W-:Y:S02]  /*9cb0*/  IMAD R8, R0, R51, R8 ;  /* 0x0000003300087224 */ /* 0x000fe400078e0208 */
[----:B------:R-:W-:Y:S01]  /*9cc0*/  @!P6 IMAD.IADD R2, R2, 0x1, -R0 ;  /* 0x000000010202e824 */ /* 0x000fe200078e0a00 */
[C---:B------:R-:W-:Y:S02]  /*9cd0*/  ISETP.GT.U32.AND P0, PT, R0.reuse, R28, PT ;  /* 0x0000001c0000720c */ /* 0x040fe40003f04070 */
[----:B------:R-:W-:Y:S01]  /*9ce0*/  ISETP.GT.U32.AND P6, PT, R0, R8, PT ;  /* 0x000000080000720c */ /* 0x000fe20003fc4070 */
[----:B0-----:R-:W-:-:S04]  /*9cf0*/  IMAD.MOV.U32 R11, RZ, RZ, R5 ;  /* 0x000000ffff0b7224 */ /* 0x001fc800078e0005 */
[----:B------:R-:W-:-:S05]  /*9d00*/  @!P1 IMAD.MOV R11, RZ, RZ, -R11 ;  /* 0x000000ffff0b9224 */ /* 0x000fca00078e0a0b */
[----:B------:R0:W-:Y:S01]  /*9d10*/  STL [R1+0x1b4], R11 ;  /* 0x0001b40b01007387 */ /* 0x0001e20000100800 */
        /* <DEDUP_REMOVED lines=8> */
[----:B------:R-:W-:-:S04]  /*9da0*/  IMAD.MOV R49, RZ, RZ, -R49 ;  /* 0x000000ffff317224 */ /* 0x000fc800078e0a31 */
[----:B------:R-:W-:-:S05]  /*9db0*/  IMAD R7, R0, R49, R7 ;  /* 0x0000003100077224 */ /* 0x000fca00078e0207 */
[----:B------:R-:W-:Y:S02]  /*9dc0*/  ISETP.GT.U32.AND P4, PT, R0, R7, PT ;  /* 0x000000070000720c */ /* 0x000fe40003f84070 */
[----:B------:R-:W-:-:S05]  /*9dd0*/  IABS R9, R52 ;  /* 0x0000003400097213 */ /* 0x000fca0000000000 */
[----:B------:R-:W-:-:S06]  /*9de0*/  IMAD.HI.U32 R50, R6, R9, RZ ;  /* 0x0000000906327227 */ /* 0x000fcc00078e00ff */
[----:B------:R-:W-:-:S05]  /*9df0*/  @!P4 IMAD.IADD R7, R7, 0x1, -R0 ;  /* 0x000000010707c824 */ /* 0x000fca00078e0a00 */
[C---:B------:R-:W-:Y:S01]  /*9e00*/  ISETP.GT.U32.AND P5, PT, R0.reuse, R7, PT ;  /* 0x000000070000720c */ /* 0x040fe20003fa4070 */
[----:B------:R-:W-:Y:S01]  /*9e10*/  IMAD.MOV R50, RZ, RZ, -R50 ;  /* 0x000000ffff327224 */ /* 0x000fe200078e0a32 */
[----:B------:R-:W-:-:S03]  /*9e20*/  ISETP.GT.U32.AND P4, PT, R0, R4, PT ;  /* 0x000000040000720c */ /* 0x000fc60003f84070 */
[----:B------:R-:W-:-:S08]  /*9e30*/  IMAD R9, R0, R50, R9 ;  /* 0x0000003200097224 */ /* 0x000fd000078e0209 */
[--C-:B------:R-:W-:Y:S01]  /*9e40*/  @!P5 IMAD.IADD R7, R7, 0x1, -R0.reuse ;  /* 0x000000010707d824 */ /* 0x100fe200078e0a00 */
[----:B------:R-:W-:Y:S02]  /*9e50*/  ISETP.GT.U32.AND P5, PT, R0, R9, PT ;  /* 0x000000090000720c */ /* 0x000fe40003fa4070 */
[----:B0-----:R-:W-:Y:S01]  /*9e60*/  MOV R11, R2 ;  /* 0x00000002000b7202 */ /* 0x001fe20000000f00 */
[----:B------:R-:W-:Y:S01]  /*9e70*/  @!P4 IMAD.IADD R4, R4, 0x1, -R0 ;  /* 0x000000010404c824 */ /* 0x000fe200078e0a00 */
[----:B------:R-:W-:-:S03]  /*9e80*/  ISETP.GE.AND P4, PT, R60, RZ, PT ;  /* 0x000000ff3c00720c */ /* 0x000fc60003f86270 */
[----:B------:R-:W-:Y:S02]  /*9e90*/  @!P3 IMAD.MOV R11, RZ, RZ, -R11 ;  /* 0x000000ffff0bb224 */ /* 0x000fe400078e0a0b */
[----:B------:R-:W-:-:S04]  /*9ea0*/  @!P2 IMAD.MOV R4, RZ, RZ, -R4 ;  /* 0x000000ffff04a224 */ /* 0x000fc800078e0a04 */
[----:B------:R-:W-:Y:S01]  /*9eb0*/  @!P5 IMAD.IADD R9, R9, 0x1, -R0 ;  /* 0x000000010909d824 */ /* 0x000fe200078e0a00 */
[C---:B------:R-:W-:Y:S01]  /*9ec0*/  ISETP.GT.U32.AND P2, PT, R0.reuse, R8, PT ;  /* 0x000000080000720c */ /* 0x040fe20003f44070 */
[----:B------:R0:W-:Y:S03]  /*9ed0*/  STL [R1+0x1b0], R11 ;  /* 0x0001b00b01007387 */ /* 0x0001e60000100800 */
[----:B------:R-:W-:Y:S01]  /*9ee0*/  ISETP.GT.U32.AND P5, PT, R0, R9, PT ;  /* 0x000000090000720c */ /* 0x000fe20003fa4070 */
[----:B------:R1:W-:Y:S01]  /*9ef0*/  STL [R1+0x1ac], R4 ;  /* 0x0001ac0401007387 */ /* 0x0003e20000100800 */
[----:B0-----:R-:W-:Y:S02]  /*9f00*/  IMAD.MOV.U32 R11, RZ, RZ, R28 ;  /* 0x000000ffff0b7224 */ /* 0x001fe400078e001c */
[----:B-1----:R-:W-:Y:S02]  /*9f10*/  IMAD.MOV.U32 R4, RZ, RZ, R7 ;  /* 0x000000ffff047224 */ /* 0x002fe400078e0007 */
[----:B------:R-:W-:-:S02]  /*9f20*/  @!P0 IMAD.MOV R11, RZ, RZ, -R11 ;  /* 0x000000ffff0b8224 */ /* 0x000fc400078e0a0b */
[----:B------:R-:W-:Y:S01]  /*9f30*/  @!P4 IMAD.MOV R4, RZ, RZ, -R4 ;  /* 0x000000ffff04c224 */ /* 0x000fe200078e0a04 */
[----:B------:R-:W-:-:S04]  /*9f40*/  @!P2 IADD3 R8, R8, -R0, RZ ;  /* 0x800000000808a210 */ /* 0x000fc80007ffe0ff */
[----:B------:R-:W-:Y:S01]  /*9f50*/  @!P5 IMAD.IADD R9, R9, 0x1, -R0 ;  /* 0x000000010909d824 */ /* 0x000fe200078e0a00 */
[----:B------:R0:W-:Y:S04]  /*9f60*/  STL [R1+0x1a8], R4 ;  /* 0x0001a80401007387 */ /* 0x0001e80000100800 */
[----:B------:R1:W-:Y:S01]  /*9f70*/  STL [R1+0x1a4], R11 ;  /* 0x0001a40b01007387 */ /* 0x0003e20000100800 */
[----:B--2---:R-:W-:Y:S02]  /*9f80*/  IABS R10, R55 ;  /* 0x00000037000a7213 */ /* 0x004fe40000000000 */
[----:B------:R-:W-:Y:S02]  /*9f90*/  ISETP.GE.AND P2, PT, R55, RZ, PT ;  /* 0x000000ff3700720c */ /* 0x000fe40003f46270 */
[----:B------:R-:W2:Y:S01]  /*9fa0*/  LDL.LU R55, [R1+0x510] ;  /* 0x0005100001377983 */ /* 0x000ea20000300800 */
[----:B---3--:R-:W-:-:S02]  /*9fb0*/  IABS R5, R56 ;  /* 0x0000003800057213 */ /* 0x008fc40000000000 */
[----:B------:R-:W-:Y:S02]  /*9fc0*/  ISETP.GE.AND P5, PT, R56, RZ, PT ;  /* 0x000000ff3800720c */ /* 0x000fe40003fa6270 */
[----:B------:R-:W3:Y:S01]  /*9fd0*/  LDL.LU R56, [R1+0x514] ;  /* 0x0005140001387983 */ /* 0x000ee20000300800 */
[----:B------:R-:W-:-:S05]  /*9fe0*/  IABS R49, R61 ;  /* 0x0000003d00317213 */ /* 0x000fca0000000000 */
[----:B------:R-:W-:-:S04]  /*9ff0*/  IMAD.HI.U32 R29, R6, R49, RZ ;  /* 0x00000031061d7227 */ /* 0x000fc800078e00ff */
[----:B------:R-:W-:-:S04]  /*a000*/  IMAD.MOV R29, RZ, RZ, -R29 ;  /* 0x000000ffff1d7224 */ /* 0x000fc800078e0a1d */
[----:B------:R-:W-:-:S05]  /*a010*/  IMAD R29, R0, R29, R49 ;  /* 0x0000001d001d7224 */ /* 0x000fca00078e0231 */
[----:B------:R-:W-:Y:S01]  /*a020*/  ISETP.GT.U32.AND P1, PT, R0, R29, PT ;  /* 0x0000001d0000720c */ /* 0x000fe20003f24070 */
[----:B------:R-:W-:-:S04]  /*a030*/  IMAD.HI.U32 R50, R6, R10, RZ ;  /* 0x0000000a06327227 */ /* 0x000fc800078e00ff */
[----:B------:R-:W-:Y:S02]  /*a040*/  IMAD.MOV R50, RZ, RZ, -R50 ;  /* 0x000000ffff327224 */ /* 0x000fe400078e0a32 */
[----:B------:R-:W-:-:S06]  /*a050*/  IMAD.HI.U32 R49, R6, R5, RZ ;  /* 0x0000000506317227 */ /* 0x000fcc00078e00ff */
[----:B------:R-:W-:Y:S02]  /*a060*/  @!P1 IMAD.IADD R29, R29, 0x1, -R0 ;  /* 0x000000011d1d9824 */ /* 0x000fe400078e0a00 */
[----:B------:R-:W-:-:S03]  /*a070*/  IMAD R10, R0, R50, R10 ;  /* 0x00000032000a7224 */ /* 0x000fc600078e020a */
[C---:B------:R-:W-:Y:S01]  /*a080*/  ISETP.GT.U32.AND P3, PT, R0.reuse, R29, PT ;  /* 0x0000001d0000720c */ /* 0x040fe20003f64070 */
[----:B------:R-:W-:Y:S01]  /*a090*/  IMAD.MOV R2, RZ, RZ, -R49 ;  /* 0x000000ffff027224 */ /* 0x000fe200078e0a31 */
[----:B------:R-:W-:-:S03]  /*a0a0*/  ISETP.GT.U32.AND P4, PT, R0, R10, PT ;  /* 0x0000000a0000720c */ /* 0x000fc60003f84070 */
[----:B0-----:R-:W-:Y:S01]  /*a0b0*/  IMAD R4, R0, R2, R5 ;  /* 0x0000000200047224 */ /* 0x001fe200078e0205 */
[----:B------:R-:W-:-:S07]  /*a0c0*/  ISETP.GE.AND P1, PT, R61, RZ, PT ;  /* 0x000000ff3d00720c */ /* 0x000fce0003f26270 */
[--C-:B------:R-:W-:Y:S01]  /*a0d0*/  @!P3 IMAD.IADD R29, R29, 0x1, -R0.reuse ;  /* 0x000000011d1db824 */ /* 0x100fe200078e0a00 */
[----:B------:R-:W-:Y:S01]  /*a0e0*/  ISETP.GT.U32.AND P3, PT, R0, R4, PT ;  /* 0x000000040000720c */ /* 0x000fe20003f64070 */
[----:B------:R-:W-:Y:S02]  /*a0f0*/  @!P4 IMAD.IADD R10, R10, 0x1, -R0 ;  /* 0x000000010a0ac824 */ /* 0x000fe400078e0a00 */
[----:B-1----:R-:W-:Y:S01]  /*a100*/  IMAD.MOV.U32 R11, RZ, RZ, R29 ;  /* 0x000000ffff0b7224 */ /* 0x002fe200078e001d */
[----:B------:R-:W-:-:S03]  /*a110*/  ISETP.GE.AND P0, PT, R52, RZ, PT ;  /* 0x000000ff3400720c */ /* 0x000fc60003f06270 */
[----:B------:R-:W-:-:S06]  /*a120*/  @!P1 IMAD.MOV R11, RZ, RZ, -R11 ;  /* 0x000000ffff0b9224 */ /* 0x000fcc00078e0a0b */
[----:B------:R-:W-:Y:S01]  /*a130*/  @!P3 IMAD.IADD R4, R4, 0x1, -R0 ;  /* 0x000000010404b824 */ /* 0x000fe200078e0a00 */
[----:B------:R-:W-:-:S03]  /*a140*/  ISETP.GT.U32.AND P3, PT, R0, R10, PT ;  /* 0x0000000a0000720c */ /* 0x000fc60003f64070 */
[----:B------:R-:W-:-:S10]  /*a150*/  @!P0 IMAD.MOV R9, RZ, RZ, -R9 ;  /* 0x000000ffff098224 */ /* 0x000fd400078e0a09 */
[----:B------:R-:W-:-:S04]  /*a160*/  @!P3 IMAD.IADD R10, R10, 0x1, -R0 ;  /* 0x000000010a0ab824 */ /* 0x000fc800078e0a00 */
        /* <DEDUP_REMOVED lines=8> */
[----:B------:R-:W-:-:S05]  /*a1f0*/  @!P6 IMAD.MOV R11, RZ, RZ, -R11 ;  /* 0x000000ffff0be224 */ /* 0x000fca00078e0a0b */
[----:B------:R0:W-:Y:S04]  /*a200*/  STL [R1+0x19c], R11 ;  /* 0x00019c0b01007387 */ /* 0x0001e80000100800 */
[----:B------:R1:W-:Y:S04]  /*a210*/  STL [R1+0x198], R9 ;  /* 0x0001980901007387 */ /* 0x0003e80000100800 */
[----:B------:R-:W4:Y:S04]  /*a220*/  LDL.LU R61, [R1+0x524] ;  /* 0x00052400013d7983 */ /* 0x000f280000300800 */
[----:B------:R-:W-:Y:S01]  /*a230*/  STL [R1+0x194], R10 ;  /* 0x0001940a01007387 */ /* 0x000fe20000100800 */
[----:B------:R-:W-:-:S02]  /*a240*/  IABS R5, R54 ;  /* 0x0000003600057213 */ /* 0x000fc40000000000 */
[----:B------:R-:W-:Y:S02]  /*a250*/  ISETP.GE.AND P3, PT, R54, RZ, PT ;  /* 0x000000ff3600720c */ /* 0x000fe40003f66270 */
[----:B------:R-:W4:Y:S01]  /*a260*/  LDL.LU R54, [R1+0x528] ;  /* 0x0005280001367983 */ /* 0x000f220000300800 */
[----:B------:R-:W-:Y:S02]  /*a270*/  IABS R2, R53 ;  /* 0x0000003500027213 */ /* 0x000fe40000000000 */
[----:B------:R-:W-:Y:S02]  /*a280*/  ISETP.GE.AND P0, PT, R53, RZ, PT ;  /* 0x000000ff3500720c */ /* 0x000fe40003f06270 */
[----:B------:R-:W4:Y:S01]  /*a290*/  LDL.LU R53, [R1+0x52c] ;  /* 0x00052c0001357983 */ /* 0x000f220000300800 */
[----:B------:R-:W-:Y:S01]  /*a2a0*/  ISETP.GT.U32.AND P1, PT, R0, R4, PT ;  /* 0x000000040000720c */ /* 0x000fe20003f24070 */
[----:B------:R-:W-:-:S04]  /*a2b0*/  IMAD.HI.U32 R28, R6, R7, RZ ;  /* 0x00000007061c7227 */ /* 0x000fc800078e00ff */
[----:B------:R-:W-:-:S04]  /*a2c0*/  IMAD.MOV R28, RZ, RZ, -R28 ;  /* 0x000000ffff1c7224 */ /* 0x000fc800078e0a1c */
[----:B------:R-:W-:-:S04]  /*a2d0*/  IMAD R7, R0, R28, R7 ;  /* 0x0000001c00077224 */ /* 0x000fc800078e0207 */
[----:B------:R-:W-:Y:S02]  /*a2e0*/  @!P1 IMAD.IADD R4, R4, 0x1, -R0 ;  /* 0x0000000104049824 */ /* 0x000fe400078e0a00 */
[----:B------:R-:W-:-:S04]  /*a2f0*/  IMAD.HI.U32 R28, R6, R2, RZ ;  /* 0x00000002061c7227 */ /* 0x000fc800078e00ff */
[----:B0-----:R-:W-:Y:S02]  /*a300*/  IMAD.MOV.U32 R11, RZ, RZ, R4 ;  /* 0x000000ffff0b7224 */ /* 0x001fe400078e0004 */
[----:B------:R-:W-:Y:S02]  /*a310*/  IMAD.MOV R28, RZ, RZ, -R28 ;  /* 0x000000ffff1c7224 */ /* 0x000fe400078e0a1c */
[----:B------:R-:W-:Y:S02]  /*a320*/  @!P5 IMAD.MOV R11, RZ, RZ, -R11 ;  /* 0x000000ffff0bd224 */ /* 0x000fe400078e0a0b */
[----:B-1----:R-:W-:-:S03]  /*a330*/  IMAD R9, R0, R28, R2 ;  /* 0x0000001c00097224 */ /* 0x002fc600078e0202 */
[----:B------:R0:W-:Y:S01]  /*a340*/  STL [R1+0x190], R11 ;  /* 0x0001900b01007387 */ /* 0x0001e20000100800 */
[----:B------:R-:W-:Y:S02]  /*a350*/  ISETP.GT.U32.AND P6, PT, R0, R7, PT ;  /* 0x000000070000720c */ /* 0x000fe40003fc4070 */
[----:B--2---:R-:W-:Y:S02]  /*a360*/  ISETP.GE.AND P1, PT, R55, RZ, PT ;  /* 0x000000ff3700720c */ /* 0x004fe40003f26270 */
[----:B------:R-:W-:Y:S02]  /*a370*/  IABS R2, R55 ;  /* 0x0000003700027213 */ /* 0x000fe40000000000 */
[----:B------:R-:W2:Y:S01]  /*a380*/  LDL.LU R55, [R1+0x534] ;  /* 0x0005340001377983 */ /* 0x000ea20000300800 */
[----:B---3--:R-:W-:Y:S02]  /*a390*/  ISETP.GE.AND P2, PT, R56, RZ, PT ;  /* 0x000000ff3800720c */ /* 0x008fe40003f46270 */
[----:B------:R-:W-:-:S02]  /*a3a0*/  IABS R49, R56 ;  /* 0x0000003800317213 */ /* 0x000fc40000000000 */
[----:B------:R-:W3:Y:S02]  /*a3b0*/  LDL.LU R56, [R1+0x538] ;  /* 0x0005380001387983 */ /* 0x000ee40000300800 */
[----:B------:R-:W-:Y:S02]  /*a3c0*/  @!P6 IMAD.IADD R7, R7, 0x1, -R0 ;  /* 0x000000010707e824 */ /* 0x000fe400078e0a00 */
[----:B------:R-:W-:-:S03]  /*a3d0*/  IMAD.HI.U32 R8, R6, R5, RZ ;  /* 0x0000000506087227 */ /* 0x000fc600078e00ff */
[----:B------:R-:W-:Y:S02]  /*a3e0*/  ISETP.GT.U32.AND P6, PT, R0, R7, PT ;  /* 0x000000070000720c */ /* 0x000fe40003fc4070 */
[----:B------:R-:W-:Y:S02]  /*a3f0*/  IADD3 R8, -R8, RZ, RZ ;  /* 0x000000ff08087210 */ /* 0x000fe40007ffe1ff */
[----:B------:R-:W-:-:S03]  /*a400*/  ISETP.GT.U32.AND P5, PT, R0, R9, PT ;  /* 0x000000090000720c */ /* 0x000fc60003fa4070 */
[----:B------:R-:W-:Y:S02]  /*a410*/  IMAD R5, R0, R8, R5 ;  /* 0x0000000800057224 */ /* 0x000fe400078e0205 */
[----:B------:R-:W-:-:S04]  /*a420*/  IMAD.HI.U32 R28, R6, R2, RZ ;  /* 0x00000002061c7227 */ /* 0x000fc800078e00ff */
[----:B------:R-:W-:Y:S02]  /*a430*/  @!P6 IADD3 R7, R7, -R0, RZ ;  /* 0x800000000707e210 */ /* 0x000fe40007ffe0ff */
[C---:B------:R-:W-:Y:S01]  /*a440*/  ISETP.GT.U32.AND P6, PT, R0.reuse, R5, PT ;  /* 0x000000050000720c */ /* 0x040fe20003fc4070 */
[----:B------:R-:W-:Y:S02]  /*a450*/  IMAD.MOV R28, RZ, RZ, -R28 ;  /* 0x000000ffff1c7224 */ /* 0x000fe400078e0a1c */
[----:B------:R-:W-:Y:S02]  /*a460*/  @!P5 IMAD.IADD R9, R9, 0x1, -R0 ;  /* 0x000000010909d824 */ /* 0x000fe400078e0a00 */
[----:B------:R-:W-:-:S05]  /*a470*/  IMAD R2, R0, R28, R2 ;  /* 0x0000001c00027224 */ /* 0x000fca00078e0202 */
[----:B------:R-:W-:-:S03]  /*a480*/  ISETP.GT.U32.AND P5, PT, R0, R2, PT ;  /* 0x000000020000720c */ /* 0x000fc60003fa4070 */
[----:B------:R-:W-:Y:S01]  /*a490*/  @!P6 IMAD.IADD R5, R5, 0x1, -R0 ;  /* 0x000000010505e824 */ /* 0x000fe200078e0a00 */
[----:B------:R-:W-:Y:S01]  /*a4a0*/  ISETP.GT.U32.AND P6, PT, R0, R9, PT ;  /* 0x000000090000720c */ /* 0x000fe20003fc4070 */
[----:B------:R-:W-:-:S04]  /*a4b0*/  IMAD.HI.U32 R4, R6, R49, RZ ;  /* 0x0000003106047227 */ /* 0x000fc800078e00ff */
[----:B0-----:R-:W-:Y:S02]  /*a4c0*/  IMAD.MOV.U32 R11, RZ, RZ, R7 ;  /* 0x000000ffff0b7224 */ /* 0x001fe400078e0007 */
[----:B------:R-:W-:Y:S02]  /*a4d0*/  IMAD.MOV R4, RZ, RZ, -R4 ;  /* 0x000000ffff047224 */ /* 0x000fe400078e0a04 */
[----:B------:R-:W-:Y:S01]  /*a4e0*/  @!P4 IMAD.MOV R11, RZ, RZ, -R11 ;  /* 0x000000ffff0bc224 */ /* 0x000fe200078e0a0b */
[C---:B------:R-:W-:Y:S01]  /*a4f0*/  ISETP.GT.U32.AND P4, PT, R0.reuse, R5, PT ;  /* 0x000000050000720c */ /* 0x040fe20003f84070 */
[----:B------:R-:W-:Y:S02]  /*a500*/  IMAD R49, R0, R4, R49 ;  /* 0x0000000400317224 */ /* 0x000fe400078e0231 */
[--C-:B------:R-:W-:Y:S02]  /*a510*/  @!P6 IMAD.IADD R9, R9, 0x1, -R0.reuse ;  /* 0x000000010909e824 */ /* 0x100fe400078e0a00 */
[----:B------:R-:W-:Y:S01]  /*a520*/  @!P5 IMAD.IADD R2, R2, 0x1, -R0 ;  /* 0x000000010202d824 */ /* 0x000fe200078e0a00 */
[----:B------:R0:W-:Y:S01]  /*a530*/  STL [R1+0x188], R11 ;  /* 0x0001880b01007387 */ /* 0x0001e20000100800 */
[----:B------:R-:W-:-:S03]  /*a540*/  ISETP.GT.U32.AND P6, PT, R0, R49, PT ;  /* 0x000000310000720c */ /* 0x000fc60003fc4070 */
[----:B------:R-:W-:Y:S02]  /*a550*/  ISETP.GT.U32.AND P5, PT, R0, R2, PT ;  /* 0x000000020000720c */ /* 0x000fe40003fa4070 */
[----:B0-----:R-:W-:-:S05]  /*a560*/  MOV R11, R9 ;  /* 0x00000009000b7202 */ /* 0x001fca0000000f00 */
[----:B------:R-:W-:Y:S02]  /*a570*/  @!P0 IMAD.MOV R11, RZ, RZ, -R11 ;  /* 0x000000ffff0b8224 */ /* 0x000fe400078e0a0b */
[----:B------:R-:W-:-:S04]  /*a580*/  @!P4 IMAD.IADD R5, R5, 0x1, -R0 ;  /* 0x000000010505c824 */ /* 0x000fc800078e0a00 */
[--C-:B------:R-:W-:Y:S02]  /*a590*/  @!P5 IMAD.IADD R2, R2, 0x1, -R0.reuse ;  /* 0x000000010202d824 */ /* 0x100fe400078e0a00 */
[----:B------:R-:W-:Y:S02]  /*a5a0*/  @!P6 IMAD.IADD R49, R49, 0x1, -R0 ;  /* 0x000000013131e824 */ /* 0x000fe400078e0a00 */
[----:B------:R-:W-:Y:S01]  /*a5b0*/  @!P3 IMAD.MOV R5, RZ, RZ, -R5 ;  /* 0x000000ffff05b224 */ /* 0x000fe200078e0a05 */
[----:B------:R-:W-:Y:S04]  /*a5c0*/  STL [R1+0x18c], R11 ;  /* 0x00018c0b01007387 */ /* 0x000fe80000100800 */
[----:B------:R0:W-:Y:S01]  /*a5d0*/  STL [R1+0xb8], R5 ;  /* 0x0000b80501007387 */ /* 0x0001e20000100800 */
        /* <DEDUP_REMOVED lines=8> */
[C---:B------:R-:W-:Y:S01]  /*a660*/  IMAD R10, R0.reuse, R4, R10 ;  /* 0x00000004000a7224 */ /* 0x040fe200078e020a */
[----:B------:R-:W-:Y:S02]  /*a670*/  ISETP.GE.AND P6, PT, R57, RZ, PT ;  /* 0x000000ff3900720c */ /* 0x000fe40003fc6270 */
[----:B------:R-:W4:Y:S02]  /*a680*/  LDL.LU R57, [R1+0x53c] ;  /* 0x00053c0001397983 */ /* 0x000f240000300800 */
[----:B------:R-:W-:-:S03]  /*a690*/  ISETP.GT.U32.AND P5, PT, R0, R10, PT ;  /* 0x0000000a0000720c */ /* 0x000fc60003fa4070 */
[----:B------:R-:W-:Y:S01]  /*a6a0*/  @!P0 IMAD.IADD R29, R29, 0x1, -R0 ;  /* 0x000000011d1d8824 */ /* 0x000fe200078e0a00 */
[----:B------:R-:W-:Y:S02]  /*a6b0*/  ISETP.GT.U32.AND P0, PT, R0, R49, PT ;  /* 0x000000310000720c */ /* 0x000fe40003f04070 */
[----:B------:R-:W-:-:S05]  /*a6c0*/  IABS R4, R54 ;  /* 0x0000003600047213 */ /* 0x000fca0000000000 */
[----:B------:R-:W-:-:S04]  /*a6d0*/  IMAD.HI.U32 R50, R6, R4, RZ ;  /* 0x0000000406327227 */ /* 0x000fc800078e00ff */
[----:B------:R-:W-:Y:S01]  /*a6e0*/  IMAD.MOV R50, RZ, RZ, -R50 ;  /* 0x000000ffff327224 */ /* 0x000fe200078e0a32 */
[----:B------:R-:W-:-:S03]  /*a6f0*/  @!P5 IADD3 R10, R10, -R0, RZ ;  /* 0x800000000a0ad210 */ /* 0x000fc60007ffe0ff */
[C---:B------:R-:W-:Y:S01]  /*a700*/  IMAD R4, R0.reuse, R50, R4 ;  /* 0x0000003200047224 */ /* 0x040fe200078e0204 */
[----:B------:R-:W-:Y:S01]  /*a710*/  ISETP.GT.U32.AND P3, PT, R0, R10, PT ;  /* 0x0000000a0000720c */ /* 0x000fe20003f64070 */
[----:B------:R-:W-:-:S03]  /*a720*/  @!P0 IMAD.IADD R49, R49, 0x1, -R0 ;  /* 0x0000000131318824 */ /* 0x000fc600078e0a00 */
[----:B------:R-:W-:Y:S01]  /*a730*/  ISETP.GT.U32.AND P0, PT, R0, R4, PT ;  /* 0x000000040000720c */ /* 0x000fe20003f04070 */
[----:B0-----:R-:W-:-:S04]  /*a740*/  IMAD.MOV.U32 R5, RZ, RZ, R2 ;  /* 0x000000ffff057224 */ /* 0x001fc800078e0002 */
[----:B------:R-:W-:-:S04]  /*a750*/  @!P1 IMAD.MOV R5, RZ, RZ, -R5 ;  /* 0x000000ffff059224 */ /* 0x000fc800078e0a05 */
[----:B------:R-:W-:Y:S01]  /*a760*/  @!P3 IMAD.IADD R10, R10, 0x1, -R0 ;  /* 0x000000010a0ab824 */ /* 0x000fe200078e0a00 */
[----:B------:R-:W-:Y:S01]  /*a770*/  STL [R1+0x178], R5 ;  /* 0x0001780501007387 */ /* 0x000fe20000100800 */
[----:B------:R-:W-:Y:S02]  /*a780*/  ISETP.GE.AND P3, PT, R52, RZ, PT ;  /* 0x000000ff3400720c */ /* 0x000fe40003f66270 */
[----:B------:R-:W-:Y:S01]  /*a790*/  @!P0 IADD3 R4, R4, -R0, RZ ;  /* 0x8000000004048210 */ /* 0x000fe20007ffe0ff */
        /* <DEDUP_REMOVED lines=18> */
[----:B------:R-:W-:Y:S01]  /*a8c0*/  IMAD.MOV.U32 R12, RZ, RZ, R49 ;  /* 0x000000ffff0c7224 */ /* 0x000fe200078e0031 */
[----:B------:R-:W-:Y:S01]  /*a8d0*/  ISETP.GE.AND P4, PT, R60, RZ, PT ;  /* 0x000000ff3c00720c */ /* 0x000fe20003f86270 */
[----:B------:R-:W-:Y:S02]  /*a8e0*/  IMAD.MOV.U32 R11, RZ, RZ, R29 ;  /* 0x000000ffff0b7224 */ /* 0x000fe400078e001d */
        /* <DEDUP_REMOVED lines=9> */
[----:B------:R-:W-:Y:S01]  /*a980*/  @!P4 IMAD.MOV R11, RZ, RZ, -R11 ;  /* 0x000000ffff0bc224 */ /* 0x000fe200078e0a0b */
[----:B--2---:R-:W-:Y:S01]  /*a990*/  IABS R2, R55 ;  /* 0x0000003700027213 */ /* 0x004fe20000000000 */
[--C-:B------:R-:W-:Y:S01]  /*a9a0*/  @!P5 IMAD.IADD R4, R4, 0x1, -R0.reuse ;  /* 0x000000010404d824 */ /* 0x100fe200078e0a00 */
[----:B------:R-:W-:Y:S02]  /*a9b0*/  ISETP.GE.AND P5, PT, R55, RZ, PT ;  /* 0x000000ff3700720c */ /* 0x000fe40003fa6270 */
[----:B------:R-:W-:Y:S01]  /*a9c0*/  @!P6 IMAD.IADD R7, R7, 0x1, -R0 ;  /* 0x000000010707e824 */ /* 0x000fe200078e0a00 */
[----:B------:R0:W-:Y:S01]  /*a9d0*/  STL [R1+0x16c], R11 ;  /* 0x00016c0b01007387 */ /* 0x0001e20000100800 */
[----:B---3--:R-:W-:Y:S02]  /*a9e0*/  IABS R9, R56 ;  /* 0x0000003800097213 */ /* 0x008fe40000000000 */
[----:B------:R-:W-:Y:S01]  /*a9f0*/  ISETP.GE.AND P6, PT, R56, RZ, PT ;  /* 0x000000ff3800720c */ /* 0x000fe20003fc6270 */
[----:B------:R-:W-:Y:S04]  /*aa00*/  STL [R1+0x174], R10 ;  /* 0x0001740a01007387 */ /* 0x000fe80000100800 */
[----:B------:R-:W2:Y:S04]  /*aa10*/  LDL.LU R55, [R1+0x548] ;  /* 0x0005480001377983 */ /* 0x000ea80000300800 */
        /* <DEDUP_REMOVED lines=9> */
[----:B------:R-:W-:-:S05]  /*aab0*/  @!P1 IMAD.IADD R28, R28, 0x1, -R0 ;  /* 0x000000011c1c9824 */ /* 0x000fca00078e0a00 */
[C---:B------:R-:W-:Y:S01]  /*aac0*/  ISETP.GT.U32.AND P2, PT, R0.reuse, R28, PT ;  /* 0x0000001c0000720c */ /* 0x040fe20003f44070 */
[----:B------:R-:W-:Y:S02]  /*aad0*/  IMAD R2, R0, R50, R2 ;  /* 0x0000003200027224 */ /* 0x000fe400078e0202 */
[----:B------:R-:W-:-:S03]  /*aae0*/  IMAD.MOV R5, RZ, RZ, -R5 ;  /* 0x000000ffff057224 */ /* 0x000fc600078e0a05 */
[C---:B------:R-:W-:Y:S01]  /*aaf0*/  ISETP.GT.U32.AND P4, PT, R0.reuse, R2, PT ;  /* 0x000000020000720c */ /* 0x040fe20003f84070 */
[----:B------:R-:W-:-:S06]  /*ab00*/  IMAD R9, R0, R5, R9 ;  /* 0x0000000500097224 */ /* 0x000fcc00078e0209 */
[----:B------:R-:W-:Y:S02]  /*ab10*/  @!P2 IADD3 R28, R28, -R0, RZ ;  /* 0x800000001c1ca210 */ /* 0x000fe40007ffe0ff */
[----:B------:R-:W-:Y:S02]  /*ab20*/  ISETP.GT.U32.AND P2, PT, R0, R9, PT ;  /* 0x000000090000720c */ /* 0x000fe40003f44070 */
[----:B------:R-:W-:Y:S02]  /*ab30*/  ISETP.GE.AND P1, PT, R61, RZ, PT ;  /* 0x000000ff3d00720c */ /* 0x000fe40003f26270 */
[----:B------:R-:W-:Y:S02]  /*ab40*/  @!P4 IMAD.IADD R2, R2, 0x1, -R0 ;  /* 0x000000010202c824 */ /* 0x000fe400078e0a00 */
[----:B0-----:R-:W-:Y:S01]  /*ab50*/  IMAD.MOV.U32 R11, RZ, RZ, R28 ;  /* 0x000000ffff0b7224 */ /* 0x001fe200078e001c */
[----:B------:R-:W-:-:S06]  /*ab60*/  ISETP.GE.AND P3, PT, R53, RZ, PT ;  /* 0x000000ff3500720c */ /* 0x000fcc0003f66270 */
[----:B------:R-:W-:Y:S01]  /*ab70*/  @!P2 IMAD.IADD R9, R9, 0x1, -R0 ;  /* 0x000000010909a824 */ /* 0x000fe200078e0a00 */
[----:B------:R-:W-:Y:S01]  /*ab80*/  ISETP.GT.U32.AND P2, PT, R0, R2, PT ;  /* 0x000000020000720c */ /* 0x000fe20003f44070 */
[----:B------:R-:W-:-:S05]  /*ab90*/  @!P1 IMAD.MOV R11, RZ, RZ, -R11 ;  /* 0x000000ffff0b9224 */ /* 0x000fca00078e0a0b */
[----:B------:R-:W-:-:S07]  /*aba0*/  @!P3 IMAD.MOV R7, RZ, RZ, -R7 ;  /* 0x000000ffff07b224 */ /* 0x000fce00078e0a07 */
        /* <DEDUP_REMOVED lines=11> */
[----:B------:R-:W-:Y:S04]  /*ac60*/  STL [R1+0x15c], R7 ;  /* 0x00015c0701007387 */ /* 0x000fe80000100800 */
[----:B------:R1:W-:Y:S04]  /*ac70*/  STL [R1+0x164], R2 ;  /* 0x0001640201007387 */ /* 0x0003e80000100800 */
[----:B------:R-:W4:Y:S01]  /*ac80*/  LDL.LU R61, [R1+0x55c] ;  /* 0x00055c00013d7983 */ /* 0x000f220000300800 */
[----:B------:R-:W-:-:S02]  /*ac90*/  IABS R10, R54 ;  /* 0x00000036000a7213 */ /* 0x000fc40000000000 */
[----:B------:R-:W-:Y:S02]  /*aca0*/  ISETP.GE.AND P2, PT, R54, RZ, PT ;  /* 0x000000ff3600720c */ /* 0x000fe40003f46270 */
[----:B------:R-:W4:Y:S01]  /*acb0*/  LDL.LU R54, [R1+0x560] ;  /* 0x0005600001367983 */ /* 0x000f220000300800 */
[----:B------:R-:W-:Y:S02]  /*acc0*/  IABS R29, R52 ;  /* 0x00000034001d7213 */ /* 0x000fe40000000000 */
[----:B------:R-:W-:Y:S01]  /*acd0*/  ISETP.GE.AND P3, PT, R52, RZ, PT ;  /* 0x000000ff3400720c */ /* 0x000fe20003f66270 */
[----:B------:R-:W-:Y:S01]  /*ace0*/  IMAD.HI.U32 R5, R6, R8, RZ ;  /* 0x0000000806057227 */ /* 0x000fe200078e00ff */
[----:B------:R-:W4:Y:S01]  /*acf0*/  LDL.LU R52, [R1+0x564] ;  /* 0x0005640001347983 */ /* 0x000f220000300800 */
[----:B------:R-:W-:Y:S02]  /*ad00*/  ISETP.GT.U32.AND P1, PT, R0, R9, PT ;  /* 0x000000090000720c */ /* 0x000fe40003f24070 */
[----:B------:R-:W-:-:S04]  /*ad10*/  IMAD.MOV R5, RZ, RZ, -R5 ;  /* 0x000000ffff057224 */ /* 0x000fc800078e0a05 */
[----:B------:R-:W-:-:S05]  /*ad20*/  IMAD R8, R0, R5, R8 ;  /* 0x0000000500087224 */ /* 0x000fca00078e0208 */
[----:B------:R-:W-:Y:S02]  /*ad30*/  ISETP.GT.U32.AND P0, PT, R0, R8, PT ;  /* 0x000000080000720c */ /* 0x000fe40003f04070 */
        /* <DEDUP_REMOVED lines=8> */
[----:B--2---:R-:W-:-:S02]  /*adc0*/  ISETP.GE.AND P1, PT, R55, RZ, PT ;  /* 0x000000ff3700720c */ /* 0x004fc40003f26270 */
[----:B------:R-:W-:Y:S02]  /*add0*/  IABS R4, R55 ;  /* 0x0000003700047213 */ /* 0x000fe40000000000 */
[----:B---3--:R-:W-:Y:S01]  /*ade0*/  ISETP.GE.AND P0, PT, R56, RZ, PT ;  /* 0x000000ff3800720c */ /* 0x008fe20003f06270 */
[----:B------:R-:W2:Y:S01]  /*adf0*/  LDL.LU R55, [R1+0x568] ;  /* 0x0005680001377983 */ /* 0x000ea20000300800 */
[----:B-1----:R-:W-:-:S03]  /*ae00*/  IABS R2, R56 ;  /* 0x0000003800027213 */ /* 0x002fc60000000000 */
[----:B------:R-:W3:Y:S01]  /*ae10*/  LDL.LU R56, [R1+0x56c] ;  /* 0x00056c0001387983 */ /* 0x000ee20000300800 */
[----:B------:R-:W-:Y:S01]  /*ae20*/  IMAD.HI.U32 R5, R6, R29, RZ ;  /* 0x0000001d06057227 */ /* 0x000fe200078e00ff */
[----:B------:R-:W-:-:S04]  /*ae30*/  ISETP.GT.U32.AND P5, PT, R0, R8, PT ;  /* 0x000000080000720c */ /* 0x000fc80003fa4070 */
[----:B------:R-:W-:-:S05]  /*ae40*/  IADD3 R5, -R5, RZ, RZ ;  /* 0x000000ff05057210 */ /* 0x000fca0007ffe1ff */
[----:B------:R-:W-:-:S05]  /*ae50*/  IMAD R29, R0, R5, R29 ;  /* 0x00000005001d7224 */ /* 0x000fca00078e021d */
[----:B------:R-:W-:Y:S01]  /*ae60*/  ISETP.GT.U32.AND P6, PT, R0, R29, PT ;  /* 0x0000001d0000720c */ /* 0x000fe20003fc4070 */
[----:B------:R-:W-:Y:S01]  /*ae70*/  @!P5 IMAD.IADD R8, R8, 0x1, -R0 ;  /* 0x000000010808d824 */ /* 0x000fe200078e0a00 */
[----:B------:R-:W-:Y:S01]  /*ae80*/  ISETP.GT.U32.AND P5, PT, R0, R10, PT ;  /* 0x0000000a0000720c */ /* 0x000fe20003fa4070 */
[----:B------:R-:W-:-:S04]  /*ae90*/  IMAD.HI.U32 R49, R6, R4, RZ ;  /* 0x0000000406317227 */ /* 0x000fc800078e00ff */
[----:B------:R-:W-:-:S06]  /*aea0*/  IMAD.HI.U32 R9, R6, R2, RZ ;  /* 0x0000000206097227 */ /* 0x000fcc00078e00ff */
[--C-:B------:R-:W-:Y:S02]  /*aeb0*/  @!P6 IMAD.IADD R29, R29, 0x1, -R0.reuse ;  /* 0x000000011d1de824 */ /* 0x100fe400078e0a00 */
[----:B------:R-:W-:Y:S02]  /*aec0*/  @!P5 IMAD.IADD R10, R10, 0x1, -R0 ;  /* 0x000000010a0ad824 */ /* 0x000fe400078e0a00 */
[----:B------:R-:W-:Y:S01]  /*aed0*/  IMAD.MOV R49, RZ, RZ, -R49 ;  /* 0x000000ffff317224 */ /* 0x000fe200078e0a31 */
[C---:B------:R-:W-:Y:S01]  /*aee0*/  ISETP.GT.U32.AND P5, PT, R0.reuse, R29, PT ;  /* 0x0000001d0000720c */ /* 0x040fe20003fa4070 */
[----:B0-----:R-:W-:Y:S01]  /*aef0*/  IMAD.MOV.U32 R11, RZ, RZ, R8 ;  /* 0x000000ffff0b7224 */ /* 0x001fe200078e0008 */
[----:B------:R-:W-:Y:S01]  /*af00*/  IADD3 R9, -R9, RZ, RZ ;  /* 0x000000ff09097210 */ /* 0x000fe20007ffe1ff */
[C---:B------:R-:W-:Y:S02]  /*af10*/  IMAD R4, R0.reuse, R49, R4 ;  /* 0x0000003100047224 */ /* 0x040fe400078e0204 */
[----:B------:R-:W-:Y:S01]  /*af20*/  @!P4 IMAD.MOV R11, RZ, RZ, -R11 ;  /* 0x000000ffff0bc224 */ /* 0x000fe200078e0a0b */
[C---:B------:R-:W-:Y:S01]  /*af30*/  ISETP.GT.U32.AND P4, PT, R0.reuse, R10, PT ;  /* 0x0000000a0000720c */ /* 0x040fe20003f84070 */
[C---:B------:R-:W-:Y:S01]  /*af40*/  IMAD R2, R0.reuse, R9, R2 ;  /* 0x0000000900027224 */ /* 0x040fe200078e0202 */
[----:B------:R-:W-:-:S05]  /*af50*/  ISETP.GT.U32.AND P6, PT, R0, R4, PT ;  /* 0x000000040000720c */ /* 0x000fca0003fc4070 */
[----:B------:R-:W-:Y:S02]  /*af60*/  @!P5 IADD3 R29, R29, -R0, RZ ;  /* 0x800000001d1dd210 */ /* 0x000fe40007ffe0ff */
[----:B------:R-:W-:Y:S01]  /*af70*/  ISETP.GT.U32.AND P5, PT, R0, R2, PT ;  /* 0x000000020000720c */ /* 0x000fe20003fa4070 */
[----:B------:R0:W-:Y:S03]  /*af80*/  STL [R1+0x148], R11 ;  /* 0x0001480b01007387 */ /* 0x0001e60000100800 */
[--C-:B------:R-:W-:Y:S02]  /*af90*/  @!P4 IMAD.IADD R10, R10, 0x1, -R0.reuse ;  /* 0x000000010a0ac824 */ /* 0x100fe400078e0a00 */
[----:B------:R-:W-:Y:S02]  /*afa0*/  @!P6 IMAD.IADD R4, R4, 0x1, -R0 ;  /* 0x000000010404e824 */ /* 0x000fe400078e0a00 */
[----:B0-----:R-:W-:-:S02]  /*afb0*/  IMAD.MOV.U32 R11, RZ, RZ, R29 ;  /* 0x000000ffff0b7224 */ /* 0x001fc400078e001d */
[----:B------:R-:W-:Y:S02]  /*afc0*/  @!P2 IMAD.MOV R10, RZ, RZ, -R10 ;  /* 0x000000ffff0aa224 */ /* 0x000fe400078e0a0a */
[----:B------:R-:W-:Y:S01]  /*afd0*/  @!P3 IMAD.MOV R11, RZ, RZ, -R11 ;  /* 0x000000ffff0bb224 */ /* 0x000fe200078e0a0b */
[----:B------:R-:W-:Y:S01]  /*afe0*/  ISETP.GT.U32.AND P6, PT, R0, R4, PT ;  /* 0x000000040000720c */ /* 0x000fe20003fc4070 */
[----:B------:R-:W-:-:S03]  /*aff0*/  @!P5 IMAD.IADD R2, R2, 0x1, -R0 ;  /* 0x000000010202d824 */ /* 0x000fc600078e0a00 */
[----:B------:R-:W-:Y:S04]  /*b000*/  STL [R1+0x14c], R11 ;  /* 0x00014c0b01007387 */ /* 0x000fe80000100800 */
[----:B------:R0:W-:Y:S05]  /*b010*/  STL [R1+0x144], R10 ;  /* 0x0001440a01007387 */ /* 0x0001ea0000100800 */
[----:B------:R-:W-:-:S04]  /*b020*/  @!P6 IMAD.IADD R4, R4, 0x1, -R0 ;  /* 0x000000010404e824 */ /* 0x000fc800078e0a00 */
[----:B0-----:R-:W-:Y:S01]  /*b030*/  IMAD.MOV.U32 R10, RZ, RZ, R4 ;  /* 0x000000ffff0a7224 */ /* 0x001fe200078e0004 */
[----:B----4-:R-:W-:-:S05]  /*b040*/  IABS R7, R57 ;  /* 0x0000003900077213 */ /* 0x010fca0000000000 */
[----:B------:R-:W-:Y:S01]  /*b050*/  IMAD.HI.U32 R50, R6, R7, RZ ;  /* 0x0000000706327227 */ /* 0x000fe200078e00ff */
[----:B------:R-:W-:-:S03]  /*b060*/  IABS R28, R53 ;  /* 0x00000035001c7213 */ /* 0x000fc60000000000 */
[----:B------:R-:W-:Y:S01]  /*b070*/  IMAD.MOV R50, RZ, RZ, -R50 ;  /* 0x000000ffff327224 */ /* 0x000fe200078e0a32 */
[----:B------:R-:W-:Y:S02]  /*b080*/  ISETP.GE.AND P5, PT, R57, RZ, PT ;  /* 0x000000ff3900720c */ /* 0x000fe40003fa6270 */
[----:B------:R-:W4:Y:S01]  /*b090*/  LDL.LU R57, [R1+0x570] ;  /* 0x0005700001397983 */ /* 0x000f220000300800 */
[----:B------:R-:W-:Y:S02]  /*b0a0*/  IMAD R7, R0, R50, R7 ;  /* 0x0000003200077224 */ /* 0x000fe400078e0207 */
[----:B------:R-:W-:-:S03]  /*b0b0*/  IMAD.HI.U32 R9, R6, R28, RZ ;  /* 0x0000001c06097227 */ /* 0x000fc600078e00ff */
[----:B------:R-:W-:Y:S01]  /*b0c0*/  ISETP.GT.U32.AND P3, PT, R0, R7, PT ;  /* 0x000000070000720c */ /* 0x000fe20003f64070 */
[----:B------:R-:W-:-:S04]  /*b0d0*/  IMAD.MOV R9, RZ, RZ, -R9 ;  /* 0x000000ffff097224 */ /* 0x000fc800078e0a09 */
[----:B------:R-:W-:-:S05]  /*b0e0*/  IMAD R28, R0, R9, R28 ;  /* 0x00000009001c7224 */ /* 0x000fca00078e021c */
[----:B------:R-:W-:-:S03]  /*b0f0*/  ISETP.GT.U32.AND P6, PT, R0, R28, PT ;  /* 0x0000001c0000720c */ /* 0x000fc60003fc4070 */
[----:B------:R-:W-:Y:S01]  /*b100*/  @!P3 IMAD.IADD R7, R7, 0x1, -R0 ;  /* 0x000000010707b824 */ /* 0x000fe200078e0a00 */
[----:B------:R-:W-:-:S09]  /*b110*/  ISETP.GT.U32.AND P3, PT, R0, R2, PT ;  /* 0x000000020000720c */ /* 0x000fd20003f64070 */
[----:B------:R-:W-:Y:S01]  /*b120*/  @!P6 IMAD.IADD R28, R28, 0x1, -R0 ;  /* 0x000000011c1ce824 */ /* 0x000fe200078e0a00 */
[----:B------:R-:W-:-:S05]  /*b130*/  IABS R9, R54 ;  /* 0x0000003600097213 */ /* 0x000fca0000000000 */
[----:B------:R-:W-:-:S04]  /*b140*/  IMAD.HI.U32 R51, R6, R9, RZ ;  /* 0x0000000906337227 */ /* 0x000fc800078e00ff */
[----:B------:R-:W-:-:S04]  /*b150*/  IMAD.MOV R51, RZ, RZ, -R51 ;  /* 0x000000ffff337224 */ /* 0x000fc800078e0a33 */
[C---:B------:R-:W-:Y:S01]  /*b160*/  IMAD R9, R0.reuse, R51, R9 ;  /* 0x0000003300097224 */ /* 0x040fe200078e0209 */
[----:B------:R-:W-:Y:S01]  /*b170*/  ISETP.GT.U32.AND P6, PT, R0, R28, PT ;  /* 0x0000001c0000720c */ /* 0x000fe20003fc4070 */
[----:B------:R-:W-:-:S03]  /*b180*/  @!P3 IMAD.IADD R2, R2, 0x1, -R0 ;  /* 0x000000010202b824 */ /* 0x000fc600078e0a00 */
[----:B------:R-:W-:Y:S01]  /*b190*/  ISETP.GT.U32.AND P3, PT, R0, R9, PT ;  /* 0x000000090000720c */ /* 0x000fe20003f64070 */
[----:B------:R-:W-:-:S05]  /*b1a0*/  @!P1 IMAD.MOV R10, RZ, RZ, -R10 ;  /* 0x000000ffff0a9224 */ /* 0x000fca00078e0a0a */
[----:B------:R0:W-:Y:S03]  /*b1b0*/  STL [R1+0x13c], R10 ;  /* 0x00013c0a01007387 */ /* 0x0001e60000100800 */
[--C-:B------:R-:W-:Y:S01]  /*b1c0*/  @!P6 IMAD.IADD R28, R28, 0x1, -R0.reuse ;  /* 0x000000011c1ce824 */ /* 0x100fe200078e0a00 */
[----:B------:R-:W-:Y:S02]  /*b1d0*/  ISETP.GE.AND P6, PT, R53, RZ, PT ;  /* 0x000000ff3500720c */ /* 0x000fe40003fc6270 */
[----:B------:R-:W4:Y:S01]  /*b1e0*/  LDL.LU R53, [R1+0x574] ;  /* 0x0005740001357983 */ /* 0x000f220000300800 */
[----:B------:R-:W-:Y:S01]  /*b1f0*/  @!P3 IMAD.IADD R9, R9, 0x1, -R0 ;  /* 0x000000010909b824 */ /* 0x000fe200078e0a00 */
[----:B------:R-:W-:Y:S02]  /*b200*/  ISETP.GE.AND P3, PT, R54, RZ, PT ;  /* 0x000000ff3600720c */ /* 0x000fe40003f66270 */
        /* <DEDUP_REMOVED lines=8> */
[----:B------:R-:W-:-:S04]  /*b290*/  @!P4 IADD3 R5, R5, -R0, RZ ;  /* 0x800000000505c210 */ /* 0x000fc80007ffe0ff */
[C---:B------:R-:W-:Y:S01]  /*b2a0*/  ISETP.GT.U32.AND P2, PT, R0.reuse, R5, PT ;  /* 0x000000050000720c */ /* 0x040fe20003f44070 */
[----:B------:R-:W-:Y:S01]  /*b2b0*/  IMAD.MOV R50, RZ, RZ, -R50 ;  /* 0x000000ffff327224 */ /* 0x000fe200078e0a32 */
[----:B------:R-:W-:-:S03]  /*b2c0*/  ISETP.GT.U32.AND P4, PT, R0, R7, PT ;  /* 0x000000070000720c */ /* 0x000fc60003f84070 */
[----:B------:R-:W-:-:S08]  /*b2d0*/  IMAD R50, R0, R50, R8 ;  /* 0x0000003200327224 */ /* 0x000fd000078e0208 */
[----:B------:R-:W-:Y:S01]  /*b2e0*/  @!P2 IMAD.IADD R5, R5, 0x1, -R0 ;  /* 0x000000010505a824 */ /* 0x000fe200078e0a00 */
[----:B------:R-:W-:Y:S01]  /*b2f0*/  ISETP.GT.U32.AND P2, PT, R0, R50, PT ;  /* 0x000000320000720c */ /* 0x000fe20003f44070 */
[----:B------:R-:W-:Y:S02]  /*b300*/  IMAD.MOV.U32 R11, RZ, RZ, R2 ;  /* 0x000000ffff0b7224 */ /* 0x000fe400078e0002 */
[----:B------:R-:W-:Y:S01]  /*b310*/  @!P4 IMAD.IADD R7, R7, 0x1, -R0 ;  /* 0x000000010707c824 */ /* 0x000fe200078e0a00 */
[----:B------:R-:W-:Y:S01]  /*b320*/  ISETP.GE.AND P4, PT, R60, RZ, PT ;  /* 0x000000ff3c00720c */ /* 0x000fe20003f86270 */
[----:B------:R-:W-:Y:S02]  /*b330*/  @!P0 IMAD.MOV R11, RZ, RZ, -R11 ;  /* 0x000000ffff0b8224 */ /* 0x000fe400078e0a0b */
[----:B------:R-:W-:Y:S01]  /*b340*/  @!P5 IMAD.MOV R7, RZ, RZ, -R7 ;  /* 0x000000ffff07d224 */ /* 0x000fe200078e0a07 */
[----:B------:R-:W-:-:S05]  /*b350*/  ISETP.GT.U32.AND P5, PT, R0, R9, PT ;  /* 0x000000090000720c */ /* 0x000fca0003fa4070 */
[----:B------:R-:W-:Y:S01]  /*b360*/  @!P2 IMAD.IADD R50, R50, 0x1, -R0 ;  /* 0x000000013232a824 */ /* 0x000fe200078e0a00 */
[----:B---3--:R-:W-:Y:S01]  /*b370*/  IABS R8, R56 ;  /* 0x0000003800087213 */ /* 0x008fe20000000000 */
[----:B------:R-:W-:Y:S03]  /*b380*/  STL [R1+0x138], R11 ;  /* 0x0001380b01007387 */ /* 0x000fe60000100800 */
[----:B------:R-:W-:Y:S01]  /*b390*/  ISETP.GT.U32.AND P2, PT, R0, R50, PT ;  /* 0x000000320000720c */ /* 0x000fe20003f44070 */
[----:B0-----:R-:W-:Y:S01]  /*b3a0*/  IMAD.HI.U32 R10, R6, R8, RZ ;  /* 0x00000008060a7227 */ /* 0x001fe200078e00ff */
[----:B------:R0:W-:Y:S03]  /*b3b0*/  STL [R1+0x134], R7 ;  /* 0x0001340701007387 */ /* 0x0001e60000100800 */
[----:B------:R-:W-:-:S02]  /*b3c0*/  IMAD.MOV R2, RZ, RZ, -R10 ;  /* 0x000000ffff027224 */ /* 0x000fc400078e0a0a */
[----:B------:R-:W-:Y:S02]  /*b3d0*/  IMAD.MOV.U32 R10, RZ, RZ, R28 ;  /* 0x000000ffff0a7224 */ /* 0x000fe400078e001c */
[----:B0-----:R-:W-:-:S03]  /*b3e0*/  IMAD.MOV.U32 R7, RZ, RZ, R5 ;  /* 0x000000ffff077224 */ /* 0x001fc600078e0005 */
[----:B------:R-:W-:Y:S01]  /*b3f0*/  @!P6 IADD3 R10, -R10, RZ, RZ ;  /* 0x000000ff0a0ae210 */ /* 0x000fe20007ffe1ff */
[----:B------:R-:W-:Y:S01]  /*b400*/  @!P4 IMAD.MOV R7, RZ, RZ, -R7 ;  /* 0x000000ffff07c224 */ /* 0x000fe200078e0a07 */
[----:B--2---:R-:W-:Y:S01]  /*b410*/  IABS R4, R55 ;  /* 0x0000003700047213 */ /* 0x004fe20000000000 */
[--C-:B------:R-:W-:Y:S01]  /*b420*/  @!P5 IMAD.IADD R9, R9, 0x1, -R0.reuse ;  /* 0x000000010909d824 */ /* 0x100fe200078e0a00 */
[----:B------:R-:W-:Y:S01]  /*b430*/  ISETP.GE.AND P5, PT, R55, RZ, PT ;  /* 0x000000ff3700720c */ /* 0x000fe20003fa6270 */
[----:B------:R-:W-:Y:S01]  /*b440*/  @!P2 IMAD.IADD R50, R50, 0x1, -R0 ;  /* 0x000000013232a824 */ /* 0x000fe200078e0a00 */
[----:B------:R0:W-:Y:S01]  /*b450*/  STL [R1+0x130], R7 ;  /* 0x0001300701007387 */ /* 0x0001e20000100800 */
[----:B------:R-:W-:-:S03]  /*b460*/  ISETP.GE.AND P2, PT, R56, RZ, PT ;  /* 0x000000ff3800720c */ /* 0x000fc60003f46270 */
[----:B------:R-:W-:Y:S04]  /*b470*/  STL [R1+0x12c], R10 ;  /* 0x00012c0a01007387 */ /* 0x000fe80000100800 */
[----:B------:R-:W2:Y:S04]  /*b480*/  LDL.LU R55, [R1+0x57c] ;  /* 0x00057c0001377983 */ /* 0x000ea80000300800 */
[----:B------:R-:W3:Y:S01]  /*b490*/  LDL.LU R56, [R1+0x580] ;  /* 0x0005800001387983 */ /* 0x000ee20000300800 */
[----:B------:R-:W-:-:S05]  /*b4a0*/  IABS R49, R61 ;  /* 0x0000003d00317213 */ /* 0x000fca0000000000 */
        /* <DEDUP_REMOVED lines=8> */
[----:B------:R-:W-:-:S04]  /*b530*/  @!P1 IADD3 R29, R29, -R0, RZ ;  /* 0x800000001d1d9210 */ /* 0x000fc80007ffe0ff */
[C---:B------:R-:W-:Y:S01]  /*b540*/  ISETP.GT.U32.AND P0, PT, R0.reuse, R29, PT ;  /* 0x0000001d0000720c */ /* 0x040fe20003f04070 */
[----:B0-----:R-:W-:-:S05]  /*b550*/  IMAD R7, R0, R2, R8 ;  /* 0x0000000200077224 */ /* 0x001fca00078e0208 */
[----:B------:R-:W-:Y:S01]  /*b560*/  @!P4 IMAD.IADD R4, R4, 0x1, -R0 ;  /* 0x000000010404c824 */ /* 0x000fe200078e0a00 */
[----:B------:R-:W-:-:S06]  /*b570*/  ISETP.GE.AND P1, PT, R61, RZ, PT ;  /* 0x000000ff3d00720c */ /* 0x000fcc0003f26270 */
[----:B------:R-:W-:Y:S01]  /*b580*/  @!P0 IMAD.IADD R29, R29, 0x1, -R0 ;  /* 0x000000011d1d8824 */ /* 0x000fe200078e0a00 */
[----:B------:R-:W-:Y:S02]  /*b590*/  ISETP.GT.U32.AND P0, PT, R0, R7, PT ;  /* 0x000000070000720c */ /* 0x000fe40003f04070 */
[----:B------:R-:W-:Y:S01]  /*b5a0*/  ISETP.GE.AND P6, PT, R52, RZ, PT ;  /* 0x000000ff3400720c */ /* 0x000fe20003fc6270 */
[----:B------:R-:W-:-:S04]  /*b5b0*/  IMAD.MOV.U32 R11, RZ, RZ, R29 ;  /* 0x000000ffff0b7224 */ /* 0x000fc800078e001d */
[----:B------:R-:W-:-:S06]  /*b5c0*/  @!P1 IMAD.MOV R11, RZ, RZ, -R11 ;  /* 0x000000ffff0b9224 */ /* 0x000fcc00078e0a0b */
[----:B------:R-:W-:Y:S01]  /*b5d0*/  @!P0 IMAD.IADD R7, R7, 0x1, -R0 ;  /* 0x0000000107078824 */ /* 0x000fe200078e0a00 */
[----:B------:R-:W-:Y:S02]  /*b5e0*/  ISETP.GT.U32.AND P0, PT, R0, R4, PT ;  /* 0x000000040000720c */ /* 0x000fe40003f04070 */
[----:B------:R-:W-:-:S05]  /*b5f0*/  MOV R12, R9 ;  /* 0x00000009000c7202 */ /* 0x000fca0000000f00 */
[----:B------:R-:W-:-:S06]  /*b600*/  @!P3 IMAD.MOV R12, RZ, RZ, -R12 ;  /* 0x000000ffff0cb224 */ /* 0x000fcc00078e0a0c */
[----:B------:R-:W-:Y:S01]  /*b610*/  @!P0 IMAD.IADD R4, R4, 0x1, -R0 ;  /* 0x0000000104048824 */ /* 0x000fe200078e0a00 */
        /* <DEDUP_REMOVED lines=8> */
[----:B------:R-:W-:Y:S04]  /*b6a0*/  STL [R1+0x124], R12 ;  /* 0x0001240c01007387 */ /* 0x000fe80000100800 */
[----:B------:R0:W-:Y:S04]  /*b6b0*/  STL [R1+0x120], R11 ;  /* 0x0001200b01007387 */ /* 0x0001e80000100800 */
[----:B------:R-:W4:Y:S01]  /*b6c0*/  LDL.LU R61, [R1+0x590] ;  /* 0x00059000013d7983 */ /* 0x000f220000300800 */
[----:B0-----:R-:W-:-:S05]  /*b6d0*/  IMAD.MOV.U32 R11, RZ, RZ, R4 ;  /* 0x000000ffff0b7224 */ /* 0x001fca00078e0004 */
[----:B------:R-:W-:-:S05]  /*b6e0*/  @!P5 IADD3 R11, -R11, RZ, RZ ;  /* 0x000000ff0b0bd210 */ /* 0x000fca0007ffe1ff */
[----:B------:R0:W-:Y:S01]  /*b6f0*/  STL [R1+0x11c], R11 ;  /* 0x00011c0b01007387 */ /* 0x0001e20000100800 */
[----:B------:R-:W-:Y:S02]  /*b700*/  IABS R10, R54 ;  /* 0x00000036000a7213 */ /* 0x000fe40000000000 */
[----:B------:R-:W-:Y:S02]  /*b710*/  ISETP.GE.AND P0, PT, R54, RZ, PT ;  /* 0x000000ff3600720c */ /* 0x000fe40003f06270 */
[----:B------:R-:W4:Y:S01]  /*b720*/  LDL.LU R54, [R1+0x594] ;  /* 0x0005940001367983 */ /* 0x000f220000300800 */
[----:B------:R-:W-:Y:S02]  /*b730*/  IABS R2, R53 ;  /* 0x0000003500027213 */ /* 0x000fe40000000000 */
[----:B------:R-:W-:Y:S02]  /*b740*/  ISETP.GE.AND P6, PT, R53, RZ, PT ;  /* 0x000000ff3500720c */ /* 0x000fe40003fc6270 */
[----:B------:R-:W4:Y:S01]  /*b750*/  LDL.LU R53, [R1+0x598] ;  /* 0x0005980001357983 */ /* 0x000f220000300800 */
[----:B------:R-:W-:-:S04]  /*b760*/  IMAD.MOV.U32 R8, RZ, RZ, R5 ;  /* 0x000000ffff087224 */ /* 0x000fc800078e0005 */
[----:B------:R-:W-:Y:S01]  /*b770*/  IMAD.HI.U32 R5, R6, R8, RZ ;  /* 0x0000000806057227 */ /* 0x000fe200078e00ff */
[----:B------:R-:W-:-:S03]  /*b780*/  ISETP.GT.U32.AND P1, PT, R0, R7, PT ;  /* 0x000000070000720c */ /* 0x000fc60003f24070 */
[----:B------:R-:W-:-:S04]  /*b790*/  IMAD.MOV R5, RZ, RZ, -R5 ;  /* 0x000000ffff057224 */ /* 0x000fc800078e0a05 */
[----:B------:R-:W-:-:S05]  /*b7a0*/  IMAD R8, R0, R5, R8 ;  /* 0x0000000500087224 */ /* 0x000fca00078e0208 */
[----:B------:R-:W-:Y:S01]  /*b7b0*/  ISETP.GT.U32.AND P3, PT, R0, R8, PT ;  /* 0x000000080000720c */ /* 0x000fe20003f64070 */
[----:B------:R-:W-:Y:S02]  /*b7c0*/  @!P1 IMAD.IADD R7, R7, 0x1, -R0 ;  /* 0x0000000107079824 */ /* 0x000fe400078e0a00 */
[----:B------:R-:W-:-:S04]  /*b7d0*/  IMAD.HI.U32 R5, R6, R2, RZ ;  /* 0x0000000206057227 */ /* 0x000fc800078e00ff */
[----:B------:R-:W-:Y:S02]  /*b7e0*/  @!P2 IMAD.MOV R7, RZ, RZ, -R7 ;  /* 0x000000ffff07a224 */ /* 0x000fe400078e0a07 */
[----:B------:R-:W-:-:S03]  /*b7f0*/  IMAD.MOV R5, RZ, RZ, -R5 ;  /* 0x000000ffff057224 */ /* 0x000fc600078e0a05 */
[----:B------:R-:W-:Y:S01]  /*b800*/  STL [R1+0x10c], R7 ;  /* 0x00010c0701007387 */ /* 0x000fe20000100800 */
[----:B------:R-:W-:Y:S02]  /*b810*/  IMAD R29, R0, R5, R2 ;  /* 0x00000005001d7224 */ /* 0x000fe400078e0202 */
[----:B------:R-:W-:Y:S01]  /*b820*/  @!P3 IMAD.IADD R8, R8, 0x1, -R0 ;  /* 0x000000010808b824 */ /* 0x000fe200078e0a00 */
[----:B--2---:R-:W-:Y:S02]  /*b830*/  ISETP.GE.AND P1, PT, R55, RZ, PT ;  /* 0x000000ff3700720c */ /* 0x004fe40003f26270 */
[----:B------:R-:W-:Y:S02]  /*b840*/  IABS R4, R55 ;  /* 0x0000003700047213 */ /* 0x000fe40000000000 */
[----:B---3--:R-:W-:Y:S01]  /*b850*/  ISETP.GE.AND P3, PT, R56, RZ, PT ;  /* 0x000000ff3800720c */ /* 0x008fe20003f66270 */
[----:B------:R-:W2:Y:S01]  /*b860*/  LDL.LU R55, [R1+0x59c] ;  /* 0x00059c0001377983 */ /* 0x000ea20000300800 */
[----:B------:R-:W-:-:S03]  /*b870*/  IABS R2, R56 ;  /* 0x0000003800027213 */ /* 0x000fc60000000000 */
[----:B------:R-:W3:Y:S01]  /*b880*/  LDL.LU R56, [R1+0x5a0] ;  /* 0x0005a00001387983 */ /* 0x000ee20000300800 */
[----:B------:R-:W-:Y:S01]  /*b890*/  ISETP.GT.U32.AND P5, PT, R0, R8, PT ;  /* 0x000000080000720c */ /* 0x000fe20003fa4070 */
[----:B------:R-:W-:-:S04]  /*b8a0*/  IMAD.HI.U32 R9, R6, R10, RZ ;  /* 0x0000000a06097227 */ /* 0x000fc800078e00ff */
[----:B------:R-:W-:Y:S01]  /*b8b0*/  IMAD.MOV R9, RZ, RZ, -R9 ;  /* 0x000000ffff097224 */ /* 0x000fe200078e0a09 */
[----:B------:R-:W-:-:S03]  /*b8c0*/  ISETP.GT.U32.AND P2, PT, R0, R29, PT ;  /* 0x0000001d0000720c */ /* 0x000fc60003f44070 */
[----:B------:R-:W-:Y:S02]  /*b8d0*/  IMAD R10, R0, R9, R10 ;  /* 0x00000009000a7224 */ /* 0x000fe400078e020a */
[----:B------:R-:W-:-:S04]  /*b8e0*/  IMAD.HI.U32 R50, R6, R4, RZ ;  /* 0x0000000406327227 */ /* 0x000fc800078e00ff */
[----:B------:R-:W-:Y:S01]  /*b8f0*/  @!P5 IMAD.IADD R8, R8, 0x1, -R0 ;  /* 0x000000010808d824 */ /* 0x000fe200078e0a00 */
[----:B------:R-:W-:-:S03]  /*b900*/  ISETP.GT.U32.AND P5, PT, R0, R10, PT ;  /* 0x0000000a0000720c */ /* 0x000fc60003fa4070 */
[----:B------:R-:W-:Y:S02]  /*b910*/  @!P2 IMAD.IADD R29, R29, 0x1, -R0 ;  /* 0x000000011d1da824 */ /* 0x000fe400078e0a00 */
[----:B------:R-:W-:-:S08]  /*b920*/  IMAD.HI.U32 R9, R6, R2, RZ ;  /* 0x0000000206097227 */ /* 0x000fd000078e00ff */
[----:B------:R-:W-:Y:S02]  /*b930*/  @!P5 IADD3 R10, R10, -R0, RZ ;  /* 0x800000000a0ad210 */ /* 0x000fe40007ffe0ff */
[C---:B------:R-:W-:Y:S01]  /*b940*/  ISETP.GT.U32.AND P5, PT, R0.reuse, R29, PT ;  /* 0x0000001d0000720c */ /* 0x040fe20003fa4070 */
[----:B0-----:R-:W-:Y:S02]  /*b950*/  IMAD.MOV.U32 R11, RZ, RZ, R8 ;  /* 0x000000ffff0b7224 */ /* 0x001fe400078e0008 */
[----:B------:R-:W-:Y:S02]  /*b960*/  IMAD.MOV R9, RZ, RZ, -R9 ;  /* 0x000000ffff097224 */ /* 0x000fe400078e0a09 */
[----:B------:R-:W-:Y:S01]  /*b970*/  @!P4 IMAD.MOV R11, RZ, RZ, -R11 ;  /* 0x000000ffff0bc224 */ /* 0x000fe200078e0a0b */
[C---:B------:R-:W-:Y:S01]  /*b980*/  ISETP.GT.U32.AND P4, PT, R0.reuse, R10, PT ;  /* 0x0000000a0000720c */ /* 0x040fe20003f84070 */
[----:B------:R-:W-:-:S03]  /*b990*/  IMAD R2, R0, R9, R2 ;  /* 0x0000000900027224 */ /* 0x000fc600078e0202 */
[----:B------:R0:W-:Y:S03]  /*b9a0*/  STL [R1+0x104], R11 ;  /* 0x0001040b01007387 */ /* 0x0001e60000100800 */
[----:B------:R-:W-:Y:S01]  /*b9b0*/  @!P5 IMAD.IADD R29, R29, 0x1, -R0 ;  /* 0x000000011d1dd824 */ /* 0x000fe200078e0a00 */
[----:B------:R-:W-:-:S03]  /*b9c0*/  ISETP.GT.U32.AND P5, PT, R0, R2, PT ;  /* 0x000000020000720c */ /* 0x000fc60003fa4070 */
[----:B0-----:R-:W-:-:S04]  /*b9d0*/  IMAD.MOV.U32 R11, RZ, RZ, R29 ;  /* 0x000000ffff0b7224 */ /* 0x001fc800078e001d */
[----:B------:R-:W-:Y:S02]  /*b9e0*/  @!P6 IMAD.MOV R11, RZ, RZ, -R11 ;  /* 0x000000ffff0be224 */ /* 0x000fe400078e0a0b */
[----:B------:R-:W-:-:S04]  /*b9f0*/  @!P4 IMAD.IADD R10, R10, 0x1, -R0 ;  /* 0x000000010a0ac824 */ /* 0x000fc800078e0a00 */
[----:B------:R-:W-:Y:S02]  /*ba00*/  @!P5 IMAD.IADD R2, R2, 0x1, -R0 ;  /* 0x000000010202d824 */ /* 0x000fe400078e0a00 */
[----:B------:R-:W-:Y:S01]  /*ba10*/  @!P0 IMAD.MOV R10, RZ, RZ, -R10 ;  /* 0x000000ffff0a8224 */ /* 0x000fe200078e0a0a */
[----:B----4-:R-:W-:-:S05]  /*ba20*/  IABS R49, R57 ;  /* 0x0000003900317213 */ /* 0x010fca0000000000 */
[----:B------:R-:W-:Y:S02]  /*ba30*/  IMAD.MOV.U32 R7, RZ, RZ, R49 ;  /* 0x000000ffff077224 */ /* 0x000fe400078e0031 */
[----:B------:R-:W-:-:S04]  /*ba40*/  IMAD.MOV R49, RZ, RZ, -R50 ;  /* 0x000000ffff317224 */ /* 0x000fc800078e0a32 */
[----:B------:R-:W-:-:S05]  /*ba50*/  IMAD R4, R0, R49, R4 ;  /* 0x0000003100047224 */ /* 0x000fca00078e0204 */
[----:B------:R-:W-:Y:S01]  /*ba60*/  ISETP.GT.U32.AND P2, PT, R0, R4, PT ;  /* 0x000000040000720c */ /* 0x000fe20003f44070 */
[----:B------:R-:W-:Y:S01]  /*ba70*/  IMAD.HI.U32 R50, R6, R7, RZ ;  /* 0x0000000706327227 */ /* 0x000fe200078e00ff */
[----:B------:R-:W-:-:S03]  /*ba80*/  IABS R28, R52 ;  /* 0x00000034001c7213 */ /* 0x000fc60000000000 */
[----:B------:R-:W-:Y:S02]  /*ba90*/  IMAD.MOV R50, RZ, RZ, -R50 ;  /* 0x000000ffff327224 */ /* 0x000fe400078e0a32 */
[----:B------:R-:W-:-:S06]  /*baa0*/  IMAD.HI.U32 R9, R6, R28, RZ ;  /* 0x0000001c06097227 */ /* 0x000fcc00078e00ff */
[----:B------:R-:W-:Y:S02]  /*bab0*/  @!P2 IMAD.IADD R4, R4, 0x1, -R0 ;  /* 0x000000010404a824 */ /* 0x000fe400078e0a00 */
[----:B------:R-:W-:-:S03]  /*bac0*/  IMAD R7, R0, R50, R7 ;  /* 0x0000003200077224 */ /* 0x000fc600078e0207 */
[C---:B------:R-:W-:Y:S01]  /*bad0*/  ISETP.GT.U32.AND P2, PT, R0.reuse, R4, PT ;  /* 0x000000040000720c */ /* 0x040fe20003f44070 */
[----:B------:R-:W-:Y:S01]  /*bae0*/  IMAD.MOV R9, RZ, RZ, -R9 ;  /* 0x000000ffff097224 */ /* 0x000fe200078e0a09 */
[----:B------:R-:W-:-:S03]  /*baf0*/  ISETP.GT.U32.AND P6, PT, R0, R7, PT ;  /* 0x000000070000720c */ /* 0x000fc60003fc4070 */
[----:B------:R-:W-:Y:S01]  /*bb00*/  IMAD R28, R0, R9, R28 ;  /* 0x00000009001c7224 */ /* 0x000fe200078e021c */
[----:B------:R0:W-:Y:S01]  /*bb10*/  STL [R1+0x108], R11 ;  /* 0x0001080b01007387 */ /* 0x0001e20000100800 */
[----:B------:R-:W-:-:S06]  /*bb20*/  ISETP.GE.AND P5, PT, R57, RZ, PT ;  /* 0x000000ff3900720c */ /* 0x000fcc0003fa6270 */
[--C-:B------:R-:W-:Y:S01]  /*bb30*/  @!P2 IMAD.IADD R4, R4, 0x1, -R0.reuse ;  /* 0x000000010404a824 */ /* 0x100fe200078e0a00 */
[C---:B------:R-:W-:Y:S01]  /*bb40*/  ISETP.GT.U32.AND P2, PT, R0.reuse, R28, PT ;  /* 0x0000001c0000720c */ /* 0x040fe20003f44070 */
[--C-:B------:R-:W-:Y:S01]  /*bb50*/  @!P6 IMAD.IADD R7, R7, 0x1, -R0.reuse ;  /* 0x000000010707e824 */ /* 0x100fe200078e0a00 */
[----:B------:R-:W-:Y:S01]  /*bb60*/  ISETP.GT.U32.AND P6, PT, R0, R2, PT ;  /* 0x000000020000720c */ /* 0x000fe20003fc4070 */
[----:B------:R-:W-:Y:S04]  /*bb70*/  STL [R1+0xfc], R10 ;  /* 0x0000fc0a01007387 */ /* 0x000fe80000100800 */
[----:B------:R-:W4:Y:S06]  /*bb80*/  LDL.LU R57, [R1+0x5a4] ;  /* 0x0005a40001397983 */ /* 0x000f2c0000300800 */
[----:B------:R-:W-:-:S02]  /*bb90*/  @!P2 IMAD.IADD R28, R28, 0x1, -R0 ;  /* 0x000000011c1ca824 */ /* 0x000fc400078e0a00 */
[----:B------:R-:W-:Y:S01]  /*bba0*/  @!P6 IMAD.IADD R2, R2, 0x1, -R0 ;  /* 0x000000010202e824 */ /* 0x000fe200078e0a00 */
[----:B------:R-:W-:-:S05]  /*bbb0*/  IABS R9, R54 ;  /* 0x0000003600097213 */ /* 0x000fca0000000000 */
[----:B------:R-:W-:Y:S01]  /*bbc0*/  IMAD.HI.U32 R51, R6, R9, RZ ;  /* 0x0000000906337227 */ /* 0x000fe200078e00ff */
[----:B------:R-:W-:-:S04]  /*bbd0*/  IABS R8, R53 ;  /* 0x0000003500087213 */ /* 0x000fc80000000000 */
[----:B------:R-:W-:Y:S01]  /*bbe0*/  IADD3 R51, -R51, RZ, RZ ;  /* 0x000000ff33337210 */ /* 0x000fe20007ffe1ff */
[----:B------:R-:W-:-:S04]  /*bbf0*/  IMAD.HI.U32 R50, R6, R8, RZ ;  /* 0x0000000806327227 */ /* 0x000fc800078e00ff */
[C---:B------:R-:W-:Y:S01]  /*bc00*/  IMAD R9, R0.reuse, R51, R9 ;  /* 0x0000003300097224 */ /* 0x040fe200078e0209 */
[----:B------:R-:W-:Y:S01]  /*bc10*/  ISETP.GT.U32.AND P0, PT, R0, R28, PT ;  /* 0x0000001c0000720c */ /* 0x000fe20003f04070 */
[----:B------:R-:W-:-:S03]  /*bc20*/  IMAD.MOV R50, RZ, RZ, -R50 ;  /* 0x000000ffff327224 */ /* 0x000fc600078e0a32 */
[C---:B------:R-:W-:Y:S01]  /*bc30*/  ISETP.GT.U32.AND P6, PT, R0.reuse, R9, PT ;  /* 0x000000090000720c */ /* 0x040fe20003fc4070 */
[----:B------:R-:W-:Y:S02]  /*bc40*/  IMAD R50, R0, R50, R8 ;  /* 0x0000003200327224 */ /* 0x000fe400078e0208 */
[----:B------:R-:W-:-:S04]  /*bc50*/  IMAD.MOV.U32 R8, RZ, RZ, R4 ;  /* 0x000000ffff087224 */ /* 0x000fc800078e0004 */
[----:B------:R-:W-:Y:S02]  /*bc60*/  @!P1 IMAD.MOV R8, RZ, RZ, -R8 ;  /* 0x000000ffff089224 */ /* 0x000fe400078e0a08 */
[--C-:B------:R-:W-:Y:S01]  /*bc70*/  @!P0 IMAD.IADD R28, R28, 0x1, -R0.reuse ;  /* 0x000000011c1c8824 */ /* 0x100fe200078e0a00 */
[----:B------:R-:W-:Y:S02]  /*bc80*/  ISETP.GE.AND P0, PT, R52, RZ, PT ;  /* 0x000000ff3400720c */ /* 0x000fe40003f06270 */
[----:B------:R-:W-:Y:S01]  /*bc90*/  STL [R1+0xf4], R8 ;  /* 0x0000f40801007387 */ /* 0x000fe20000100800 */
[----:B------:R-:W-:Y:S01]  /*bca0*/  @!P6 IMAD.IADD R9, R9, 0x1, -R0 ;  /* 0x000000010909e824 */ /* 0x000fe200078e0a00 */
[----:B------:R-:W-:Y:S02]  /*bcb0*/  IABS R5, R60 ;  /* 0x0000003c00057213 */ /* 0x000fe40000000000 */
[----:B------:R-:W4:Y:S01]  /*bcc0*/  LDL.LU R52, [R1+0x5a8] ;  /* 0x0005a80001347983 */ /* 0x000f220000300800 */
[----:B------:R-:W-:-:S03]  /*bcd0*/  ISETP.GE.AND P6, PT, R54, RZ, PT ;  /* 0x000000ff3600720c */ /* 0x000fc60003fc6270 */
[----:B------:R-:W4:Y:S01]  /*bce0*/  LDL.LU R54, [R1+0x5ac] ;  /* 0x0005ac0001367983 */ /* 0x000f220000300800 */
[----:B------:R-:W-:-:S04]  /*bcf0*/  IMAD.HI.U32 R49, R6, R5, RZ ;  /* 0x0000000506317227 */ /* 0x000fc800078e00ff */
[----:B------:R-:W-:-:S04]  /*bd00*/  IMAD.MOV R49, RZ, RZ, -R49 ;  /* 0x000000ffff317224 */ /* 0x000fc800078e0a31 */
[----:B------:R-:W-:-:S05]  /*bd10*/  IMAD R5, R0, R49, R5 ;  /* 0x0000003100057224 */ /* 0x000fca00078e0205 */
[----:B------:R-:W-:-:S13]  /*bd20*/  ISETP.GT.U32.AND P4, PT, R0, R5, PT ;  /* 0x000000050000720c */ /* 0x000fda0003f84070 */
[----:B------:R-:W-:-:S05]  /*bd30*/  @!P4 IMAD.IADD R5, R5, 0x1, -R0 ;  /* 0x000000010505c824 */ /* 0x000fca00078e0a00 */
[C---:B------:R-:W-:Y:S02]  /*bd40*/  ISETP.GT.U32.AND P2, PT, R0.reuse, R5, PT ;  /* 0x000000050000720c */ /* 0x040fe40003f44070 */
[----:B------:R-:W-:-:S11]  /*bd50*/  ISETP.GT.U32.AND P4, PT, R0, R7, PT ;  /* 0x000000070000720c */ /* 0x000fd60003f84070 */
[----:B------:R-:W-:Y:S01]  /*bd60*/  @!P2 IMAD.IADD R5, R5, 0x1, -R0 ;  /* 0x000000010505a824 */ /* 0x000fe200078e0a00 */
[----:B------:R-:W-:Y:S01]  /*bd70*/  ISETP.GT.U32.AND P2, PT, R0, R50, PT ;  /* 0x000000320000720c */ /* 0x000fe20003f44070 */
[----:B0-----:R-:W-:Y:S01]  /*bd80*/  IMAD.MOV.U32 R11, RZ, RZ, R2 ;  /* 0x000000ffff0b7224 */ /* 0x001fe200078e0002 */
[----:B------:R-:W-:Y:S02]  /*bd90*/  @!P4 IADD3 R7, R7, -R0, RZ ;  /* 0x800000000707c210 */ /* 0x000fe40007ffe0ff */
[----:B------:R-:W-:Y:S01]  /*bda0*/  ISETP.GE.AND P4, PT, R60, RZ, PT ;  /* 0x000000ff3c00720c */ /* 0x000fe20003f86270 */
[----:B------:R-:W-:Y:S01]  /*bdb0*/  @!P3 IMAD.MOV R11, RZ, RZ, -R11 ;  /* 0x000000ffff0bb224 */ /* 0x000fe200078e0a0b */
[----:B------:R-:W-:Y:S02]  /*bdc0*/  @!P5 IADD3 R7, -R7, RZ, RZ ;  /* 0x000000ff0707d210 */ /* 0x000fe40007ffe1ff */
[----:B------:R-:W-:-:S05]  /*bdd0*/  ISETP.GT.U32.AND P3, PT, R0, R9, PT ;  /* 0x000000090000720c */ /* 0x000fca0003f64070 */
[----:B------:R-:W-:Y:S01]  /*bde0*/  @!P2 IMAD.IADD R50, R50, 0x1, -R0 ;  /* 0x000000013232a824 */ /* 0x000fe200078e0a00 */
[----:B------:R-:W-:Y:S04]  /*bdf0*/  STL [R1+0xf0], R11 ;  /* 0x0000f00b01007387 */ /* 0x000fe80000100800 */
[----:B------:R-:W-:Y:S01]  /*be00*/  ISETP.GT.U32.AND P5, PT, R0, R50, PT ;  /* 0x000000320000720c */ /* 0x000fe20003fa4070 */
[----:B------:R0:W-:Y:S01]  /*be10*/  STL [R1+0xec], R7 ;  /* 0x0000ec0701007387 */ /* 0x0001e20000100800 */
[----:B------:R-:W-:Y:S02]  /*be20*/  @!P4 IMAD.MOV R5, RZ, RZ, -R5 ;  /* 0x000000ffff05c224 */ /* 0x000fe400078e0a05 */
[----:B0-----:R-:W-:-:S04]  /*be30*/  IMAD.MOV.U32 R7, RZ, RZ, R28 ;  /* 0x000000ffff077224 */ /* 0x001fc800078e001c */
[----:B------:R-:W-:Y:S01]  /*be40*/  @!P0 IMAD.MOV R7, RZ, RZ, -R7 ;  /* 0x000000ffff078224 */ /* 0x000fe200078e0a07 */
[----:B------:R0:W-:Y:S01]  /*be50*/  STL [R1+0xe8], R5 ;  /* 0x0000e80501007387 */ /* 0x0001e20000100800 */
[--C-:B------:R-:W-:Y:S01]  /*be60*/  @!P3 IMAD.IADD R9, R9, 0x1, -R0.reuse ;  /* 0x000000010909b824 */ /* 0x100fe200078e0a00 */
[----:B--2---:R-:W-:Y:S02]  /*be70*/  IABS R10, R55 ;  /* 0x00000037000a7213 */ /* 0x004fe40000000000 */
[----:B------:R-:W-:Y:S01]  /*be80*/  @!P5 IMAD.IADD R50, R50, 0x1, -R0 ;  /* 0x000000013232d824 */ /* 0x000fe200078e0a00 */
[----:B------:R-:W-:Y:S01]  /*be90*/  STL [R1+0xe4], R7 ;  /* 0x0000e40701007387 */ /* 0x000fe20000100800 */
[----:B------:R-:W-:Y:S02]  /*bea0*/  ISETP.GE.AND P3, PT, R55, RZ, PT ;  /* 0x000000ff3700720c */ /* 0x000fe40003f66270 */
[----:B---3--:R-:W-:Y:S01]  /*beb0*/  IABS R4, R56 ;  /* 0x0000003800047213 */ /* 0x008fe20000000000 */
[----:B------:R-:W2:Y:S01]  /*bec0*/  LDL.LU R55, [R1+0x5b0] ;  /* 0x0005b00001377983 */ /* 0x000ea20000300800 */
[----:B------:R-:W-:-:S03]  /*bed0*/  ISETP.GE.AND P5, PT, R56, RZ, PT ;  /* 0x000000ff3800720c */ /* 0x000fc60003fa6270 */
        /* <DEDUP_REMOVED lines=18> */
[----:B------:R-:W-:Y:S01]  /*c000*/  @!P4 IMAD.IADD R10, R10, 0x1, -R0 ;  /* 0x000000010a0ac824 */ /* 0x000fe200078e0a00 */
[----:B------:R-:W-:Y:S01]  /*c010*/  ISETP.GE.AND P0, PT, R53, RZ, PT ;  /* 0x000000ff3500720c */ /* 0x000fe20003f06270 */
[----:B------:R-:W-:-:S04]  /*c020*/  IMAD.MOV.U32 R11, RZ, RZ, R29 ;  /* 0x000000ffff0b7224 */ /* 0x000fc800078e001d */
[----:B------:R-:W-:-:S06]  /*c030*/  @!P1 IMAD.MOV R11, RZ, RZ, -R11 ;  /* 0x000000ffff0b9224 */ /* 0x000fcc00078e0a0b */
[----:B------:R-:W-:Y:S02]  /*c040*/  @!P2 IADD3 R5, R5, -R0, RZ ;  /* 0x800000000505a210 */ /* 0x000fe40007ffe0ff */
[----:B------:R-:W-:Y:S01]  /*c050*/  ISETP.GT.U32.AND P2, PT, R0, R10, PT ;  /* 0x0000000a0000720c */ /* 0x000fe20003f44070 */
[----:B------:R-:W-:-:S04]  /*c060*/  IMAD.MOV.U32 R12, RZ, RZ, R9 ;  /* 0x000000ffff0c7224 */ /* 0x000fc800078e0009 */
[----:B------:R-:W-:-:S08]  /*c070*/  @!P6 IMAD.MOV R12, RZ, RZ, -R12 ;  /* 0x000000ffff0ce224 */ /* 0x000fd000078e0a0c */
        /* <DEDUP_REMOVED lines=29> */
[----:B------:R-:W-:-:S03]  /*c250*/  IMAD R7, R0, R2, R7 ;  /* 0x0000000200077224 */ /* 0x000fc600078e0207 */
[----:B------:R0:W-:Y:S01]  /*c260*/  STL [R1+0xc4], R11 ;  /* 0x0000c40b01007387 */ /* 0x0001e20000100800 */
[----:B--2---:R-:W-:Y:S02]  /*c270*/  ISETP.GE.AND P1, PT, R55, RZ, PT ;  /* 0x000000ff3700720c */ /* 0x004fe40003f26270 */
[----:B------:R-:W-:Y:S02]  /*c280*/  IABS R2, R55 ;  /* 0x0000003700027213 */ /* 0x000fe40000000000 */
[----:B---3--:R-:W-:Y:S01]  /*c290*/  ISETP.GE.AND P3, PT, R56, RZ, PT ;  /* 0x000000ff3800720c */ /* 0x008fe20003f66270 */
[----:B------:R-:W2:Y:S01]  /*c2a0*/  LDL.LU R55, [R1+0x5d0] ;  /* 0x0005d00001377983 */ /* 0x000ea20000300800 */
[----:B------:R-:W-:-:S03]  /*c2b0*/  IABS R49, R56 ;  /* 0x0000003800317213 */ /* 0x000fc60000000000 */
[----:B------:R-:W3:Y:S01]  /*c2c0*/  LDL.LU R56, [R1+0x5d4] ;  /* 0x0005d40001387983 */ /* 0x000ee20000300800 */
[----:B------:R-:W-:Y:S01]  /*c2d0*/  ISETP.GT.U32.AND P6, PT, R0, R8, PT ;  /* 0x000000080000720c */ /* 0x000fe20003fc4070 */
[----:B------:R-:W-:-:S12]  /*c2e0*/  IMAD.HI.U32 R9, R6, R4, RZ ;  /* 0x0000000406097227 */ /* 0x000fd800078e00ff */
[----:B------:R-:W-:-:S04]  /*c2f0*/  @!P6 IADD3 R8, R8, -R0, RZ ;  /* 0x800000000808e210 */ /* 0x000fc80007ffe0ff */
[C---:B------:R-:W-:Y:S01]  /*c300*/  ISETP.GT.U32.AND P6, PT, R0.reuse, R8, PT ;  /* 0x000000080000720c */ /* 0x040fe20003fc4070 */
[----:B------:R-:W-:Y:S01]  /*c310*/  IMAD.MOV R9, RZ, RZ, -R9 ;  /* 0x000000ffff097224 */ /* 0x000fe200078e0a09 */
[----:B------:R-:W-:-:S03]  /*c320*/  ISETP.GT.U32.AND P5, PT, R0, R7, PT ;  /* 0x000000070000720c */ /* 0x000fc60003fa4070 */
[----:B------:R-:W-:Y:S02]  /*c330*/  IMAD R4, R0, R9, R4 ;  /* 0x0000000900047224 */ /* 0x000fe400078e0204 */
[----:B------:R-:W-:-:S06]  /*c340*/  IMAD.HI.U32 R9, R6, R2, RZ ;  /* 0x0000000206097227 */ /* 0x000fcc00078e00ff */
[--C-:B------:R-:W-:Y:S01]  /*c350*/  @!P6 IMAD.IADD R8, R8, 0x1, -R0.reuse ;  /* 0x000000010808e824 */ /* 0x100fe200078e0a00 */
        /* <DEDUP_REMOVED lines=11> */
[----:B------:R-:W-:Y:S01]  /*c410*/  ISETP.GT.U32.AND P4, PT, R0, R4, PT ;  /* 0x000000040000720c */ /* 0x000fe20003f84070 */
[--C-:B------:R-:W-:Y:S02]  /*c420*/  @!P5 IMAD.IADD R2, R2, 0x1, -R0.reuse ;  /* 0x000000010202d824 */ /* 0x100fe400078e0a00 */
[C---:B------:R-:W-:Y:S02]  /*c430*/  IMAD R49, R0.reuse, R5, R49 ;  /* 0x0000000500317224 */ /* 0x040fe400078e0231 */
[----:B------:R-:W-:Y:S01]  /*c440*/  @!P6 IMAD.IADD R7, R7, 0x1, -R0 ;  /* 0x000000010707e824 */ /* 0x000fe200078e0a00 */
[----:B------:R0:W-:Y:S01]  /*c450*/  STL [R1+0xbc], R11 ;  /* 0x0000bc0b01007387 */ /* 0x0001e20000100800 */
[----:B------:R-:W-:-:S02]  /*c460*/  ISETP.GT.U32.AND P5, PT, R0, R2, PT ;  /* 0x000000020000720c */ /* 0x000fc40003fa4070 */
[----:B------:R-:W-:Y:S01]  /*c470*/  ISETP.GT.U32.AND P6, PT, R0, R49, PT ;  /* 0x000000310000720c */ /* 0x000fe20003fc4070 */
[----:B0-----:R-:W-:-:S03]  /*c480*/  IMAD.MOV.U32 R11, RZ, RZ, R7 ;  /* 0x000000ffff0b7224 */ /* 0x001fc600078e0007 */
[----:B------:R-:W-:Y:S02]  /*c490*/  @!P4 IMAD.IADD R4, R4, 0x1, -R0 ;  /* 0x000000010404c824 */ /* 0x000fe400078e0a00 */
[----:B------:R-:W-:Y:S02]  /*c4a0*/  @!P0 IMAD.MOV R11, RZ, RZ, -R11 ;  /* 0x000000ffff0b8224 */ /* 0x000fe400078e0a0b */
[----:B------:R-:W-:-:S03]  /*c4b0*/  @!P2 IMAD.MOV R4, RZ, RZ, -R4 ;  /* 0x000000ffff04a224 */ /* 0x000fc600078e0a04 */
[----:B------:R-:W-:Y:S02]  /*c4c0*/  @!P5 IADD3 R2, R2, -R0, RZ ;  /* 0x800000000202d210 */ /* 0x000fe40007ffe0ff */
[----:B------:R-:W-:Y:S01]  /*c4d0*/  @!P6 IMAD.IADD R49, R49, 0x1, -R0 ;  /* 0x000000013131e824 */ /* 0x000fe200078e0a00 */
[----:B------:R0:W-:Y:S04]  /*c4e0*/  STL [R1+0xc0], R11 ;  /* 0x0000c00b01007387 */ /* 0x0001e80000100800 */
[----:B------:R-:W-:Y:S01]  /*c4f0*/  STL [R1+0x4c], R4 ;  /* 0x00004c0401007387 */ /* 0x000fe20000100800 */
[----:B----4-:R-:W-:-:S05]  /*c500*/  IABS R29, R57 ;  /* 0x00000039001d7213 */ /* 0x010fca0000000000 */
[----:B------:R-:W-:Y:S01]  /*c510*/  IMAD.HI.U32 R50, R6, R29, RZ ;  /* 0x0000001d06327227 */ /* 0x000fe200078e00ff */
[----:B------:R-:W-:-:S03]  /*c520*/  IABS R10, R53 ;  /* 0x00000035000a7213 */ /* 0x000fc60000000000 */
[----:B------:R-:W-:Y:S02]  /*c530*/  IMAD.MOV R50, RZ, RZ, -R50 ;  /* 0x000000ffff327224 */ /* 0x000fe400078e0a32 */
[----:B------:R-:W-:-:S04]  /*c540*/  IMAD.HI.U32 R5, R6, R10, RZ ;  /* 0x0000000a06057227 */ /* 0x000fc800078e00ff */
[----:B------:R-:W-:Y:S01]  /*c550*/  IMAD R29, R0, R50, R29 ;  /* 0x00000032001d7224 */ /* 0x000fe200078e021d */
[----:B------:R-:W-:-:S04]  /*c560*/  IADD3 R5, -R5, RZ, RZ ;  /* 0x000000ff05057210 */ /* 0x000fc80007ffe1ff */
[C---:B------:R-:W-:Y:S01]  /*c570*/  ISETP.GT.U32.AND P0, PT, R0.reuse, R29, PT ;  /* 0x0000001d0000720c */ /* 0x040fe20003f04070 */
[C---:B------:R-:W-:Y:S01]  /*c580*/  IMAD R10, R0.reuse, R5, R10 ;  /* 0x00000005000a7224 */ /* 0x040fe200078e020a */
[----:B------:R-:W-:Y:S02]  /*c590*/  ISETP.GE.AND P6, PT, R57, RZ, PT ;  /* 0x000000ff3900720c */ /* 0x000fe40003fc6270 */
[----:B------:R-:W-:Y:S01]  /*c5a0*/  IABS R28, R60 ;  /* 0x0000003c001c7213 */ /* 0x000fe20000000000 */
[----:B------:R-:W4:Y:S01]  /*c5b0*/  LDL.LU R57, [R1+0x5d8] ;  /* 0x0005d80001397983 */ /* 0x000f220000300800 */
[----:B------:R-:W-:-:S03]  /*c5c0*/  ISETP.GT.U32.AND P5, PT, R0, R10, PT ;  /* 0x0000000a0000720c */ /* 0x000fc60003fa4070 */
[----:B------:R-:W-:-:S04]  /*c5d0*/  IMAD.HI.U32 R9, R6, R28, RZ ;  /* 0x0000001c06097227 */ /* 0x000fc800078e00ff */
[----:B------:R-:W-:Y:S01]  /*c5e0*/  @!P0 IMAD.IADD R29, R29, 0x1, -R0 ;  /* 0x000000011d1d8824 */ /* 0x000fe200078e0a00 */
[----:B------:R-:W-:Y:S01]  /*c5f0*/  ISETP.GT.U32.AND P0, PT, R0, R49, PT ;  /* 0x000000310000720c */ /* 0x000fe20003f04070 */
[----:B------:R-:W-:-:S04]  /*c600*/  IMAD.MOV R9, RZ, RZ, -R9 ;  /* 0x000000ffff097224 */ /* 0x000fc800078e0a09 */
[----:B------:R-:W-:Y:S02]  /*c610*/  @!P5 IMAD.IADD R10, R10, 0x1, -R0 ;  /* 0x000000010a0ad824 */ /* 0x000fe400078e0a00 */
[----:B------:R-:W-:-:S03]  /*c620*/  IMAD R28, R0, R9, R28 ;  /* 0x00000009001c7224 */ /* 0x000fc600078e021c */
[----:B------:R-:W-:-:S03]  /*c630*/  ISETP.GT.U32.AND P5, PT, R0, R10, PT ;  /* 0x0000000a0000720c */ /* 0x000fc60003fa4070 */
[----:B------:R-:W-:Y:S02]  /*c640*/  @!P0 IADD3 R49, R49, -R0, RZ ;  /* 0x8000000031318210 */ /* 0x000fe40007ffe0ff */
[----:B------:R-:W-:-:S05]  /*c650*/  IABS R5, R54 ;  /* 0x0000003600057213 */ /* 0x000fca0000000000 */
[----:B------:R-:W-:Y:S01]  /*c660*/  IMAD.HI.U32 R50, R6, R5, RZ ;  /* 0x0000000506327227 */ /* 0x000fe200078e00ff */
[----:B------:R-:W-:-:S03]  /*c670*/  IABS R8, R52 ;  /* 0x0000003400087213 */ /* 0x000fc60000000000 */
[----:B------:R-:W-:Y:S02]  /*c680*/  IMAD.MOV R50, RZ, RZ, -R50 ;  /* 0x000000ffff327224 */ /* 0x000fe400078e0a32 */
[----:B------:R-:W-:-:S04]  /*c690*/  IMAD.HI.U32 R7, R6, R8, RZ ;  /* 0x0000000806077227 */ /* 0x000fc800078e00ff */
[C---:B------:R-:W-:Y:S02]  /*c6a0*/  IMAD R5, R0.reuse, R50, R5 ;  /* 0x0000003200057224 */ /* 0x040fe400078e0205 */
[----:B------:R-:W-:Y:S01]  /*c6b0*/  IMAD.MOV R7, RZ, RZ, -R7 ;  /* 0x000000ffff077224 */ /* 0x000fe200078e0a07 */
[C---:B------:R-:W-:Y:S02]  /*c6c0*/  ISETP.GT.U32.AND P4, PT, R0.reuse, R28, PT ;  /* 0x0000001c0000720c */ /* 0x040fe40003f84070 */
[C---:B------:R-:W-:Y:S01]  /*c6d0*/  ISETP.GT.U32.AND P0, PT, R0.reuse, R5, PT ;  /* 0x000000050000720c */ /* 0x040fe20003f04070 */
[----:B------:R-:W-:Y:S02]  /*c6e0*/  IMAD R8, R0, R7, R8 ;  /* 0x0000000700087224 */ /* 0x000fe400078e0208 */
[----:B------:R-:W-:-:S04]  /*c6f0*/  IMAD.MOV.U32 R7, RZ, RZ, R2 ;  /* 0x000000ffff077224 */ /* 0x000fc800078e0002 */
[----:B------:R-:W-:Y:S02]  /*c700*/  @!P1 IMAD.MOV R7, RZ, RZ, -R7 ;  /* 0x000000ffff079224 */ /* 0x000fe400078e0a07 */
[--C-:B------:R-:W-:Y:S01]  /*c710*/  @!P5 IMAD.IADD R10, R10, 0x1, -R0.reuse ;  /* 0x000000010a0ad824 */ /* 0x100fe200078e0a00 */
[----:B------:R-:W-:Y:S01]  /*c720*/  ISETP.GE.AND P5, PT, R53, RZ, PT ;  /* 0x000000ff3500720c */ /* 0x000fe20003fa6270 */
[--C-:B------:R-:W-:Y:S01]  /*c730*/  @!P4 IMAD.IADD R28, R28, 0x1, -R0.reuse ;  /* 0x000000011c1cc824 */ /* 0x100fe200078e0a00 */
[----:B------:R-:W-:Y:S01]  /*c740*/  STL [R1+0xb4], R7 ;  /* 0x0000b40701007387 */ /* 0x000fe20000100800 */
[----:B------:R-:W-:Y:S01]  /*c750*/  @!P0 IMAD.IADD R5, R5, 0x1, -R0 ;  /* 0x0000000105058824 */ /* 0x000fe200078e0a00 */
[----:B------:R-:W-:Y:S02]  /*c760*/  ISETP.GE.AND P0, PT, R54, RZ, PT ;  /* 0x000000ff3600720c */ /* 0x000fe40003f06270 */
[----:B------:R-:W4:Y:S04]  /*c770*/  LDL.LU R53, [R1+0x5dc] ;  /* 0x0005dc0001357983 */ /* 0x000f280000300800 */
[----:B------:R-:W4:Y:S01]  /*c780*/  LDL.LU R54, [R1+0x5e0] ;  /* 0x0005e00001367983 */ /* 0x000f220000300800 */
[----:B------:R-:W-:-:S02]  /*c790*/  ISETP.GT.U32.AND P2, PT, R0, R28, PT ;  /* 0x0000001c0000720c */ /* 0x000fc40003f44070 */
[----:B------:R-:W-:Y:S01]  /*c7a0*/  ISETP.GT.U32.AND P4, PT, R0, R29, PT ;  /* 0x0000001d0000720c */ /* 0x000fe20003f84070 */
[----:B------:R-:W-:-:S10]  /*c7b0*/  IMAD.MOV.U32 R12, RZ, RZ, R49 ;  /* 0x000000ffff0c7224 */ /* 0x000fd400078e0031 */
[--C-:B------:R-:W-:Y:S01]  /*c7c0*/  @!P2 IMAD.IADD R28, R28, 0x1, -R0.reuse ;  /* 0x000000011c1ca824 */ /* 0x100fe200078e0a00 */
[----:B------:R-:W-:Y:S01]  /*c7d0*/  ISETP.GT.U32.AND P2, PT, R0, R8, PT ;  /* 0x000000080000720c */ /* 0x000fe20003f44070 */
[----:B------:R-:W-:Y:S01]  /*c7e0*/  @!P4 IMAD.IADD R29, R29, 0x1, -R0 ;  /* 0x000000011d1dc824 */ /* 0x000fe200078e0a00 */
[----:B------:R-:W-:-:S03]  /*c7f0*/  ISETP.GE.AND P4, PT, R60, RZ, PT ;  /* 0x000000ff3c00720c */ /* 0x000fc60003f86270 */
[----:B0-----:R-:W-:Y:S02]  /*c800*/  IMAD.MOV.U32 R11, RZ, RZ, R29 ;  /* 0x000000ffff0b7224 */ /* 0x001fe400078e001d */
[----:B------:R-:W-:Y:S02]  /*c810*/  @!P3 IMAD.MOV R12, RZ, RZ, -R12 ;  /* 0x000000ffff0cb224 */ /* 0x000fe400078e0a0c */
[----:B------:R-:W-:Y:S01]  /*c820*/  @!P6 IMAD.MOV R11, RZ, RZ, -R11 ;  /* 0x000000ffff0be224 */ /* 0x000fe200078e0a0b */
[----:B------:R-:W-:-:S03]  /*c830*/  ISETP.GT.U32.AND P6, PT, R0, R5, PT ;  /* 0x000000050000720c */ /* 0x000fc60003fc4070 */
[----:B------:R-:W-:Y:S01]  /*c840*/  @!P2 IADD3 R8, R8, -R0, RZ ;  /* 0x800000000808a210 */ /* 0x000fe20007ffe0ff */
[----:B------:R-:W-:Y:S03]  /*c850*/  STL [R1+0x94], R12 ;  /* 0x0000940c01007387 */ /* 0x000fe60000100800 */
[----:B------:R-:W-:Y:S01]  /*c860*/  ISETP.GT.U32.AND P3, PT, R0, R8, PT ;  /* 0x000000080000720c */ /* 0x000fe20003f64070 */
[----:B------:R0:W-:Y:S01]  /*c870*/  STL [R1+0x98], R11 ;  /* 0x0000980b01007387 */ /* 0x0001e20000100800 */
[----:B------:R-:W-:Y:S02]  /*c880*/  @!P5 IMAD.MOV R10, RZ, RZ, -R10 ;  /* 0x000000ffff0ad224 */ /* 0x000fe400078e0a0a */
[----:B0-----:R-:W-:-:S04]  /*c890*/  IMAD.MOV.U32 R11, RZ, RZ, R28 ;  /* 0x000000ffff0b7224 */ /* 0x001fc800078e001c */
[----:B------:R-:W-:Y:S02]  /*c8a0*/  @!P4 IMAD.MOV R11, RZ, RZ, -R11 ;  /* 0x000000ffff0bc224 */ /* 0x000fe400078e0a0b */
[--C-:B------:R-:W-:Y:S01]  /*c8b0*/  @!P6 IMAD.IADD R5, R5, 0x1, -R0.reuse ;  /* 0x000000010505e824 */ /* 0x100fe200078e0a00 */
[----:B--2---:R-:W-:Y:S02]  /*c8c0*/  IABS R4, R55 ;  /* 0x0000003700047213 */ /* 0x004fe40000000000 */
[----:B------:R-:W-:Y:S01]  /*c8d0*/  @!P3 IMAD.IADD R8, R8, 0x1, -R0 ;  /* 0x000000010808b824 */ /* 0x000fe200078e0a00 */
[----:B------:R-:W-:Y:S01]  /*c8e0*/  STL [R1+0xac], R11 ;  /* 0x0000ac0b01007387 */ /* 0x000fe20000100800 */
[----:B------:R-:W-:Y:S02]  /*c8f0*/  ISETP.GE.AND P6, PT, R55, RZ, PT ;  /* 0x000000ff3700720c */ /* 0x000fe40003fc6270 */
[----:B---3--:R-:W-:Y:S01]  /*c900*/  IABS R2, R56 ;  /* 0x0000003800027213 */ /* 0x008fe20000000000 */
[----:B------:R-:W-:Y:S01]  /*c910*/  STL [R1+0xb0], R10 ;  /* 0x0000b00a01007387 */ /* 0x000fe20000100800 */
[----:B------:R-:W-:-:S03]  /*c920*/  ISETP.GE.AND P3, PT, R56, RZ, PT ;  /* 0x000000ff3800720c */ /* 0x000fc60003f66270 */
        /* <DEDUP_REMOVED lines=11> */
[----:B------:R-:W-:Y:S01]  /*c9e0*/  @!P1 IMAD.IADD R9, R9, 0x1, -R0 ;  /* 0x0000000109099824 */ /* 0x000fe200078e0a00 */
[----:B------:R-:W-:-:S04]  /*c9f0*/  ISETP.GE.AND P1, PT, R61, RZ, PT ;  /* 0x000000ff3d00720c */ /* 0x000fc80003f26270 */
[----:B------:R-:W-:-:S05]  /*ca00*/  ISETP.GT.U32.AND P2, PT, R0, R9, PT ;  /* 0x000000090000720c */ /* 0x000fca0003f44070 */
[----:B------:R-:W-:-:S08]  /*ca10*/  @!P4 IMAD.IADD R4, R4, 0x1, -R0 ;  /* 0x000000010404c824 */ /* 0x000fd000078e0a00 */
[----:B------:R-:W-:-:S04]  /*ca20*/  @!P2 IMAD.IADD R9, R9, 0x1, -R0 ;  /* 0x000000010909a824 */ /* 0x000fc800078e0a00 */
[----:B------:R-:W-:Y:S01]  /*ca30*/  @!P1 IMAD.MOV R9, RZ, RZ, -R9 ;  /* 0x000000ffff099224 */ /* 0x000fe200078e0a09 */
[----:B------:R-:W-:Y:S02]  /*ca40*/  ISETP.GT.U32.AND P1, PT, R0, R4, PT ;  /* 0x000000040000720c */ /* 0x000fe40003f24070 */
[----:B------:R-:W-:Y:S01]  /*ca50*/  ISETP.GE.AND P5, PT, R52, RZ, PT ;  /* 0x000000ff3400720c */ /* 0x000fe20003fa6270 */
[----:B------:R-:W-:-:S04]  /*ca60*/  IMAD.HI.U32 R7, R6, R2, RZ ;  /* 0x0000000206077227 */ /* 0x000fc800078e00ff */
[----:B------:R-:W-:-:S06]  /*ca70*/  IMAD.MOV R7, RZ, RZ, -R7 ;  /* 0x000000ffff077224 */ /* 0x000fcc00078e0a07 */
[----:B------:R-:W-:Y:S02]  /*ca80*/  @!P1 IMAD.IADD R4, R4, 0x1, -R0 ;  /* 0x0000000104049824 */ /* 0x000fe400078e0a00 */
[----:B------:R-:W-:Y:S02]  /*ca90*/  @!P5 IMAD.MOV R8, RZ, RZ, -R8 ;  /* 0x000000ffff08d224 */ /* 0x000fe400078e0a08 */
[----:B------:R-:W-:Y:S02]  /*caa0*/  @!P6 IMAD.MOV R4, RZ, RZ, -R4 ;  /* 0x000000ffff04e224 */ /* 0x000fe400078e0a04 */
[----:B------:R-:W-:-:S05]  /*cab0*/  IMAD R2, R0, R7, R2 ;  /* 0x0000000700027224 */ /* 0x000fca00078e0202 */
[----:B------:R-:W-:-:S13]  /*cac0*/  ISETP.GT.U32.AND P2, PT, R0, R2, PT ;  /* 0x000000020000720c */ /* 0x000fda0003f44070 */
[----:B------:R-:W-:-:S05]  /*cad0*/  @!P2 IMAD.IADD R2, R2, 0x1, -R0 ;  /* 0x000000010202a824 */ /* 0x000fca00078e0a00 */
[----:B------:R-:W-:Y:S02]  /*cae0*/  ISETP.GT.U32.AND P2, PT, R0, R2, PT ;  /* 0x000000020000720c */ /* 0x000fe40003f44070 */
        /* <DEDUP_REMOVED lines=8> */
[----:B------:R-:W-:Y:S04]  /*cb70*/  STL [R1+0xa8], R9 ;  /* 0x0000a80901007387 */ /* 0x000fe80000100800 */
[----:B------:R-:W-:Y:S04]  /*cb80*/  STL [R1+0xa4], R8 ;  /* 0x0000a40801007387 */ /* 0x000fe80000100800 */
[----:B------:R0:W-:Y:S01]  /*cb90*/  STL [R1+0x2e8], R4 ;  /* 0x0002e80401007387 */ /* 0x0001e20000100800 */
[----:B------:R-:W-:-:S05]  /*cba0*/  IMAD.HI.U32 R7, R6, R29, RZ ;  /* 0x0000001d06077227 */ /* 0x000fca00078e00ff */
[----:B------:R-:W-:Y:S02]  /*cbb0*/  IADD3 R7, -R7, RZ, RZ ;  /* 0x000000ff07077210 */ /* 0x000fe40007ffe1ff */
[----:B------:R-:W-:Y:S02]  /*cbc0*/  IABS R49, R53 ;  /* 0x0000003500317213 */ /* 0x000fe40000000000 */
[----:B------:R-:W-:Y:S02]  /*cbd0*/  ISETP.GE.AND P5, PT, R53, RZ, PT ;  /* 0x000000ff3500720c */ /* 0x000fe40003fa6270 */
[----:B------:R-:W-:Y:S01]  /*cbe0*/  IABS R28, R54 ;  /* 0x00000036001c7213 */ /* 0x000fe20000000000 */
[----:B------:R-:W4:Y:S01]  /*cbf0*/  LDL.LU R53, [R1+0x5f8] ;  /* 0x0005f80001357983 */ /* 0x000f220000300800 */
[----:B------:R-:W-:-:S03]  /*cc00*/  ISETP.GE.AND P1, PT, R54, RZ, PT ;  /* 0x000000ff3600720c */ /* 0x000fc60003f26270 */
[----:B------:R-:W4:Y:S04]  /*cc10*/  LDL.LU R54, [R1+0x5fc] ;  /* 0x0005fc0001367983 */ /* 0x000f280000300800 */
[----:B------:R-:W4:Y:S01]  /*cc20*/  LDL.LU R52, [R1+0x600] ;  /* 0x0006000001347983 */ /* 0x000f220000300800 */
[----:B------:R-:W-:Y:S02]  /*cc30*/  IMAD R29, R0, R7, R29 ;  /* 0x00000007001d7224 */ /* 0x000fe400078e021d */
[----:B------:R-:W-:-:S03]  /*cc40*/  @!P2 IMAD.IADD R2, R2, 0x1, -R0 ;  /* 0x000000010202a824 */ /* 0x000fc600078e0a00 */
[----:B------:R-:W-:Y:S01]  /*cc50*/  ISETP.GT.U32.AND P0, PT, R0, R29, PT ;  /* 0x0000001d0000720c */ /* 0x000fe20003f04070 */
[----:B------:R-:W-:-:S04]  /*cc60*/  IMAD.MOV.U32 R11, RZ, RZ, R2 ;  /* 0x000000ffff0b7224 */ /* 0x000fc800078e0002 */
[----:B------:R-:W-:-:S05]  /*cc70*/  @!P3 IMAD.MOV R11, RZ, RZ, -R11 ;  /* 0x000000ffff0bb224 */ /* 0x000fca00078e0a0b */
[----:B------:R1:W-:Y:S03]  /*cc80*/  STL [R1+0x2e0], R11 ;  /* 0x0002e00b01007387 */ /* 0x0003e60000100800 */
[----:B------:R-:W-:Y:S02]  /*cc90*/  @!P0 IADD3 R29, R29, -R0, RZ ;  /* 0x800000001d1d8210 */ /* 0x000fe40007ffe0ff */
[----:B--2---:R-:W-:Y:S02]  /*cca0*/  ISETP.GE.AND P2, PT, R55, RZ, PT ;  /* 0x000000ff3700720c */ /* 0x004fe40003f46270 */
[----:B------:R-:W-:Y:S02]  /*ccb0*/  IABS R10, R55 ;  /* 0x00000037000a7213 */ /* 0x000fe40000000000 */
[----:B---3--:R-:W-:Y:S01]  /*ccc0*/  ISETP.GE.AND P0, PT, R56, RZ, PT ;  /* 0x000000ff3800720c */ /* 0x008fe20003f06270 */
[----:B------:R-:W2:Y:S01]  /*ccd0*/  LDL.LU R55, [R1+0x604] ;  /* 0x0006040001377983 */ /* 0x000ea20000300800 */
[----:B0-----:R-:W-:-:S03]  /*cce0*/  IABS R4, R56 ;  /* 0x0000003800047213 */ /* 0x001fc60000000000 */
[----:B------:R-:W3:Y:S01]  /*ccf0*/  LDL.LU R56, [R1+0x608] ;  /* 0x0006080001387983 */ /* 0x000ee20000300800 */
[----:B------:R-:W-:Y:S01]  /*cd00*/  IMAD.HI.U32 R7, R6, R49, RZ ;  /* 0x0000003106077227 */ /* 0x000fe200078e00ff */
[----:B------:R-:W-:-:S03]  /*cd10*/  ISETP.GT.U32.AND P6, PT, R0, R29, PT ;  /* 0x0000001d0000720c */ /* 0x000fc60003fc4070 */
[----:B------:R-:W-:Y:S02]  /*cd20*/  IMAD.MOV R7, RZ, RZ, -R7 ;  /* 0x000000ffff077224 */ /* 0x000fe400078e0a07 */
[----:B------:R-:W-:-:S04]  /*cd30*/  IMAD.HI.U32 R5, R6, R28, RZ ;  /* 0x0000001c06057227 */ /* 0x000fc800078e00ff */
[----:B------:R-:W-:Y:S02]  /*cd40*/  IMAD R49, R0, R7, R49 ;  /* 0x0000000700317224 */ /* 0x000fe400078e0231 */
[----:B------:R-:W-:-:S03]  /*cd50*/  IMAD.MOV R5, RZ, RZ, -R5 ;  /* 0x000000ffff057224 */ /* 0x000fc600078e0a05 */
[C---:B------:R-:W-:Y:S01]  /*cd60*/  ISETP.GT.U32.AND P3, PT, R0.reuse, R49, PT ;  /* 0x000000310000720c */ /* 0x040fe20003f64070 */
[----:B------:R-:W-:Y:S02]  /*cd70*/  IMAD R28, R0, R5, R28 ;  /* 0x00000005001c7224 */ /* 0x000fe400078e021c */
[----:B------:R-:W-:-:S04]  /*cd80*/  IMAD.HI.U32 R5, R6, R10, RZ ;  /* 0x0000000a06057227 */ /* 0x000fc800078e00ff */
[----:B------:R-:W-:Y:S02]  /*cd90*/  IMAD.MOV R5, RZ, RZ, -R5 ;  /* 0x000000ffff057224 */ /* 0x000fe400078e0a05 */
[----:B------:R-:W-:Y:S01]  /*cda0*/  @!P6 IMAD.IADD R29, R29, 0x1, -R0 ;  /* 0x000000011d1de824 */ /* 0x000fe200078e0a00 */
[C---:B------:R-:W-:Y:S01]  /*cdb0*/  ISETP.GT.U32.AND P6, PT, R0.reuse, R28, PT ;  /* 0x0000001c0000720c */ /* 0x040fe20003fc4070 */
[----:B------:R-:W-:Y:S02]  /*cdc0*/  IMAD R10, R0, R5, R10 ;  /* 0x00000005000a7224 */ /* 0x000fe400078e020a */
[----:B------:R-:W-:-:S03]  /*cdd0*/  @!P3 IMAD.IADD R49, R49, 0x1, -R0 ;  /* 0x000000013131b824 */ /* 0x000fc600078e0a00 */
[----:B------:R-:W-:Y:S01]  /*cde0*/  ISETP.GT.U32.AND P3, PT, R0, R10, PT ;  /* 0x0000000a0000720c */ /* 0x000fe20003f64070 */
[----:B------:R-:W-:-:S06]  /*cdf0*/  IMAD.HI.U32 R2, R6, R4, RZ ;  /* 0x0000000406027227 */ /* 0x000fcc00078e00ff */
[----:B------:R-:W-:Y:S01]  /*ce00*/  @!P6 IMAD.IADD R28, R28, 0x1, -R0 ;  /* 0x000000011c1ce824 */ /* 0x000fe200078e0a00 */
[----:B------:R-:W-:Y:S01]  /*ce10*/  ISETP.GT.U32.AND P6, PT, R0, R49, PT ;  /* 0x000000310000720c */ /* 0x000fe20003fc4070 */
[----:B-1----:R-:W-:Y:S02]  /*ce20*/  IMAD.MOV.U32 R11, RZ, RZ, R29 ;  /* 0x000000ffff0b7224 */ /* 0x002fe400078e001d */
[----:B------:R-:W-:Y:S02]  /*ce30*/  IMAD.MOV R2, RZ, RZ, -R2 ;  /* 0x000000ffff027224 */ /* 0x000fe400078e0a02 */
[----:B------:R-:W-:Y:S02]  /*ce40*/  @!P3 IMAD.IADD R10, R10, 0x1, -R0 ;  /* 0x000000010a0ab824 */ /* 0x000fe400078e0a00 */
[----:B------:R-:W-:Y:S01]  /*ce50*/  @!P4 IMAD.MOV R11, RZ, RZ, -R11 ;  /* 0x000000ffff0bc224 */ /* 0x000fe200078e0a0b */
[C---:B------:R-:W-:Y:S01]  /*ce60*/  ISETP.GT.U32.AND P4, PT, R0.reuse, R28, PT ;  /* 0x0000001c0000720c */ /* 0x040fe20003f84070 */
[C---:B------:R-:W-:Y:S01]  /*ce70*/  IMAD R4, R0.reuse, R2, R4 ;  /* 0x0000000200047224 */ /* 0x040fe200078e0204 */
[----:B------:R-:W-:-:S03]  /*ce80*/  ISETP.GT.U32.AND P3, PT, R0, R10, PT ;  /* 0x0000000a0000720c */ /* 0x000fc60003f64070 */
[----:B------:R-:W-:Y:S01]  /*ce90*/  @!P6 IMAD.IADD R49, R49, 0x1, -R0 ;  /* 0x000000013131e824 */ /* 0x000fe200078e0a00 */
[----:B------:R0:W-:Y:S01]  /*cea0*/  STL [R1+0x90], R11 ;  /* 0x0000900b01007387 */ /* 0x0001e20000100800 */
[----:B------:R-:W-:-:S06]  /*ceb0*/  ISETP.GT.U32.AND P6, PT, R0, R4, PT ;  /* 0x000000040000720c */ /* 0x000fcc0003fc4070 */
[----:B------:R-:W-:Y:S02]  /*cec0*/  @!P4 IMAD.IADD R28, R28, 0x1, -R0 ;  /* 0x000000011c1cc824 */ /* 0x000fe400078e0a00 */
[----:B0-----:R-:W-:Y:S01]  /*ced0*/  IMAD.MOV.U32 R11, RZ, RZ, R49 ;  /* 0x000000ffff0b7224 */ /* 0x001fe200078e0031 */
[----:B------:R-:W-:-:S03]  /*cee0*/  @!P3 IADD3 R10, R10, -R0, RZ ;  /* 0x800000000a0ab210 */ /* 0x000fc60007ffe0ff */
[----:B------:R-:W-:-:S05]  /*cef0*/  @!P5 IMAD.MOV R11, RZ, RZ, -R11 ;  /* 0x000000ffff0bd224 */ /* 0x000fca00078e0a0b */
[----:B------:R0:W-:Y:S01]  /*cf00*/  STL [R1+0x2c8], R11 ;  /* 0x0002c80b01007387 */ /* 0x0001e20000100800 */
[----:B------:R-:W-:Y:S02]  /*cf10*/  @!P6 IMAD.IADD R4, R4, 0x1, -R0 ;  /* 0x000000010404e824 */ /* 0x000fe400078e0a00 */
[----:B0-----:R-:W-:-:S04]  /*cf20*/  IMAD.MOV.U32 R11, RZ, RZ, R28 ;  /* 0x000000ffff0b7224 */ /* 0x001fc800078e001c */
[----:B------:R-:W-:-:S05]  /*cf30*/  @!P1 IMAD.MOV R11, RZ, RZ, -R11 ;  /* 0x000000ffff0b9224 */ /* 0x000fca00078e0a0b */
[----:B------:R0:W-:Y:S02]  /*cf40*/  STL [R1+0x8c], R11 ;  /* 0x00008c0b01007387 */ /* 0x0001e40000100800 */
[----:B0-----:R-:W-:-:S05]  /*cf50*/  IMAD.MOV.U32 R11, RZ, RZ, R10 ;  /* 0x000000ffff0b7224 */ /* 0x001fca00078e000a */
[----:B------:R-:W-:Y:S02]  /*cf60*/  @!P2 IADD3 R11, -R11, RZ, RZ ;  /* 0x000000ff0b0ba210 */ /* 0x000fe40007ffe1ff */
[----:B----4-:R-:W-:Y:S02]  /*cf70*/  IABS R7, R60 ;  /* 0x0000003c00077213 */ /* 0x010fe40000000000 */
[----:B------:R-:W-:-:S03]  /*cf80*/  IABS R9, R61 ;  /* 0x0000003d00097213 */ /* 0x000fc60000000000 */
[----:B------:R-:W-:Y:S01]  /*cf90*/  IMAD.HI.U32 R5, R6, R7, RZ ;  /* 0x0000000706057227 */ /* 0x000fe200078e00ff */
[----:B------:R-:W-:-:S03]  /*cfa0*/  IABS R8, R57 ;  /* 0x0000003900087213 */ /* 0x000fc60000000000 */
[----:B------:R-:W-:-:S04]  /*cfb0*/  IMAD.HI.U32 R2, R6, R9, RZ ;  /* 0x0000000906027227 */ /* 0x000fc800078e00ff */
[----:B------:R-:W-:Y:S01]  /*cfc0*/  IMAD.MOV R5, RZ, RZ, -R5 ;  /* 0x000000ffff057224 */ /* 0x000fe200078e0a05 */
[----:B------:R-:W-:Y:S01]  /*cfd0*/  IADD3 R2, -R2, RZ, RZ ;  /* 0x000000ff02027210 */ /* 0x000fe20007ffe1ff */
[----:B------:R-:W-:-:S04]  /*cfe0*/  IMAD.HI.U32 R50, R6, R8, RZ ;  /* 0x0000000806327227 */ /* 0x000fc800078e00ff */
[C---:B------:R-:W-:Y:S02]  /*cff0*/  IMAD R7, R0.reuse, R5, R7 ;  /* 0x0000000500077224 */ /* 0x040fe400078e0207 */
[----:B------:R-:W-:Y:S02]  /*d000*/  IMAD.MOV R50, RZ, RZ, -R50 ;  /* 0x000000ffff327224 */ /* 0x000fe400078e0a32 */
[C---:B------:R-:W-:Y:S01]  /*d010*/  IMAD R9, R0.reuse, R2, R9 ;  /* 0x0000000200097224 */ /* 0x040fe200078e0209 */
[C---:B------:R-:W-:Y:S01]  /*d020*/  ISETP.GT.U32.AND P4, PT, R0.reuse, R7, PT ;  /* 0x000000070000720c */ /* 0x040fe20003f84070 */
[----:B------:R-:W-:-:S03]  /*d030*/  IMAD R8, R0, R50, R8 ;  /* 0x0000003200087224 */ /* 0x000fc600078e0208 */
[C---:B------:R-:W-:Y:S02]  /*d040*/  ISETP.GT.U32.AND P3, PT, R0.reuse, R9, PT ;  /* 0x000000090000720c */ /* 0x040fe40003f64070 */
[----:B------:R-:W-:Y:S02]  /*d050*/  ISETP.GT.U32.AND P5, PT, R0, R8, PT ;  /* 0x000000080000720c */ /* 0x000fe40003fa4070 */
[----:B------:R-:W-:Y:S02]  /*d060*/  ISETP.GE.AND P6, PT, R57, RZ, PT ;  /* 0x000000ff3900720c */ /* 0x000fe40003fc6270 */
[----:B------:R-:W4:Y:S03]  /*d070*/  LDL.LU R57, [R1+0x60c] ;  /* 0x00060c0001397983 */ /* 0x000f260000300800 */
[----:B------:R-:W-:-:S04]  /*d080*/  @!P4 IMAD.IADD R7, R7, 0x1, -R0 ;  /* 0x000000010707c824 */ /* 0x000fc800078e0a00 */
[--C-:B------:R-:W-:Y:S01]  /*d090*/  @!P3 IMAD.IADD R9, R9, 0x1, -R0.reuse ;  /* 0x000000010909b824 */ /* 0x100fe200078e0a00 */
[----:B------:R-:W-:Y:S01]  /*d0a0*/  ISETP.GT.U32.AND P3, PT, R0, R7, PT ;  /* 0x000000070000720c */ /* 0x000fe20003f64070 */
[----:B------:R-:W-:Y:S01]  /*d0b0*/  @!P5 IMAD.IADD R8, R8, 0x1, -R0 ;  /* 0x000000010808d824 */ /* 0x000fe200078e0a00 */
[C---:B------:R-:W-:Y:S02]  /*d0c0*/  ISETP.GT.U32.AND P5, PT, R0.reuse, R4, PT ;  /* 0x000000040000720c */ /* 0x040fe40003fa4070 */
[C---:B------:R-:W-:Y:S02]  /*d0d0*/  ISETP.GT.U32.AND P1, PT, R0.reuse, R9, PT ;  /* 0x000000090000720c */ /* 0x040fe40003f24070 */
[----:B------:R-:W-:-:S07]  /*d0e0*/  ISETP.GT.U32.AND P4, PT, R0, R8, PT ;  /* 0x000000080000720c */ /* 0x000fce0003f84070 */
[----:B------:R-:W-:Y:S01]  /*d0f0*/  @!P3 IMAD.IADD R7, R7, 0x1, -R0 ;  /* 0x000000010707b824 */ /* 0x000fe200078e0a00 */
[----:B------:R-:W-:Y:S02]  /*d100*/  IABS R5, R53 ;  /* 0x0000003500057213 */ /* 0x000fe40000000000 */
[----:B------:R-:W-:Y:S02]  /*d110*/  IABS R2, R54 ;  /* 0x0000003600027213 */ /* 0x000fe40000000000 */
[----:B------:R-:W-:Y:S01]  /*d120*/  IABS R29, R52 ;  /* 0x00000034001d7213 */ /* 0x000fe20000000000 */
[----:B------:R-:W-:-:S04]  /*d130*/  IMAD.HI.U32 R51, R6, R5, RZ ;  /* 0x0000000506337227 */ /* 0x000fc800078e00ff */
[----:B------:R-:W-:-:S04]  /*d140*/  IMAD.HI.U32 R49, R6, R29, RZ ;  /* 0x0000001d06317227 */ /* 0x000fc800078e00ff */
[----:B------:R-:W-:-:S04]  /*d150*/  IMAD.HI.U32 R50, R6, R2, RZ ;  /* 0x0000000206327227 */ /* 0x000fc800078e00ff */
[----:B------:R-:W-:Y:S02]  /*d160*/  IMAD.MOV R49, RZ, RZ, -R49 ;  /* 0x000000ffff317224 */ /* 0x000fe400078e0a31 */
[----:B------:R-:W-:Y:S02]  /*d170*/  IMAD.MOV R51, RZ, RZ, -R51 ;  /* 0x000000ffff337224 */ /* 0x000fe400078e0a33 */
[----:B------:R-:W-:Y:S02]  /*d180*/  IMAD.MOV R50, RZ, RZ, -R50 ;  /* 0x000000ffff327224 */ /* 0x000fe400078e0a32 */
[C---:B------:R-:W-:Y:S02]  /*d190*/  IMAD R29, R0.reuse, R49, R29 ;  /* 0x00000031001d7224 */ /* 0x040fe400078e021d */
[C---:B------:R-:W-:Y:S02]  /*d1a0*/  IMAD R5, R0.reuse, R51, R5 ;  /* 0x0000003300057224 */ /* 0x040fe400078e0205 */
[C---:B------:R-:W-:Y:S01]  /*d1b0*/  IMAD R2, R0.reuse, R50, R2 ;  /* 0x0000003200027224 */ /* 0x040fe200078e0202 */
[----:B------:R-:W-:Y:S01]  /*d1c0*/  ISETP.GT.U32.AND P3, PT, R0, R29, PT ;  /* 0x0000001d0000720c */ /* 0x000fe20003f64070 */
[----:B------:R-:W-:Y:S01]  /*d1d0*/  @!P5 IMAD.IADD R4, R4, 0x1, -R0 ;  /* 0x000000010404d824 */ /* 0x000fe200078e0a00 */
[----:B------:R-:W-:-:S02]  /*d1e0*/  ISETP.GT.U32.AND P2, PT, R0, R5, PT ;  /* 0x000000050000720c */ /* 0x000fc40003f44070 */
[----:B------:R-:W-:Y:S01]  /*d1f0*/  ISETP.GT.U32.AND P5, PT, R0, R2, PT ;  /* 0x000000020000720c */ /* 0x000fe20003fa4070 */
[----:B------:R0:W-:Y:S01]  /*d200*/  STL [R1+0x80], R11 ;  /* 0x0000800b01007387 */ /* 0x0001e20000100800 */
[--C-:B------:R-:W-:Y:S01]  /*d210*/  @!P4 IMAD.IADD R8, R8, 0x1, -R0.reuse ;  /* 0x000000010808c824 */ /* 0x100fe200078e0a00 */
[----:B------:R-:W-:Y:S01]  /*d220*/  ISETP.GE.AND P4, PT, R60, RZ, PT ;  /* 0x000000ff3c00720c */ /* 0x000fe20003f86270 */
[----:B------:R-:W-:Y:S01]  /*d230*/  @!P1 IMAD.IADD R9, R9, 0x1, -R0 ;  /* 0x0000000109099824 */ /* 0x000fe200078e0a00 */
[----:B------:R-:W-:Y:S01]  /*d240*/  ISETP.GE.AND P1, PT, R61, RZ, PT ;  /* 0x000000ff3d00720c */ /* 0x000fe20003f26270 */
[----:B------:R-:W-:-:S03]  /*d250*/  @!P6 IMAD.MOV R8, RZ, RZ, -R8 ;  /* 0x000000ffff08e224 */ /* 0x000fc600078e0a08 */
[----:B------:R-:W-:Y:S01]  /*d260*/  @!P3 IADD3 R29, R29, -R0, RZ ;  /* 0x800000001d1db210 */ /* 0x000fe20007ffe0ff */
[----:B0-----:R-:W-:Y:S02]  /*d270*/  IMAD.MOV.U32 R11, RZ, RZ, R4 ;  /* 0x000000ffff0b7224 */ /* 0x001fe400078e0004 */
[--C-:B------:R-:W-:Y:S02]  /*d280*/  @!P2 IMAD.IADD R5, R5, 0x1, -R0.reuse ;  /* 0x000000010505a824 */ /* 0x100fe400078e0a00 */
[----:B------:R-:W-:Y:S01]  /*d290*/  @!P0 IMAD.MOV R11, RZ, RZ, -R11 ;  /* 0x000000ffff0b8224 */ /* 0x000fe200078e0a0b */
[----:B------:R-:W-:Y:S01]  /*d2a0*/  ISETP.GE.AND P2, PT, R53, RZ, PT ;  /* 0x000000ff3500720c */ /* 0x000fe20003f46270 */
[----:B------:R-:W-:Y:S01]  /*d2b0*/  @!P5 IMAD.IADD R2, R2, 0x1, -R0 ;  /* 0x000000010202d824 */ /* 0x000fe200078e0a00 */
[----:B------:R-:W-:Y:S01]  /*d2c0*/  ISETP.GT.U32.AND P6, PT, R0, R29, PT ;  /* 0x0000001d0000720c */ /* 0x000fe20003fc4070 */
[----:B------:R-:W4:Y:S01]  /*d2d0*/  LDL.LU R53, [R1+0x610] ;  /* 0x0006100001357983 */ /* 0x000f220000300800 */
[----:B------:R-:W-:-:S03]  /*d2e0*/  ISETP.GE.AND P5, PT, R54, RZ, PT ;  /* 0x000000ff3600720c */ /* 0x000fc60003fa6270 */
[----:B------:R-:W4:Y:S04]  /*d2f0*/  LDL.LU R54, [R1+0x614] ;  /* 0x0006140001367983 */ /* 0x000f280000300800 */
[----:B------:R-:W-:Y:S04]  /*d300*/  STL [R1+0x7c], R11 ;  /* 0x00007c0b01007387 */ /* 0x000fe80000100800 */
[----:B------:R0:W-:Y:S01]  /*d310*/  STL [R1+0x6c], R8 ;  /* 0x00006c0801007387 */ /* 0x0001e20000100800 */
[----:B------:R-:W-:Y:S02]  /*d320*/  @!P4 IMAD.MOV R7, RZ, RZ, -R7 ;  /* 0x000000ffff07c224 */ /* 0x000fe400078e0a07 */
[----:B0-----:R-:W-:-:S04]  /*d330*/  IMAD.MOV.U32 R8, RZ, RZ, R9 ;  /* 0x000000ffff087224 */ /* 0x001fc800078e0009 */
[----:B------:R-:W-:Y:S01]  /*d340*/  @!P1 IMAD.MOV R8, RZ, RZ, -R8 ;  /* 0x000000ffff089224 */ /* 0x000fe200078e0a08 */
[----:B------:R-:W-:Y:S01]  /*d350*/  STL [R1+0x64], R7 ;  /* 0x0000640701007387 */ /* 0x000fe20000100800 */
[----:B------:R-:W-:Y:S01]  /*d360*/  @!P6 IMAD.IADD R29, R29, 0x1, -R0 ;  /* 0x000000011d1de824 */ /* 0x000fe200078e0a00 */
[----:B---3--:R-:W-:Y:S02]  /*d370*/  IABS R10, R56 ;  /* 0x00000038000a7213 */ /* 0x008fe40000000000 */
[----:B------:R-:W-:Y:S01]  /*d380*/  STL [R1+0x60], R8 ;  /* 0x0000600801007387 */ /* 0x000fe20000100800 */
[----:B------:R-:W-:-:S03]  /*d390*/  ISETP.GE.AND P6, PT, R56, RZ, PT ;  /* 0x000000ff3800720c */ /* 0x000fc60003fc6270 */
[----:B------:R-:W3:Y:S01]  /*d3a0*/  LDL.LU R56, [R1+0x618] ;  /* 0x0006180001387983 */ /* 0x000ee20000300800 */
[----:B--2---:R-:W-:-:S05]  /*d3b0*/  IABS R50, R55 ;  /* 0x0000003700327213 */ /* 0x004fca0000000000 */
[----:B------:R-:W-:-:S04]  /*d3c0*/  IMAD.HI.U32 R49, R6, R50, RZ ;  /* 0x0000003206317227 */ /* 0x000fc800078e00ff */
[----:B------:R-:W-:-:S04]  /*d3d0*/  IMAD.MOV R49, RZ, RZ, -R49 ;  /* 0x000000ffff317224 */ /* 0x000fc800078e0a31 */
[----:B------:R-:W-:-:S05]  /*d3e0*/  IMAD R50, R0, R49, R50 ;  /* 0x0000003100327224 */ /* 0x000fca00078e0232 */
[----:B------:R-:W-:Y:S01]  /*d3f0*/  ISETP.GT.U32.AND P4, PT, R0, R50, PT ;  /* 0x000000320000720c */ /* 0x000fe20003f84070 */
[----:B------:R-:W-:Y:S01]  /*d400*/  IMAD.HI.U32 R28, R6, R10, RZ ;  /* 0x0000000a061c7227 */ /* 0x000fe200078e00ff */
[C---:B------:R-:W-:Y:S02]  /*d410*/  ISETP.GT.U32.AND P0, PT, R0.reuse, R5, PT ;  /* 0x000000050000720c */ /* 0x040fe40003f04070 */
[----:B------:R-:W-:Y:S01]  /*d420*/  ISETP.GT.U32.AND P3, PT, R0, R2, PT ;  /* 0x000000020000720c */ /* 0x000fe20003f64070 */
[----:B------:R-:W-:-:S08]  /*d430*/  IMAD.MOV R4, RZ, RZ, -R28 ;  /* 0x000000ffff047224 */ /* 0x000fd000078e0a1c */
[----:B------:R-:W-:Y:S02]  /*d440*/  @!P4 IMAD.IADD R50, R50, 0x1, -R0 ;  /* 0x000000013232c824 */ /* 0x000fe400078e0a00 */
[----:B------:R-:W-:Y:S02]  /*d450*/  IMAD R4, R0, R4, R10 ;  /* 0x0000000400047224 */ /* 0x000fe400078e020a */
[----:B------:R-:W-:-:S03]  /*d460*/  @!P0 IMAD.IADD R5, R5, 0x1, -R0 ;  /* 0x0000000105058824 */ /* 0x000fc600078e0a00 */
[----:B------:R-:W-:Y:S01]  /*d470*/  ISETP.GT.U32.AND P0, PT, R0, R4, PT ;  /* 0x000000040000720c */ /* 0x000fe20003f04070 */
[----:B------:R-:W-:Y:S01]  /*d480*/  @!P3 IMAD.IADD R2, R2, 0x1, -R0 ;  /* 0x000000010202b824 */ /* 0x000fe200078e0a00 */
[----:B------:R-:W-:Y:S02]  /*d490*/  ISETP.GE.AND P3, PT, R55, RZ, PT ;  /* 0x000000ff3700720c */ /* 0x000fe40003f66270 */
[----:B------:R-:W-:Y:S02]  /*d4a0*/  MOV R9, R5 ;  /* 0x0000000500097202 */ /* 0x000fe40000000f00 */
[----:B------:R-:W-:-:S03]  /*d4b0*/  ISETP.GE.AND P1, PT, R52, RZ, PT ;  /* 0x000000ff3400720c */ /* 0x000fc60003f26270 */
[----:B------:R-:W-:-:S04]  /*d4c0*/  @!P2 IMAD.MOV R9, RZ, RZ, -R9 ;  /* 0x000000ffff09a224 */ /* 0x000fc800078e0a09 */
[----:B------:R-:W-:Y:S02]  /*d4d0*/  @!P0 IMAD.IADD R4, R4, 0x1, -R0 ;  /* 0x0000000104048824 */ /* 0x000fe400078e0a00 */
[----:B------:R-:W-:-:S03]  /*d4e0*/  IMAD.MOV.U32 R10, RZ, RZ, R2 ;  /* 0x000000ffff0a7224 */ /* 0x000fc600078e0002 */
[----:B------:R-:W-:Y:S01]  /*d4f0*/  ISETP.GT.U32.AND P2, PT, R0, R4, PT ;  /* 0x000000040000720c */ /* 0x000fe20003f44070 */
[----:B------:R-:W-:-:S12]  /*d500*/  @!P5 IMAD.MOV R10, RZ, RZ, -R10 ;  /* 0x000000ffff0ad224 */ /* 0x000fd800078e0a0a */
[----:B------:R-:W-:Y:S01]  /*d510*/  @!P2 IMAD.IADD R4, R4, 0x1, -R0 ;  /* 0x000000010404a824 */ /* 0x000fe200078e0a00 */
[----:B----4-:R-:W-:Y:S02]  /*d520*/  IABS R49, R57 ;  /* 0x0000003900317213 */ /* 0x010fe40000000000 */
[----:B------:R-:W-:Y:S02]  /*d530*/  ISETP.GE.AND P4, PT, R57, RZ, PT ;  /* 0x000000ff3900720c */ /* 0x000fe40003f86270 */
[----:B------:R-:W2:Y:S04]  /*d540*/  LDL.LU R57, [R1+0x61c] ;  /* 0x00061c0001397983 */ /* 0x000ea80000300800 */
[----:B------:R-:W4:Y:S04]  /*d550*/  LDL.LU R55, [R1+0x620] ;  /* 0x0006200001377983 */ /* 0x000f280000300800 */
[----:B------:R-:W4:Y:S04]  /*d560*/  LDL.LU R58, [R1+0x624] ;  /* 0x00062400013a7983 */ /* 0x000f280000300800 */
[----:B------:R0:W-:Y:S02]  /*d570*/  STL [R1+0x5c], R9 ;  /* 0x00005c0901007387 */ /* 0x0001e40000100800 */
[----:B0-----:R-:W-:-:S02]  /*d580*/  IMAD.MOV.U32 R9, RZ, RZ, R29 ;  /* 0x000000ffff097224 */ /* 0x001fc400078e001d */
[----:B------:R-:W-:Y:S03]  /*d590*/  STL [R1+0x58], R10 ;  /* 0x0000580a01007387 */ /* 0x000fe60000100800 */
[----:B------:R-:W-:-:S05]  /*d5a0*/  @!P1 IADD3 R9, -R9, RZ, RZ ;  /* 0x000000ff09099210 */ /* 0x000fca0007ffe1ff */
[----:B------:R0:W-:Y:S04]  /*d5b0*/  STL [R1+0x54], R9 ;  /* 0x0000540901007387 */ /* 0x0001e80000100800 */
[----:B------:R-:W4:Y:S01]  /*d5c0*/  LDL.LU R61, [R1+0x628] ;  /* 0x00062800013d7983 */ /* 0x000f220000300800 */
[----:B---3--:R-:W-:Y:S02]  /*d5d0*/  ISETP.GE.AND P2, PT, R56, RZ, PT ;  /* 0x000000ff3800720c */ /* 0x008fe40003f46270 */
[----:B0-----:R-:W-:Y:S02]  /*d5e0*/  IABS R9, R56 ;  /* 0x0000003800097213 */ /* 0x001fe40000000000 */
[----:B------:R-:W3:Y:S04]  /*d5f0*/  LDL.LU R56, [R1+0x62c] ;  /* 0x00062c0001387983 */ /* 0x000ee80000300800 */
[----:B------:R-:W3:Y:S01]  /*d600*/  LDL.LU R59, [R1+0x630] ;  /* 0x00063000013b7983 */ /* 0x000ee20000300800 */
[----:B------:R-:W-:Y:S01]  /*d610*/  IMAD.HI.U32 R8, R6, R49, RZ ;  /* 0x0000003106087227 */ /* 0x000fe200078e00ff */
[----:B------:R-:W-:-:S02]  /*d620*/  ISETP.GT.U32.AND P0, PT, R0, R50, PT ;  /* 0x000000320000720c */ /* 0x000fc40003f04070 */
[----:B------:R-:W-:Y:S01]  /*d630*/  IABS R7, R54 ;  /* 0x0000003600077213 */ /* 0x000fe20000000000 */
[----:B------:R-:W-:Y:S01]  /*d640*/  IMAD.MOV R8, RZ, RZ, -R8 ;  /* 0x000000ffff087224 */ /* 0x000fe200078e0a08 */
[----:B------:R-:W-:Y:S01]  /*d650*/  IABS R28, R53 ;  /* 0x00000035001c7213 */ /* 0x000fe20000000000 */
[----:B------:R-:W-:Y:S01]  /*d660*/  IMAD.MOV.U32 R11, RZ, RZ, R4 ;  /* 0x000000ffff0b7224 */ /* 0x000fe200078e0004 */
[----:B------:R-:W3:Y:S01]  /*d670*/  LDL.LU R60, [R1+0x634] ;  /* 0x00063400013c7983 */ /* 0x000ee20000300800 */
[----:B------:R-:W-:-:S05]  /*d680*/  IMAD R49, R0, R8, R49 ;  /* 0x0000000800317224 */ /* 0x000fca00078e0231 */
[----:B------:R-:W-:Y:S01]  /*d690*/  ISETP.GT.U32.AND P1, PT, R0, R49, PT ;  /* 0x000000310000720c */ /* 0x000fe20003f24070 */
[----:B------:R-:W-:Y:S02]  /*d6a0*/  IMAD.MOV.U32 R5, RZ, RZ, R7 ;  /* 0x000000ffff057224 */ /* 0x000fe400078e0007 */
[----:B------:R-:W-:-:S04]  /*d6b0*/  IMAD.HI.U32 R7, R6, R28, RZ ;  /* 0x0000001c06077227 */ /* 0x000fc800078e00ff */
[----:B------:R-:W-:-:S06]  /*d6c0*/  @!P0 IMAD.IADD R50, R50, 0x1, -R0 ;  /* 0x0000000132328824 */ /* 0x000fcc00078e0a00 */
[----:B------:R-:W-:Y:S02]  /*d6d0*/  @!P1 IMAD.IADD R49, R49, 0x1, -R0 ;  /* 0x0000000131319824 */ /* 0x000fe400078e0a00 */
[----:B------:R-:W-:-:S03]  /*d6e0*/  IMAD.HI.U32 R2, R6, R5, RZ ;  /* 0x0000000506027227 */ /* 0x000fc600078e00ff */
[C---:B------:R-:W-:Y:S01]  /*d6f0*/  ISETP.GT.U32.AND P1, PT, R0.reuse, R49, PT ;  /* 0x000000310000720c */ /* 0x040fe20003f24070 */
[----:B------:R-:W-:Y:S02]  /*d700*/  IMAD.MOV R7, RZ, RZ, -R7 ;  /* 0x000000ffff077224 */ /* 0x000fe400078e0a07 */
[----:B------:R-:W-:Y:S02]  /*d710*/  IMAD.MOV.U32 R12, RZ, RZ, R50 ;  /* 0x000000ffff0c7224 */ /* 0x000fe400078e0032 */
[----:B------:R-:W-:Y:S02]  /*d720*/  IMAD.MOV R2, RZ, RZ, -R2 ;  /* 0x000000ffff027224 */ /* 0x000fe400078e0a02 */
[C---:B------:R-:W-:Y:S02]  /*d730*/  IMAD R28, R0.reuse, R7, R28 ;  /* 0x00000007001c7224 */ /* 0x040fe400078e021c */
[----:B------:R-:W-:Y:S02]  /*d740*/  @!P3 IMAD.MOV R12, RZ, RZ, -R12 ;  /* 0x000000ffff0cb224 */ /* 0x000fe400078e0a0c */
[----:B------:R-:W-:Y:S01]  /*d750*/  @!P6 IMAD.MOV R11, RZ, RZ, -R11 ;  /* 0x000000ffff0be224 */ /* 0x000fe200078e0a0b */
[C---:B------:R-:W-:Y:S01]  /*d760*/  ISETP.GT.U32.AND P3, PT, R0.reuse, R28, PT ;  /* 0x0000001c0000720c */ /* 0x040fe20003f64070 */
[----:B------:R-:W-:Y:S01]  /*d770*/  IMAD R29, R0, R2, R5 ;  /* 0x00000002001d7224 */ /* 0x000fe200078e0205 */
[----:B------:R-:W-:Y:S01]  /*d780*/  STL [R1+0x50], R12 ;  /* 0x0000500c01007387 */ /* 0x000fe20000100800 */
[----:B------:R-:W-:-:S03]  /*d790*/  @!P1 IMAD.IADD R49, R49, 0x1, -R0 ;  /* 0x0000000131319824 */ /* 0x000fc600078e0a00 */
[----:B------:R0:W-:Y:S01]  /*d7a0*/  STL [R1+0x2a4], R11 ;  /* 0x0002a40b01007387 */ /* 0x0001e20000100800 */
[----:B------:R-:W-:-:S06]  /*d7b0*/  ISETP.GT.U32.AND P6, PT, R0, R29, PT ;  /* 0x0000001d0000720c */ /* 0x000fcc0003fc4070 */
[----:B------:R-:W-:-:S07]  /*d7c0*/  @!P3 IMAD.IADD R28, R28, 0x1, -R0 ;  /* 0x000000011c1cb824 */ /* 0x000fce00078e0a00 */
[----:B------:R-:W-:Y:S01]  /*d7d0*/  @!P6 IMAD.IADD R29, R29, 0x1, -R0 ;  /* 0x000000011d1de824 */ /* 0x000fe200078e0a00 */
[----:B------:R-:W-:Y:S01]  /*d7e0*/  ISETP.GT.U32.AND P6, PT, R0, R28, PT ;  /* 0x0000001c0000720c */ /* 0x000fe20003fc4070 */
[----:B0-----:R-:W-:Y:S01]  /*d7f0*/  IMAD.MOV.U32 R11, RZ, RZ, R49 ;  /* 0x000000ffff0b7224 */ /* 0x001fe200078e0031 */
[----:B------:R-:W-:Y:S01]  /*d800*/  ISETP.GE.AND P5, PT, R53, RZ, PT ;  /* 0x000000ff3500720c */ /* 0x000fe20003fa6270 */
[----:B------:R-:W-:Y:S01]  /*d810*/  IMAD.HI.U32 R52, R6, R9, RZ ;  /* 0x0000000906347227 */ /* 0x000fe200078e00ff */
[----:B------:R-:W-:-:S03]  /*d820*/  ISETP.GE.AND P0, PT, R54, RZ, PT ;  /* 0x000000ff3600720c */ /* 0x000fc60003f06270 */
[----:B------:R-:W-:Y:S02]  /*d830*/  @!P4 IMAD.MOV R11, RZ, RZ, -R11 ;  /* 0x000000ffff0bc224 */ /* 0x000fe400078e0a0b */
[----:B------:R-:W-:-:S04]  /*d840*/  IMAD.MOV R50, RZ, RZ, -R52 ;  /* 0x000000ffff327224 */ /* 0x000fc800078e0a34 */
[----:B------:R-:W-:Y:S02]  /*d850*/  @!P6 IMAD.IADD R28, R28, 0x1, -R0 ;  /* 0x000000011c1ce824 */ /* 0x000fe400078e0a00 */
[----:B------:R-:W-:-:S05]  /*d860*/  IMAD R9, R0, R50, R9 ;  /* 0x0000003200097224 */ /* 0x000fca00078e0209 */
[----:B------:R-:W-:-:S13]  /*d870*/  ISETP.GT.U32.AND P3, PT, R0, R9, PT ;  /* 0x000000090000720c */ /* 0x000fda0003f64070 */
[----:B------:R-:W-:Y:S01]  /*d880*/  @!P3 IMAD.IADD R9, R9, 0x1, -R0 ;  /* 0x000000010909b824 */ /* 0x000fe200078e0a00 */
[----:B------:R-:W-:-:S04]  /*d890*/  ISETP.GT.U32.AND P3, PT, R0, R29, PT ;  /* 0x0000001d0000720c */ /* 0x000fc80003f64070 */
[----:B------:R-:W-:Y:S02]  /*d8a0*/  ISETP.GT.U32.AND P4, PT, R0, R9, PT ;  /* 0x000000090000720c */ /* 0x000fe40003f84070 */
[----:B--2---:R-:W-:Y:S02]  /*d8b0*/  IABS R5, R57 ;  /* 0x0000003900057213 */ /* 0x004fe40000000000 */
[----:B------:R-:W-:Y:S02]  /*d8c0*/  ISETP.GE.AND P1, PT, R57, RZ, PT ;  /* 0x000000ff3900720c */ /* 0x000fe40003f26270 */
[----:B------:R-:W2:Y:S01]  /*d8d0*/  LDL.LU R57, [R1+0x638] ;  /* 0x0006380001397983 */ /* 0x000ea20000300800 */
[----:B----4-:R-:W-:Y:S01]  /*d8e0*/  IABS R8, R55 ;  /* 0x0000003700087213 */ /* 0x010fe20000000000 */
[C---:B------:R-:W-:Y:S02]  /*d8f0*/  IMAD.HI.U32 R7, R6.reuse, R5, RZ ;  /* 0x0000000506077227 */ /* 0x040fe400078e00ff */
[----:B------:R-:W4:Y:S02]  /*d900*/  LDL.LU R54, [R1+0x63c] ;  /* 0x00063c0001367983 */ /* 0x000f240000300800 */
[----:B------:R-:W-:-:S04]  /*d910*/  IMAD.HI.U32 R51, R6, R8, RZ ;  /* 0x0000000806337227 */ /* 0x000fc800078e00ff */
[----:B------:R-:W-:Y:S02]  /*d920*/  IMAD.MOV R7, RZ, RZ, -R7 ;  /* 0x000000ffff077224 */ /* 0x000fe400078e0a07 */
[----:B------:R-:W-:Y:S02]  /*d930*/  IMAD.MOV R4, RZ, RZ, -R51 ;  /* 0x000000ffff047224 */ /* 0x000fe400078e0a33 */
[C---:B------:R-:W-:Y:S01]  /*d940*/  IMAD R5, R0.reuse, R7, R5 ;  /* 0x0000000700057224 */ /* 0x040fe200078e0205 */
[----:B------:R0:W-:Y:S01]  /*d950*/  STL [R1+0x48], R11 ;  /* 0x0000480b01007387 */ /* 0x0001e20000100800 */
[----:B------:R-:W-:Y:S01]  /*d960*/  IABS R10, R58 ;  /* 0x0000003a000a7213 */ /* 0x000fe20000000000 */
[C---:B------:R-:W-:Y:S02]  /*d970*/  IMAD R8, R0.reuse, R4, R8 ;  /* 0x0000000400087224 */ /* 0x040fe400078e0208 */
[----:B------:R-:W-:Y:S02]  /*d980*/  ISETP.GT.U32.AND P6, PT, R0, R5, PT ;  /* 0x000000050000720c */ /* 0x000fe40003fc4070 */
[----:B0-----:R-:W-:Y:S01]  /*d990*/  MOV R11, R28 ;  /* 0x0000001c000b7202 */ /* 0x001fe20000000f00 */
[----:B------:R-:W-:-:S04]  /*d9a0*/  IMAD.HI.U32 R2, R6, R10, RZ ;  /* 0x0000000a06027227 */ /* 0x000fc800078e00ff */
[----:B------:R-:W-:Y:S01]  /*d9b0*/  @!P5 IMAD.MOV R11, RZ, RZ, -R11 ;  /* 0x000000ffff0bd224 */ /* 0x000fe200078e0a0b */
[----:B------:R-:W-:Y:S02]  /*d9c0*/  ISETP.GT.U32.AND P5, PT, R0, R8, PT ;  /* 0x000000080000720c */ /* 0x000fe40003fa4070 */
[----:B------:R-:W-:-:S03]  /*d9d0*/  IADD3 R2, -R2, RZ, RZ ;  /* 0x000000ff02027210 */ /* 0x000fc60007ffe1ff */
[----:B------:R-:W-:Y:S02]  /*d9e0*/  @!P6 IMAD.IADD R5, R5, 0x1, -R0 ;  /* 0x000000010505e824 */ /* 0x000fe400078e0a00 */
[----:B------:R-:W-:-:S06]  /*d9f0*/  IMAD R10, R0, R2, R10 ;  /* 0x00000002000a7224 */ /* 0x000fcc00078e020a */
[--C-:B------:R-:W-:Y:S01]  /*da00*/  @!P5 IMAD.IADD R8, R8, 0x1, -R0.reuse ;  /* 0x000000010808d824 */ /* 0x100fe200078e0a00 */
[----:B------:R-:W-:Y:S01]  /*da10*/  ISETP.GT.U32.AND P5, PT, R0, R5, PT ;  /* 0x000000050000720c */ /* 0x000fe20003fa4070 */
[----:B------:R0:W-:Y:S01]  /*da20*/  STL [R1+0x44], R11 ;  /* 0x0000440b01007387 */ /* 0x0001e20000100800 */
[----:B------:R-:W-:Y:S01]  /*da30*/  ISETP.GE.AND P6, PT, R55, RZ, PT ;  /* 0x000000ff3700720c */ /* 0x000fe20003fc6270 */
[--C-:B------:R-:W-:Y:S02]  /*da40*/  @!P3 IMAD.IADD R29, R29, 0x1, -R0.reuse ;  /* 0x000000011d1db824 */ /* 0x100fe400078e0a00 */
[----:B------:R-:W4:Y:S01]  /*da50*/  LDL R55, [R1+0x950] ;  /* 0x0009500001377983 */ /* 0x000f220000100800 */
[----:B------:R-:W-:-:S07]  /*da60*/  @!P4 IMAD.IADD R9, R9, 0x1, -R0 ;  /* 0x000000010909c824 */ /* 0x000fce00078e0a00 */
[----:B------:R-:W-:Y:S02]  /*da70*/  @!P5 IMAD.IADD R5, R5, 0x1, -R0 ;  /* 0x000000010505d824 */ /* 0x000fe400078e0a00 */
[----:B0-----:R-:W-:Y:S02]  /*da80*/  IMAD.MOV.U32 R11, RZ, RZ, R29 ;  /* 0x000000ffff0b7224 */ /* 0x001fe400078e001d */
[----:B------:R-:W-:Y:S02]  /*da90*/  @!P2 IMAD.MOV R9, RZ, RZ, -R9 ;  /* 0x000000ffff09a224 */ /* 0x000fe400078e0a09 */
[----:B------:R-:W-:-:S05]  /*daa0*/  @!P0 IMAD.MOV R11, RZ, RZ, -R11 ;  /* 0x000000ffff0b8224 */ /* 0x000fca00078e0a0b */
[----:B------:R0:W-:Y:S04]  /*dab0*/  STL [R1+0x3c], R11 ;  /* 0x00003c0b01007387 */ /* 0x0001e80000100800 */
[----:B------:R-:W-:Y:S01]  /*dac0*/  STL [R1+0x34], R9 ;  /* 0x0000340901007387 */ /* 0x000fe20000100800 */
[----:B---3--:R-:W-:Y:S02]  /*dad0*/  IABS R2, R59 ;  /* 0x0000003b00027213 */ /* 0x008fe40000000000 */
[----:B------:R-:W-:Y:S02]  /*dae0*/  IABS R51, R56 ;  /* 0x0000003800337213 */ /* 0x000fe40000000000 */
[----:B------:R-:W-:Y:S01]  /*daf0*/  IABS R4, R61 ;  /* 0x0000003d00047213 */ /* 0x000fe20000000000 */
[----:B------:R-:W-:Y:S01]  /*db00*/  IMAD.HI.U32 R50, R6, R2, RZ ;  /* 0x0000000206327227 */ /* 0x000fe200078e00ff */
[----:B------:R-:W-:Y:S01]  /*db10*/  ISETP.GT.U32.AND P3, PT, R0, R10, PT ;  /* 0x0000000a0000720c */ /* 0x000fe20003f64070 */
[----:B0-----:R-:W0:Y:S02]  /*db20*/  LDC R11, c[0x0][0x23c] ;  /* 0x00008f00ff0b7b82 */ /* 0x001e240000000800 */
[----:B------:R-:W-:-:S04]  /*db30*/  IMAD.MOV R50, RZ, RZ, -R50 ;  /* 0x000000ffff327224 */ /* 0x000fc800078e0a32 */
[----:B------:R-:W-:-:S05]  /*db40*/  IMAD R2, R0, R50, R2 ;  /* 0x0000003200027224 */ /* 0x000fca00078e0202 */
[----:B------:R-:W-:-:S13]  /*db50*/  ISETP.GT.U32.AND P5, PT, R0, R2, PT ;  /* 0x000000020000720c */ /* 0x000fda0003fa4070 */
[----:B------:R-:W-:Y:S01]  /*db60*/  @!P5 IMAD.IADD R2, R2, 0x1, -R0 ;  /* 0x000000010202d824 */ /* 0x000fe200078e0a00 */
[----:B------:R-:W-:Y:S02]  /*db70*/  ISETP.GE.AND P5, PT, R56, RZ, PT ;  /* 0x000000ff3800720c */ /* 0x000fe40003fa6270 */
[----:B------:R-:W3:Y:S01]  /*db80*/  LDL.LU R56, [R1+0x640] ;  /* 0x0006400001387983 */ /* 0x000ee20000300800 */
[----:B------:R-:W-:-:S04]  /*db90*/  IMAD.HI.U32 R53, R6, R4, RZ ;  /* 0x0000000406357227 */ /* 0x000fc800078e00ff */
[----:B------:R-:W-:-:S04]  /*dba0*/  IMAD.MOV R53, RZ, RZ, -R53 ;  /* 0x000000ffff357224 */ /* 0x000fc800078e0a35 */
[----:B------:R-:W-:-:S05]  /*dbb0*/  IMAD R4, R0, R53, R4 ;  /* 0x0000003500047224 */ /* 0x000fca00078e0204 */
[----:B------:R-:W-:-:S13]  /*dbc0*/  ISETP.GT.U32.AND P4, PT, R0, R4, PT ;  /* 0x000000040000720c */ /* 0x000fda0003f84070 */
[----:B------:R-:W-:-:S05]  /*dbd0*/  @!P4 IMAD.IADD R4, R4, 0x1, -R0 ;  /* 0x000000010404c824 */ /* 0x000fca00078e0a00 */
        /* <DEDUP_REMOVED lines=8> */
[-C--:B------:R-:W-:Y:S02]  /*dc60*/  @!P2 IADD3 R28, R28, -R0.reuse, RZ ;  /* 0x800000001c1ca210 */ /* 0x080fe40007ffe0ff */
[----:B------:R-:W-:Y:S02]  /*dc70*/  @!P3 IADD3 R10, R10, -R0, RZ ;  /* 0x800000000a0ab210 */ /* 0x000fe40007ffe0ff */
[C---:B------:R-:W-:Y:S02]  /*dc80*/  ISETP.GT.U32.AND P3, PT, R0.reuse, R8, PT ;  /* 0x000000080000720c */ /* 0x040fe40003f64070 */
[----:B------:R-:W-:Y:S02]  /*dc90*/  ISETP.GT.U32.AND P4, PT, R0, R10, PT ;  /* 0x0000000a0000720c */ /* 0x000fe40003f84070 */
[----:B--2---:R-:W-:-:S05]  /*dca0*/  IABS R49, R57 ;  /* 0x0000003900317213 */ /* 0x004fca0000000000 */
[----:B------:R-:W-:-:S04]  /*dcb0*/  IMAD.HI.U32 R29, R6, R49, RZ ;  /* 0x00000031061d7227 */ /* 0x000fc800078e00ff */
[----:B------:R-:W-:-:S04]  /*dcc0*/  IMAD.MOV R29, RZ, RZ, -R29 ;  /* 0x000000ffff1d7224 */ /* 0x000fc800078e0a1d */
[----:B------:R-:W-:-:S05]  /*dcd0*/  IMAD R49, R0, R29, R49 ;  /* 0x0000001d00317224 */ /* 0x000fca00078e0231 */
[----:B------:R-:W-:-:S13]  /*dce0*/  ISETP.GT.U32.AND P2, PT, R0, R49, PT ;  /* 0x000000310000720c */ /* 0x000fda0003f44070 */
[--C-:B------:R-:W-:Y:S01]  /*dcf0*/  @!P2 IMAD.IADD R49, R49, 0x1, -R0.reuse ;  /* 0x000000013131a824 */ /* 0x100fe200078e0a00 */
[----:B------:R-:W-:Y:S01]  /*dd00*/  ISETP.GT.U32.AND P2, PT, R0, R2, PT ;  /* 0x000000020000720c */ /* 0x000fe20003f44070 */
[--C-:B------:R-:W-:Y:S01]  /*dd10*/  @!P3 IMAD.IADD R8, R8, 0x1, -R0.reuse ;  /* 0x000000010808b824 */ /* 0x100fe200078e0a00 */
[----:B------:R-:W-:Y:S01]  /*dd20*/  ISETP.GE.AND P3, PT, R58, RZ, PT ;  /* 0x000000ff3a00720c */ /* 0x000fe20003f66270 */
[----:B------:R-:W-:Y:S01]  /*dd30*/  IMAD.MOV.U32 R12, RZ, RZ, R5 ;  /* 0x000000ffff0c7224 */ /* 0x000fe200078e0005 */
[----:B------:R-:W2:Y:S09]  /*dd40*/  LDL.LU R58, [R1+0x648] ;  /* 0x00064800013a7983 */ /* 0x000eb20000300800 */
[----:B------:R-:W-:Y:S01]  /*dd50*/  @!P2 IMAD.IADD R2, R2, 0x1, -R0 ;  /* 0x000000010202a824 */ /* 0x000fe200078e0a00 */
[----:B------:R-:W-:-:S02]  /*dd60*/  ISETP.GE.AND P2, PT, R57, RZ, PT ;  /* 0x000000ff3900720c */ /* 0x000fc40003f46270 */
[----:B------:R-:W1:Y:S01]  /*dd70*/  S2R R57, SR_TID.X ;  /* 0x0000000000397919 */ /* 0x000e620000002100 */
[----:B------:R-:W-:Y:S02]  /*dd80*/  @!P4 IMAD.IADD R10, R10, 0x1, -R0 ;  /* 0x000000010a0ac824 */ /* 0x000fe400078e0a00 */
[----:B------:R-:W-:Y:S01]  /*dd90*/  @!P1 IMAD.MOV R12, RZ, RZ, -R12 ;  /* 0x000000ffff0c9224 */ /* 0x000fe200078e0a0c */
[----:B----4-:R-:W-:Y:S01]  /*dda0*/  IABS R5, R55 ;  /* 0x0000003700057213 */ /* 0x010fe20000000000 */
[----:B------:R-:W-:Y:S01]  /*ddb0*/  @!P3 IMAD.MOV R10, RZ, RZ, -R10 ;  /* 0x000000ffff0ab224 */ /* 0x000fe200078e0a0a */
[----:B------:R-:W-:Y:S02]  /*ddc0*/  IABS R7, R60 ;  /* 0x0000003c00077213 */ /* 0x000fe40000000000 */
[----:B------:R-:W-:Y:S01]  /*ddd0*/  ISETP.GT.U32.AND P3, PT, R0, R49, PT ;  /* 0x000000310000720c */ /* 0x000fe20003f64070 */
[----:B------:R4:W-:Y:S02]  /*dde0*/  STL [R1+0x28], R12 ;  /* 0x0000280c01007387 */ /* 0x0009e40000100800 */
[----:B------:R-:W-:-:S04]  /*ddf0*/  IMAD.HI.U32 R52, R6, R7, RZ ;  /* 0x0000000706347227 */ /* 0x000fc800078e00ff */
[----:B----4-:R-:W-:Y:S02]  /*de00*/  IMAD.MOV.U32 R12, RZ, RZ, R8 ;  /* 0x000000ffff0c7224 */ /* 0x010fe400078e0008 */
[----:B------:R-:W-:Y:S02]  /*de10*/  IMAD.MOV.U32 R8, RZ, RZ, R5 ;  /* 0x000000ffff087224 */ /* 0x000fe400078e0005 */
[----:B------:R-:W-:Y:S02]  /*de20*/  @!P6 IMAD.MOV R12, RZ, RZ, -R12 ;  /* 0x000000ffff0ce224 */ /* 0x000fe400078e0a0c */
[----:B------:R-:W-:-:S04]  /*de30*/  IMAD.HI.U32 R5, R6, R8, RZ ;  /* 0x0000000806057227 */ /* 0x000fc800078e00ff */
[----:B------:R-:W-:Y:S02]  /*de40*/  IMAD.MOV R52, RZ, RZ, -R52 ;  /* 0x000000ffff347224 */ /* 0x000fe400078e0a34 */
[----:B------:R-:W-:Y:S01]  /*de50*/  @!P0 IMAD.MOV R4, RZ, RZ, -R4 ;  /* 0x000000ffff048224 */ /* 0x000fe200078e0a04 */
[----:B------:R-:W-:Y:S01]  /*de60*/  STL [R1+0x24], R12 ;  /* 0x0000240c01007387 */ /* 0x000fe20000100800 */
[----:B------:R-:W-:Y:S01]  /*de70*/  IMAD.MOV R5, RZ, RZ, -R5 ;  /* 0x000000ffff057224 */ /* 0x000fe200078e0a05 */
[----:B-1----:R-:W-:Y:S01]  /*de80*/  LOP3.LUT R57, R57, 0x1f, RZ, 0xc0, !PT ;  /* 0x0000001f39397812 */ /* 0x002fe200078ec0ff */
[----:B------:R-:W-:Y:S01]  /*de90*/  IMAD R7, R0, R52, R7 ;  /* 0x0000003400077224 */ /* 0x000fe200078e0207 */
[----:B------:R-:W-:Y:S01]  /*dea0*/  STL [R1+0x20], R10 ;  /* 0x0000200a01007387 */ /* 0x000fe20000100800 */
[----:B------:R-:W-:-:S03]  /*deb0*/  @!P3 IMAD.IADD R49, R49, 0x1, -R0 ;  /* 0x000000013131b824 */ /* 0x000fc600078e0a00 */
[----:B------:R1:W-:Y:S01]  /*dec0*/  STL [R1+0x278], R4 ;  /* 0x0002780401007387 */ /* 0x0003e20000100800 */
[C---:B------:R-:W-:Y:S02]  /*ded0*/  IMAD R8, R0.reuse, R5, R8 ;  /* 0x0000000500087224 */ /* 0x040fe400078e0208 */
[----:B0-----:R-:W-:Y:S01]  /*dee0*/  IMAD R5, R57, R11, RZ ;  /* 0x0000000b39057224 */ /* 0x001fe200078e02ff */
[----:B------:R-:W-:Y:S02]  /*def0*/  IABS R50, R54 ;  /* 0x0000003600327213 */ /* 0x000fe40000000000 */
[----:B------:R-:W-:-:S03]  /*df00*/  ISETP.GT.U32.AND P4, PT, R0, R7, PT ;  /* 0x000000070000720c */ /* 0x000fc60003f84070 */
[----:B------:R-:W-:-:S04]  /*df10*/  IMAD.HI.U32 R9, R6, R50, RZ ;  /* 0x0000003206097227 */ /* 0x000fc800078e00ff */
[----:B------:R-:W-:-:S04]  /*df20*/  IMAD.MOV R9, RZ, RZ, -R9 ;  /* 0x000000ffff097224 */ /* 0x000fc800078e0a09 */
[C---:B------:R-:W-:Y:S01]  /*df30*/  IMAD R9, R0.reuse, R9, R50 ;  /* 0x0000000900097224 */ /* 0x040fe200078e0232 */
[----:B------:R-:W-:Y:S01]  /*df40*/  ISETP.GT.U32.AND P1, PT, R0, R28, PT ;  /* 0x0000001c0000720c */ /* 0x000fe20003f24070 */
[----:B------:R-:W-:-:S03]  /*df50*/  @!P4 IMAD.IADD R7, R7, 0x1, -R0 ;  /* 0x000000010707c824 */ /* 0x000fc600078e0a00 */
[----:B------:R-:W-:-:S09]  /*df60*/  ISETP.GT.U32.AND P4, PT, R0, R9, PT ;  /* 0x000000090000720c */ /* 0x000fd20003f84070 */
[----:B------:R-:W-:Y:S02]  /*df70*/  @!P1 IADD3 R28, R28, -R0, RZ ;  /* 0x800000001c1c9210 */ /* 0x000fe40007ffe0ff */
[----:B------:R-:W-:Y:S02]  /*df80*/  ISETP.GE.AND P1, PT, R59, RZ, PT ;  /* 0x000000ff3b00720c */ /* 0x000fe40003f26270 */
[----:B------:R-:W-:Y:S01]  /*df90*/  @!P4 IMAD.IADD R9, R9, 0x1, -R0 ;  /* 0x000000010909c824 */ /* 0x000fe200078e0a00 */
[----:B---3--:R-:W-:Y:S02]  /*dfa0*/  ISETP.GE.AND P3, PT, R56, RZ, PT ;  /* 0x000000ff3800720c */ /* 0x008fe40003f66270 */
[----:B------:R-:W-:Y:S02]  /*dfb0*/  IABS R52, R56 ;  /* 0x0000003800347213 */ /* 0x000fe40000000000 */
[----:B------:R-:W3:Y:S04]  /*dfc0*/  LDL.LU R56, [R1+0x64c] ;  /* 0x00064c0001387983 */ /* 0x000ee80000300800 */
[----:B------:R-:W4:Y:S01]  /*dfd0*/  LDL.LU R57, [R1+0x650] ;  /* 0x0006500001397983 */ /* 0x000f220000300800 */
[----:B------:R-:W-:-:S03]  /*dfe0*/  ISETP.GT.U32.AND P4, PT, R0, R9, PT ;  /* 0x000000090000720c */ /* 0x000fc60003f84070 */
[----:B------:R-:W4:Y:S01]  /*dff0*/  LDL.LU R59, [R1+0x654] ;  /* 0x00065400013b7983 */ /* 0x000f220000300800 */
[----:B------:R-:W-:Y:S02]  /*e000*/  IMAD R29, R11, 0x20, R5 ;  /* 0x000000200b1d7824 */ /* 0x000fe400078e0205 */
[----:B------:R-:W-:-:S07]  /*e010*/  IMAD.MOV.U32 R11, RZ, RZ, R28 ;  /* 0x000000ffff0b7224 */ /* 0x000fce00078e001c */
[----:B------:R-:W-:Y:S01]  /*e020*/  @!P4 IMAD.IADD R9, R9, 0x1, -R0 ;  /* 0x000000010909c824 */ /* 0x000fe200078e0a00 */
[----:B-1----:R-:W-:-:S04]  /*e030*/  LEA R4, P4, R5, UR8, 0x1 ;  /* 0x0000000805047c11 */ /* 0x002fc8000f8808ff */
[----:B------:R-:W-:Y:S02]  /*e040*/  LEA.HI.X.SX32 R5, R5, UR9, 0x1, P4 ;  /* 0x0000000905057c11 */ /* 0x000fe4000a0f0eff */
[----:B------:R-:W-:Y:S02]  /*e050*/  LEA R28, P4, R29, UR8, 0x1 ;  /* 0x000000081d1c7c11 */ /* 0x000fe4000f8808ff */
[----:B------:R-:W-:Y:S02]  /*e060*/  @!P5 IADD3 R11, -R11, RZ, RZ ;  /* 0x000000ff0b0bd210 */ /* 0x000fe40007ffe1ff */
[----:B------:R-:W-:Y:S01]  /*e070*/  LEA.HI.X.SX32 R29, R29, UR9, 0x1, P4 ;  /* 0x000000091d1d7c11 */ /* 0x000fe2000a0f0eff */
[----:B------:R0:W-:Y:S01]  /*e080*/  STL.64 [R1+0x2588], R4 ;  /* 0x0025880401007387 */ /* 0x0001e20000100a00 */
[----:B------:R-:W-:Y:S02]  /*e090*/  ISETP.GT.U32.AND P6, PT, R0, R7, PT ;  /* 0x000000070000720c */ /* 0x000fe40003fc4070 */
[----:B------:R-:W-:Y:S01]  /*e0a0*/  ISETP.GE.AND P0, PT, R60, RZ, PT ;  /* 0x000000ff3c00720c */ /* 0x000fe20003f06270 */
[----:B------:R-:W-:Y:S01]  /*e0b0*/  STL [R1+0x274], R11 ;  /* 0x0002740b01007387 */ /* 0x000fe20000100800 */
[----:B------:R-:W-:Y:S01]  /*e0c0*/  IMAD.HI.U32 R51, R6, R52, RZ ;  /* 0x0000003406337227 */ /* 0x000fe200078e00ff */
[----:B------:R-:W-:-:S02]  /*e0d0*/  IABS R50, R61 ;  /* 0x0000003d00327213 */ /* 0x000fc40000000000 */
[----:B------:R-:W-:Y:S01]  /*e0e0*/  STL [R1+0x260c], R28 ;  /* 0x00260c1c01007387 */ /* 0x000fe20000100800 */
[----:B------:R-:W-:Y:S01]  /*e0f0*/  ISETP.GT.U32.AND P5, PT, R0, R8, PT ;  /* 0x000000080000720c */ /* 0x000fe20003fa4070 */
[----:B------:R-:W-:Y:S02]  /*e100*/  ULDC.64 UR8, c[0x0][0x210] ;  /* 0x0000840000087ab9 */ /* 0x000fe40000000a00 */
[----:B------:R1:W-:Y:S04]  /*e110*/  STL [R1+0x2608], R29 ;  /* 0x0026081d01007387 */ /* 0x0003e80000100800 */
[----:B------:R-:W4:Y:S01]  /*e120*/  LDL.LU R60, [R1+0x658] ;  /* 0x00065800013c7983 */ /* 0x000f220000300800 */
[----:B------:R-:W-:Y:S02]  /*e130*/  @!P6 IMAD.IADD R7, R7, 0x1, -R0 ;  /* 0x000000010707e824 */ /* 0x000fe400078e0a00 */
[----:B------:R-:W-:-:S02]  /*e140*/  IMAD.MOV R51, RZ, RZ, -R51 ;  /* 0x000000ffff337224 */ /* 0x000fc400078e0a33 */
[----:B0-----:R-:W-:Y:S02]  /*e150*/  IMAD.MOV.U32 R4, RZ, RZ, R7 ;  /* 0x000000ffff047224 */ /* 0x001fe400078e0007 */
[----:B------:R-:W-:-:S03]  /*e160*/  IMAD R51, R0, R51, R52 ;  /* 0x0000003300337224 */ /* 0x000fc600078e0234 */
[----:B------:R-:W-:Y:S02]  /*e170*/  @!P0 IADD3 R4, -R4, RZ, RZ ;  /* 0x000000ff04048210 */ /* 0x000fe40007ffe1ff */
[----:B------:R-:W-:Y:S02]  /*e180*/  ISETP.GT.U32.AND P0, PT, R0, R51, PT ;  /* 0x000000330000720c */ /* 0x000fe40003f04070 */
[----:B------:R-:W-:Y:S02]  /*e190*/  ISETP.GE.AND P4, PT, R61, RZ, PT ;  /* 0x000000ff3d00720c */ /* 0x000fe40003f86270 */
[----:B------:R-:W4:Y:S04]  /*e1a0*/  LDL.LU R61, [R1+0x65c] ;  /* 0x00065c00013d7983 */ /* 0x000f280000300800 */
[----:B------:R0:W-:Y:S05]  /*e1b0*/  STL [R1+0x25c], R4 ;  /* 0x00025c0401007387 */ /* 0x0001ea0000100800 */
[----:B------:R-:W-:Y:S01]  /*e1c0*/  @!P0 IMAD.IADD R51, R51, 0x1, -R0 ;  /* 0x0000000133338824 */ /* 0x000fe200078e0a00 */
[----:B------:R-:W-:-:S02]  /*e1d0*/  ISETP.GE.AND P0, PT, R55, RZ, PT ;  /* 0x000000ff3700720c */ /* 0x000fc40003f06270 */
[----:B------:R-:W4:Y:S01]  /*e1e0*/  LDL.LU R55, [R1+0x660] ;  /* 0x0006600001377983 */ /* 0x000f220000300800 */
[----:B------:R-:W-:Y:S01]  /*e1f0*/  ISETP.GE.AND P6, PT, R54, RZ, PT ;  /* 0x000000ff3600720c */ /* 0x000fe20003fc6270 */
[----:B------:R-:W-:-:S04]  /*e200*/  IMAD.HI.U32 R54, R6, R50, RZ ;  /* 0x0000003206367227 */ /* 0x000fc800078e00ff */
[----:B------:R-:W-:Y:S02]  /*e210*/  IMAD.MOV R54, RZ, RZ, -R54 ;  /* 0x000000ffff367224 */ /* 0x000fe400078e0a36 */
[----:B-1----:R-:W-:Y:S02]  /*e220*/  IMAD.MOV.U32 R29, RZ, RZ, R2 ;  /* 0x000000ffff1d7224 */ /* 0x002fe400078e0002 */
[----:B------:R-:W-:Y:S02]  /*e230*/  @!P5 IMAD.IADD R8, R8, 0x1, -R0 ;  /* 0x000000010808d824 */ /* 0x000fe400078e0a00 */
[C---:B------:R-:W-:Y:S02]  /*e240*/  IMAD R50, R0.reuse, R54, R50 ;  /* 0x0000003600327224 */ /* 0x040fe400078e0232 */
[----:B------:R-:W-:Y:S01]  /*e250*/  @!P1 IMAD.MOV R29, RZ, RZ, -R29 ;  /* 0x000000ffff1d9224 */ /* 0x000fe200078e0a1d */
[C---:B------:R-:W-:Y:S01]  /*e260*/  ISETP.GT.U32.AND P1, PT, R0.reuse, R8, PT ;  /* 0x000000080000720c */ /* 0x040fe20003f24070 */
[----:B------:R-:W-:Y:S01]  /*e270*/  IMAD.MOV.U32 R5, RZ, RZ, R49 ;  /* 0x000000ffff057224 */ /* 0x000fe200078e0031 */
[----:B------:R-:W-:-:S03]  /*e280*/  ISETP.GT.U32.AND P5, PT, R0, R50, PT ;  /* 0x000000320000720c */ /* 0x000fc60003fa4070 */
[----:B------:R-:W-:Y:S02]  /*e290*/  @!P2 IMAD.MOV R5, RZ, RZ, -R5 ;  /* 0x000000ffff05a224 */ /* 0x000fe400078e0a05 */
[----:B0-----:R-:W-:-:S06]  /*e2a0*/  IMAD.MOV.U32 R4, RZ, RZ, R9 ;  /* 0x000000ffff047224 */ /* 0x001fcc00078e0009 */
[--C-:B------:R-:W-:Y:S02]  /*e2b0*/  @!P1 IMAD.IADD R8, R8, 0x1, -R0.reuse ;  /* 0x0000000108089824 */ /* 0x100fe400078e0a00 */
[----:B------:R-:W-:Y:S01]  /*e2c0*/  @!P5 IMAD.IADD R50, R50, 0x1, -R0 ;  /* 0x000000013232d824 */ /* 0x000fe200078e0a00 */
[----:B------:R-:W-:Y:S02]  /*e2d0*/  ISETP.GT.U32.AND P5, PT, R0, R51, PT ;  /* 0x000000330000720c */ /* 0x000fe40003fa4070 */
[----:B------:R-:W-:Y:S02]  /*e2e0*/  @!P6 IADD3 R4, -R4, RZ, RZ ;  /* 0x000000ff0404e210 */ /* 0x000fe40007ffe1ff */
[----:B------:R-:W-:Y:S01]  /*e2f0*/  ISETP.GT.U32.AND P6, PT, R0, R50, PT ;  /* 0x000000320000720c */ /* 0x000fe20003fc4070 */
[----:B------:R-:W-:-:S08]  /*e300*/  @!P0 IMAD.MOV R8, RZ, RZ, -R8 ;  /* 0x000000ffff088224 */ /* 0x000fd000078e0a08 */
[----:B------:R-:W-:Y:S01]  /*e310*/  @!P5 IMAD.IADD R51, R51, 0x1, -R0 ;  /* 0x000000013333d824 */ /* 0x000fe200078e0a00 */
[----:B--2---:R-:W-:-:S05]  /*e320*/  IABS R10, R58 ;  /* 0x0000003a000a7213 */ /* 0x004fca0000000000 */
[----:B------:R-:W-:-:S04]  /*e330*/  IMAD.HI.U32 R53, R6, R10, RZ ;  /* 0x0000000a06357227 */ /* 0x000fc800078e00ff */
[----:B------:R-:W-:-:S04]  /*e340*/  IMAD.MOV R53, RZ, RZ, -R53 ;  /* 0x000000ffff357224 */ /* 0x000fc800078e0a35 */
[----:B------:R-:W-:-:S05]  /*e350*/  IMAD R10, R0, R53, R10 ;  /* 0x00000035000a7224 */ /* 0x000fca00078e020a */
[----:B------:R-:W-:Y:S02]  /*e360*/  ISETP.GT.U32.AND P2, PT, R0, R10, PT ;  /* 0x0000000a0000720c */ /* 0x000fe40003f44070 */
[----:B------:R-:W-:Y:S02]  /*e370*/  ISETP.GE.AND P1, PT, R58, RZ, PT ;  /* 0x000000ff3a00720c */ /* 0x000fe40003f26270 */
[----:B------:R-:W2:Y:S09]  /*e380*/  LDL.LU R58, [R1+0x664] ;  /* 0x00066400013a7983 */ /* 0x000eb20000300800 */
[----:B------:R-:W-:-:S05]  /*e390*/  @!P2 IMAD.IADD R10, R10, 0x1, -R0 ;  /* 0x000000010a0aa824 */ /* 0x000fca00078e0a00 */
[----:B------:R-:W-:Y:S01]  /*e3a0*/  ISETP.GT.U32.AND P2, PT, R0, R10, PT ;  /* 0x0000000a0000720c */ /* 0x000fe20003f44070 */
[----:B------:R-:W-:Y:S01]  /*e3b0*/  @!P6 IMAD.IADD R50, R50, 0x1, -R0 ;  /* 0x000000013232e824 */ /* 0x000fe200078e0a00 */
[----:B------:R-:W-:-:S03]  /*e3c0*/  MOV R12, R51 ;  /* 0x00000033000c7202 */ /* 0x000fc60000000f00 */
[----:B------:R-:W-:Y:S02]  /*e3d0*/  IMAD.MOV.U32 R11, RZ, RZ, R50 ;  /* 0x000000ffff0b7224 */ /* 0x000fe400078e0032 */
[----:B------:R-:W-:Y:S01]  /*e3e0*/  @!P3 IMAD.MOV R12, RZ, RZ, -R12 ;  /* 0x000000ffff0cb224 */ /* 0x000fe200078e0a0c */
[----:B------:R0:W-:Y:S01]  /*e3f0*/  STL [R1+0x24c], R8 ;  /* 0x00024c0801007387 */ /* 0x0001e20000100800 */
[----:B------:R-:W-:-:S04]  /*e400*/  @!P4 IMAD.MOV R11, RZ, RZ, -R11 ;  /* 0x000000ffff0bc224 */ /* 0x000fc800078e0a0b */
[----:B------:R-:W-:-:S04]  /*e410*/  @!P2 IMAD.IADD R10, R10, 0x1, -R0 ;  /* 0x000000010a0aa824 */ /* 0x000fc800078e0a00 */
[----:B------:R-:W-:Y:S01]  /*e420*/  @!P1 IMAD.MOV R10, RZ, RZ, -R10 ;  /* 0x000000ffff0a9224 */ /* 0x000fe200078e0a0a */
[----:B---3--:R-:W-:Y:S02]  /*e430*/  IABS R53, R56 ;  /* 0x0000003800357213 */ /* 0x008fe40000000000 */
[----:B----4-:R-:W-:-:S03]  /*e440*/  IABS R52, R57 ;  /* 0x0000003900347213 */ /* 0x010fc60000000000 */
[----:B------:R-:W-:Y:S02]  /*e450*/  IMAD.MOV.U32 R2, RZ, RZ, R53 ;  /* 0x000000ffff027224 */ /* 0x000fe400078e0035 */
[----:B------:R-:W-:Y:S02]  /*e460*/  IMAD.MOV.U32 R7, RZ, RZ, R52 ;  /* 0x000000ffff077224 */ /* 0x000fe400078e0034 */
[----:B------:R-:W-:-:S04]  /*e470*/  IMAD.HI.U32 R52, R6, R2, RZ ;  /* 0x0000000206347227 */ /* 0x000fc800078e00ff */
[----:B------:R-:W-:-:S04]  /*e480*/  IMAD.MOV R52, RZ, RZ, -R52 ;  /* 0x000000ffff347224 */ /* 0x000fc800078e0a34 */
[----:B------:R-:W-:-:S05]  /*e490*/  IMAD R2, R0, R52, R2 ;  /* 0x0000003400027224 */ /* 0x000fca00078e0202 */
[----:B------:R-:W-:Y:S01]  /*e4a0*/  ISETP.GT.U32.AND P0, PT, R0, R2, PT ;  /* 0x000000020000720c */ /* 0x000fe20003f04070 */
[----:B------:R-:W-:Y:S01]  /*e4b0*/  IMAD.HI.U32 R53, R6, R7, RZ ;  /* 0x0000000706357227 */ /* 0x000fe200078e00ff */
[----:B------:R-:W-:Y:S02]  /*e4c0*/  ISETP.GE.AND P2, PT, R56, RZ, PT ;  /* 0x000000ff3800720c */ /* 0x000fe40003f46270 */
[----:B------:R-:W3:Y:S01]  /*e4d0*/  LDL.LU R56, [R1+0x668] ;  /* 0x0006680001387983 */ /* 0x000ee20000300800 */
[----:B------:R-:W-:Y:S01]  /*e4e0*/  IMAD.MOV R53, RZ, RZ, -R53 ;  /* 0x000000ffff357224 */ /* 0x000fe200078e0a35 */
[----:B------:R-:W-:Y:S02]  /*e4f0*/  IABS R49, R59 ;  /* 0x0000003b00317213 */ /* 0x000fe40000000000 */
[----:B------:R-:W-:Y:S01]  /*e500*/  ISETP.GE.AND P4, PT, R59, RZ, PT ;  /* 0x000000ff3b00720c */ /* 0x000fe20003f86270 */
[----:B------:R-:W-:-:S04]  /*e510*/  IMAD R53, R0, R53, R7 ;  /* 0x0000003500357224 */ /* 0x000fc800078e0207 */
[----:B------:R-:W-:Y:S01]  /*e520*/  @!P0 IMAD.IADD R2, R2, 0x1, -R0 ;  /* 0x0000000102028824 */ /* 0x000fe200078e0a00 */
[----:B------:R-:W-:Y:S02]  /*e530*/  ISETP.GE.AND P0, PT, R57, RZ, PT ;  /* 0x000000ff3900720c */ /* 0x000fe40003f06270 */
[----:B------:R-:W4:Y:S04]  /*e540*/  LDL.LU R57, [R1+0x66c] ;  /* 0x00066c0001397983 */ /* 0x000f280000300800 */
[----:B------:R1:W-:Y:S04]  /*e550*/  STL [R1+0x23c], R12 ;  /* 0x00023c0c01007387 */ /* 0x0003e80000100800 */
[----:B------:R1:W-:Y:S04]  /*e560*/  STL [R1+0x238], R11 ;  /* 0x0002380b01007387 */ /* 0x0003e80000100800 */
[----:B------:R-:W-:Y:S01]  /*e570*/  STL [R1+0x234], R10 ;  /* 0x0002340a01007387 */ /* 0x000fe20000100800 */
[----:B------:R-:W-:-:S03]  /*e580*/  ISETP.GT.U32.AND P5, PT, R0, R53, PT ;  /* 0x000000350000720c */ /* 0x000fc60003fa4070 */
[----:B------:R-:W4:Y:S01]  /*e590*/  LDL.LU R59, [R1+0x670] ;  /* 0x00067000013b7983 */ /* 0x000f220000300800 */
[----:B------:R-:W-:-:S09]  /*e5a0*/  IMAD.HI.U32 R52, R6, R49, RZ ;  /* 0x0000003106347227 */ /* 0x000fd200078e00ff */
[----:B------:R-:W-:Y:S01]  /*e5b0*/  @!P5 IMAD.IADD R53, R53, 0x1, -R0 ;  /* 0x000000013535d824 */ /* 0x000fe200078e0a00 */
[----:B------:R-:W-:Y:S01]  /*e5c0*/  ISETP.GT.U32.AND P5, PT, R0, R2, PT ;  /* 0x000000020000720c */ /* 0x000fe20003fa4070 */
[----:B------:R-:W-:-:S04]  /*e5d0*/  IMAD.MOV R52, RZ, RZ, -R52 ;  /* 0x000000ffff347224 */ /* 0x000fc800078e0a34 */
[----:B------:R-:W-:Y:S01]  /*e5e0*/  IMAD R49, R0, R52, R49 ;  /* 0x0000003400317224 */ /* 0x000fe200078e0231 */
[----:B------:R-:W-:-:S04]  /*e5f0*/  IABS R7, R60 ;  /* 0x0000003c00077213 */ /* 0x000fc80000000000 */
[----:B------:R-:W-:-:S03]  /*e600*/  ISETP.GT.U32.AND P6, PT, R0, R49, PT ;  /* 0x000000310000720c */ /* 0x000fc60003fc4070 */
[----:B------:R-:W-:Y:S01]  /*e610*/  @!P5 IMAD.IADD R2, R2, 0x1, -R0 ;  /* 0x000000010202d824 */ /* 0x000fe200078e0a00 */
[----:B------:R-:W-:Y:S02]  /*e620*/  ISETP.GE.AND P5, PT, R60, RZ, PT ;  /* 0x000000ff3c00720c */ /* 0x000fe40003fa6270 */
[----:B------:R-:W4:Y:S01]  /*e630*/  LDL.LU R60, [R1+0x674] ;  /* 0x00067400013c7983 */ /* 0x000f220000300800 */
[----:B------:R-:W-:-:S04]  /*e640*/  IMAD.HI.U32 R52, R6, R7, RZ ;  /* 0x0000000706347227 */ /* 0x000fc800078e00ff */
[----:B------:R-:W-:Y:S02]  /*e650*/  IMAD.MOV R52, RZ, RZ, -R52 ;  /* 0x000000ffff347224 */ /* 0x000fe400078e0a34 */
[----:B------:R-:W-:Y:S02]  /*e660*/  @!P6 IMAD.IADD R49, R49, 0x1, -R0 ;  /* 0x000000013131e824 */ /* 0x000fe400078e0a00 */
[----:B------:R-:W-:-:S03]  /*e670*/  IMAD R7, R0, R52, R7 ;  /* 0x0000003400077224 */ /* 0x000fc600078e0207 */
[C---:B------:R-:W-:Y:S02]  /*e680*/  ISETP.GT.U32.AND P6, PT, R0.reuse, R49, PT ;  /* 0x000000310000720c */ /* 0x040fe40003fc4070 */
[----:B------:R-:W-:Y:S02]  /*e690*/  ISETP.GT.U32.AND P1, PT, R0, R7, PT ;  /* 0x000000070000720c */ /* 0x000fe40003f24070 */
[----:B------:R-:W-:Y:S02]  /*e6a0*/  IABS R9, R61 ;  /* 0x0000003d00097213 */ /* 0x000fe40000000000 */
[----:B------:R-:W-:-:S07]  /*e6b0*/  IABS R52, R55 ;  /* 0x0000003700347213 */ /* 0x000fce0000000000 */
[----:B------:R-:W-:Y:S01]  /*e6c0*/  @!P6 IMAD.IADD R49, R49, 0x1, -R0 ;  /* 0x000000013131e824 */ /* 0x000fe200078e0a00 */
[----:B------:R-:W-:Y:S02]  /*e6d0*/  ISETP.GE.AND P6, PT, R61, RZ, PT ;  /* 0x000000ff3d00720c */ /* 0x000fe40003fc6270 */
[----:B------:R-:W-:Y:S01]  /*e6e0*/  @!P1 IADD3 R7, R7, -R0, RZ ;  /* 0x8000000007079210 */ /* 0x000fe20007ffe0ff */
[----:B------:R-:W4:Y:S01]  /*e6f0*/  LDL.LU R61, [R1+0x678] ;  /* 0x00067800013d7983 */ /* 0x000f220000300800 */
[----:B------:R-:W-:-:S03]  /*e700*/  ISETP.GE.AND P1, PT, R55, RZ, PT ;  /* 0x000000ff3700720c */ /* 0x000fc60003f26270 */
[----:B------:R-:W4:Y:S01]  /*e710*/  LDL.LU R55, [R1+0x67c] ;  /* 0x00067c0001377983 */ /* 0x000f220000300800 */
[----:B------:R-:W-:Y:S01]  /*e720*/  ISETP.GT.U32.AND P3, PT, R0, R53, PT ;  /* 0x000000350000720c */ /* 0x000fe20003f64070 */
[----:B0-----:R-:W-:-:S04]  /*e730*/  IMAD.HI.U32 R8, R6, R9, RZ ;  /* 0x0000000906087227 */ /* 0x001fc800078e00ff */
[----:B------:R-:W-:Y:S02]  /*e740*/  IMAD.MOV R8, RZ, RZ, -R8 ;  /* 0x000000ffff087224 */ /* 0x000fe400078e0a08 */
[----:B-1----:R-:W-:Y:S02]  /*e750*/  IMAD.MOV.U32 R12, RZ, RZ, R2 ;  /* 0x000000ffff0c7224 */ /* 0x002fe400078e0002 */
[----:B------:R-:W-:Y:S02]  /*e760*/  IMAD R9, R0, R8, R9 ;  /* 0x0000000800097224 */ /* 0x000fe400078e0209 */
[----:B------:R-:W-:-:S04]  /*e770*/  IMAD.HI.U32 R8, R6, R52, RZ ;  /* 0x0000003406087227 */ /* 0x000fc800078e00ff */
[----:B------:R-:W-:Y:S01]  /*e780*/  @!P3 IMAD.IADD R53, R53, 0x1, -R0 ;  /* 0x000000013535b824 */ /* 0x000fe200078e0a00 */
[C---:B------:R-:W-:Y:S01]  /*e790*/  ISETP.GT.U32.AND P3, PT, R0.reuse, R9, PT ;  /* 0x000000090000720c */ /* 0x040fe20003f64070 */
[----:B------:R-:W-:Y:S01]  /*e7a0*/  @!P2 IMAD.MOV R12, RZ, RZ, -R12 ;  /* 0x000000ffff0ca224 */ /* 0x000fe200078e0a0c */
[C---:B------:R-:W-:Y:S01]  /*e7b0*/  ISETP.GT.U32.AND P2, PT, R0.reuse, R7, PT ;  /* 0x000000070000720c */ /* 0x040fe20003f44070 */
[----:B------:R-:W-:Y:S02]  /*e7c0*/  IMAD.MOV R8, RZ, RZ, -R8 ;  /* 0x000000ffff087224 */ /* 0x000fe400078e0a08 */
[----:B------:R-:W-:Y:S02]  /*e7d0*/  IMAD.MOV.U32 R11, RZ, RZ, R53 ;  /* 0x000000ffff0b7224 */ /* 0x000fe400078e0035 */
[----:B------:R-:W-:Y:S02]  /*e7e0*/  IMAD R8, R0, R8, R52 ;  /* 0x0000000800087224 */ /* 0x000fe400078e0234 */
[----:B------:R-:W-:-:S04]  /*e7f0*/  @!P0 IMAD.MOV R11, RZ, RZ, -R11 ;  /* 0x000000ffff0b8224 */ /* 0x000fc800078e0a0b */
[----:B------:R-:W-:Y:S01]  /*e800*/  @!P3 IMAD.IADD R9, R9, 0x1, -R0 ;  /* 0x000000010909b824 */ /* 0x000fe200078e0a00 */
[C---:B------:R-:W-:Y:S02]  /*e810*/  ISETP.GT.U32.AND P3, PT, R0.reuse, R8, PT ;  /* 0x000000080000720c */ /* 0x040fe40003f64070 */
[----:B------:R-:W-:Y:S01]  /*e820*/  @!P2 IADD3 R7, R7, -R0, RZ ;  /* 0x800000000707a210 */ /* 0x000fe20007ffe0ff */
[----:B------:R-:W-:Y:S04]  /*e830*/  STL [R1+0x228], R12 ;  /* 0x0002280c01007387 */ /* 0x000fe80000100800 */
[----:B------:R0:W-:Y:S01]  /*e840*/  STL [R1+0x224], R11 ;  /* 0x0002240b01007387 */ /* 0x0001e20000100800 */
[----:B------:R-:W-:Y:S01]  /*e850*/  ISETP.GT.U32.AND P0, PT, R0, R9, PT ;  /* 0x000000090000720c */ /* 0x000fe20003f04070 */
[----:B0-----:R-:W-:Y:S01]  /*e860*/  IMAD.MOV.U32 R11, RZ, RZ, R49 ;  /* 0x000000ffff0b7224 */ /* 0x001fe200078e0031 */
[----:B--2---:R-:W-:-:S05]  /*e870*/  IABS R51, R58 ;  /* 0x0000003a00337213 */ /* 0x004fca0000000000 */
[----:B------:R-:W-:-:S04]  /*e880*/  IMAD.HI.U32 R10, R6, R51, RZ ;  /* 0x00000033060a7227 */ /* 0x000fc800078e00ff */
[----:B------:R-:W-:-:S04]  /*e890*/  IMAD.MOV R10, RZ, RZ, -R10 ;  /* 0x000000ffff0a7224 */ /* 0x000fc800078e0a0a */
[----:B------:R-:W-:-:S05]  /*e8a0*/  IMAD R10, R0, R10, R51 ;  /* 0x0000000a000a7224 */ /* 0x000fca00078e0233 */
[----:B------:R-:W-:Y:S01]  /*e8b0*/  ISETP.GT.U32.AND P2, PT, R0, R10, PT ;  /* 0x0000000a0000720c */ /* 0x000fe20003f44070 */
[----:B------:R-:W-:Y:S02]  /*e8c0*/  @!P4 IMAD.MOV R11, RZ, RZ, -R11 ;  /* 0x000000ffff0bc224 */ /* 0x000fe400078e0a0b */
[----:B------:R-:W-:-:S03]  /*e8d0*/  @!P3 IMAD.IADD R8, R8, 0x1, -R0 ;  /* 0x000000010808b824 */ /* 0x000fc600078e0a00 */
[----:B------:R0:W-:Y:S07]  /*e8e0*/  STL [R1+0x220], R11 ;  /* 0x0002200b01007387 */ /* 0x0001ee0000100800 */
[----:B------:R-:W-:Y:S02]  /*e8f0*/  @!P2 IMAD.IADD R10, R10, 0x1, -R0 ;  /* 0x000000010a0aa824 */ /* 0x000fe400078e0a00 */
[----:B0-----:R-:W-:Y:S01]  /*e900*/  IMAD.MOV.U32 R11, RZ, RZ, R7 ;  /* 0x000000ffff0b7224 */ /* 0x001fe200078e0007 */
[----:B------:R-:W-:-:S03]  /*e910*/  ISETP.GT.U32.AND P2, PT, R0, R8, PT ;  /* 0x000000080000720c */ /* 0x000fc60003f44070 */
[----:B------:R-:W-:Y:S01]  /*e920*/  @!P5 IMAD.MOV R11, RZ, RZ, -R11 ;  /* 0x000000ffff0bd224 */ /* 0x000fe200078e0a0b */
[----:B------:R-:W-:Y:S01]  /*e930*/  ISETP.GT.U32.AND P5, PT, R0, R10, PT ;  /* 0x0000000a0000720c */ /* 0x000fe20003fa4070 */
[----:B------:R-:W-:-:S05]  /*e940*/  @!P0 IMAD.IADD R9, R9, 0x1, -R0 ;  /* 0x0000000109098824 */ /* 0x000fca00078e0a00 */
[----:B------:R-:W-:-:S03]  /*e950*/  @!P6 IADD3 R9, -R9, RZ, RZ ;  /* 0x000000ff0909e210 */ /* 0x000fc60007ffe1ff */
[----:B------:R-:W-:-:S04]  /*e960*/  @!P2 IMAD.IADD R8, R8, 0x1, -R0 ;  /* 0x000000010808a824 */ /* 0x000fc800078e0a00 */
[----:B------:R-:W-:Y:S02]  /*e970*/  @!P5 IMAD.IADD R10, R10, 0x1, -R0 ;  /* 0x000000010a0ad824 */ /* 0x000fe400078e0a00 */
[----:B------:R-:W-:Y:S01]  /*e980*/  @!P1 IMAD.MOV R8, RZ, RZ, -R8 ;  /* 0x000000ffff089224 */ /* 0x000fe200078e0a08 */
[----:B------:R-:W-:Y:S02]  /*e990*/  ISETP.GE.AND P4, PT, R58, RZ, PT ;  /* 0x000000ff3a00720c */ /* 0x000fe40003f86270 */
[----:B---3--:R-:W-:Y:S02]  /*e9a0*/  IABS R50, R56 ;  /* 0x0000003800327213 */ /* 0x008fe40000000000 */
[----:B------:R-:W-:Y:S02]  /*e9b0*/  ISETP.GE.AND P0, PT, R56, RZ, PT ;  /* 0x000000ff3800720c */ /* 0x000fe40003f06270 */
[----:B------:R-:W2:Y:S01]  /*e9c0*/  LDL.LU R56, [R1+0x680] ;  /* 0x0006800001387983 */ /* 0x000ea20000300800 */
[----:B----4-:R-:W-:-:S05]  /*e9d0*/  IABS R52, R57 ;  /* 0x0000003900347213 */ /* 0x010fca0000000000 */
[----:B------:R-:W-:Y:S01]  /*e9e0*/  IMAD.HI.U32 R49, R6, R52, RZ ;  /* 0x0000003406317227 */ /* 0x000fe200078e00ff */
[----:B------:R-:W-:-:S03]  /*e9f0*/  IABS R53, R59 ;  /* 0x0000003b00357213 */ /* 0x000fc60000000000 */
[----:B------:R-:W-:Y:S02]  /*ea00*/  IMAD.MOV R49, RZ, RZ, -R49 ;  /* 0x000000ffff317224 */ /* 0x000fe400078e0a31 */
[----:B------:R-:W-:-:S04]  /*ea10*/  IMAD.HI.U32 R7, R6, R53, RZ ;  /* 0x0000003506077227 */ /* 0x000fc800078e00ff */
[----:B------:R-:W-:Y:S02]  /*ea20*/  IMAD.MOV R7, RZ, RZ, -R7 ;  /* 0x000000ffff077224 */ /* 0x000fe400078e0a07 */
[----:B------:R-:W-:Y:S01]  /*ea30*/  IMAD.HI.U32 R2, R6, R50, RZ ;  /* 0x0000003206027227 */ /* 0x000fe200078e00ff */
[----:B------:R0:W-:Y:S03]  /*ea40*/  STL [R1+0x208], R11 ;  /* 0x0002080b01007387 */ /* 0x0001e60000100800 */
[C---:B------:R-:W-:Y:S02]  /*ea50*/  IMAD R52, R0.reuse, R49, R52 ;  /* 0x0000003100347224 */ /* 0x040fe400078e0234 */
[C---:B------:R-:W-:Y:S01]  /*ea60*/  IMAD R7, R0.reuse, R7, R53 ;  /* 0x0000000700077224 */ /* 0x040fe200078e0235 */
[----:B------:R-:W-:Y:S01]  /*ea70*/  ISETP.GE.AND P2, PT, R57, RZ, PT ;  /* 0x000000ff3900720c */ /* 0x000fe20003f46270 */
[----:B------:R-:W-:Y:S01]  /*ea80*/  IMAD.MOV R2, RZ, RZ, -R2 ;  /* 0x000000ffff027224 */ /* 0x000fe200078e0a02 */
[----:B------:R-:W-:Y:S01]  /*ea90*/  STL [R1+0x204], R9 ;  /* 0x0002040901007387 */ /* 0x000fe20000100800 */
[----:B------:R-:W-:-:S02]  /*eaa0*/  ISETP.GT.U32.AND P6, PT, R0, R52, PT ;  /* 0x000000340000720c */ /* 0x000fc40003fc4070 */
[C---:B------:R-:W-:Y:S01]  /*eab0*/  ISETP.GT.U32.AND P5, PT, R0.reuse, R7, PT ;  /* 0x000000070000720c */ /* 0x040fe20003fa4070 */
[----:B------:R-:W3:Y:S01]  /*eac0*/  LDL.LU R57, [R1+0x684] ;  /* 0x0006840001397983 */ /* 0x000ee20000300800 */
[----:B------:R-:W-:-:S05]  /*ead0*/  IMAD R2, R0, R2, R50 ;  /* 0x0000000200027224 */ /* 0x000fca00078e0232 */
[----:B------:R-:W-:Y:S01]  /*eae0*/  ISETP.GT.U32.AND P3, PT, R0, R2, PT ;  /* 0x000000020000720c */ /* 0x000fe20003f64070 */
[----:B------:R-:W-:Y:S01]  /*eaf0*/  STL [R1+0x1e8], R8 ;  /* 0x0001e80801007387 */ /* 0x000fe20000100800 */
[----:B------:R-:W-:Y:S02]  /*eb00*/  IABS R51, R60 ;  /* 0x0000003c00337213 */ /* 0x000fe40000000000 */
[--C-:B------:R-:W-:Y:S01]  /*eb10*/  @!P6 IMAD.IADD R52, R52, 0x1, -R0.reuse ;  /* 0x000000013434e824 */ /* 0x100fe200078e0a00 */
[----:B------:R-:W-:Y:S01]  /*eb20*/  ISETP.GE.AND P6, PT, R59, RZ, PT ;  /* 0x000000ff3b00720c */ /* 0x000fe20003fc6270 */
[--C-:B------:R-:W-:Y:S01]  /*eb30*/  @!P5 IMAD.IADD R7, R7, 0x1, -R0.reuse ;  /* 0x000000010707d824 */ /* 0x100fe200078e0a00 */
[----:B------:R-:W-:Y:S01]  /*eb40*/  ISETP.GE.AND P5, PT, R60, RZ, PT ;  /* 0x000000ff3c00720c */ /* 0x000fe20003fa6270 */
[----:B------:R-:W4:Y:S04]  /*eb50*/  LDL.LU R59, [R1+0x688] ;  /* 0x00068800013b7983 */ /* 0x000f280000300800 */
[----:B------:R-:W4:Y:S01]  /*eb60*/  LDL.LU R60, [R1+0x68c] ;  /* 0x00068c00013c7983 */ /* 0x000f220000300800 */
[----:B------:R-:W-:Y:S01]  /*eb70*/  @!P3 IMAD.IADD R2, R2, 0x1, -R0 ;  /* 0x000000010202b824 */ /* 0x000fe200078e0a00 */
[----:B------:R-:W-:-:S04]  /*eb80*/  ISETP.GT.U32.AND P1, PT, R0, R52, PT ;  /* 0x000000340000720c */ /* 0x000fc80003f24070 */
[----:B------:R-:W-:Y:S01]  /*eb90*/  ISETP.GT.U32.AND P3, PT, R0, R2, PT ;  /* 0x000000020000720c */ /* 0x000fe20003f64070 */
[----:B0-----:R-:W-:-:S04]  /*eba0*/  IMAD.MOV.U32 R11, RZ, RZ, R10 ;  /* 0x000000ffff0b7224 */ /* 0x001fc800078e000a */
[----:B------:R-:W-:Y:S01]  /*ebb0*/  @!P4 IMAD.MOV R11, RZ, RZ, -R11 ;  /* 0x000000ffff0bc224 */ /* 0x000fe200078e0a0b */
[----:B------:R-:W-:-:S03]  /*ebc0*/  ISETP.GT.U32.AND P4, PT, R0, R7, PT ;  /* 0x000000070000720c */ /* 0x000fc60003f84070 */
[--C-:B------:R-:W-:Y:S01]  /*ebd0*/  @!P1 IMAD.IADD R52, R52, 0x1, -R0.reuse ;  /* 0x0000000134349824 */ /* 0x100fe200078e0a00 */
[----:B------:R0:W-:Y:S03]  /*ebe0*/  STL [R1+0x1d0], R11 ;  /* 0x0001d00b01007387 */ /* 0x0001e60000100800 */
[----:B------:R-:W-:-:S04]  /*ebf0*/  @!P3 IMAD.IADD R2, R2, 0x1, -R0 ;  /* 0x000000010202b824 */ /* 0x000fc800078e0a00 */
[----:B------:R-:W-:Y:S02]  /*ec00*/  @!P0 IMAD.MOV R2, RZ, RZ, -R2 ;  /* 0x000000ffff028224 */ /* 0x000fe400078e0a02 */
[----:B0-----:R-:W-:-:S04]  /*ec10*/  IMAD.MOV.U32 R11, RZ, RZ, R52 ;  /* 0x000000ffff0b7224 */ /* 0x001fc800078e0034 */
[----:B------:R-:W-:Y:S01]  /*ec20*/  @!P2 IMAD.MOV R11, RZ, RZ, -R11 ;  /* 0x000000ffff0ba224 */ /* 0x000fe200078e0a0b */
[----:B------:R-:W-:Y:S01]  /*ec30*/  STL [R1+0x1c0], R2 ;  /* 0x0001c00201007387 */ /* 0x000fe20000100800 */
[----:B------:R-:W-:Y:S01]  /*ec40*/  IABS R49, R61 ;  /* 0x0000003d00317213 */ /* 0x000fe20000000000 */
[----:B------:R-:W-:Y:S01]  /*ec50*/  @!P4 IMAD.IADD R7, R7, 0x1, -R0 ;  /* 0x000000010707c824 */ /* 0x000fe200078e0a00 */
[----:B------:R-:W-:Y:S01]  /*ec60*/  ISETP.GE.AND P0, PT, R61, RZ, PT ;  /* 0x000000ff3d00720c */ /* 0x000fe20003f06270 */
[----:B------:R0:W-:Y:S01]  /*ec70*/  STL [R1+0x1bc], R11 ;  /* 0x0001bc0b01007387 */ /* 0x0001e20000100800 */
[----:B------:R-:W-:Y:S02]  /*ec80*/  IABS R50, R55 ;  /* 0x0000003700327213 */ /* 0x000fe40000000000 */
[----:B------:R-:W-:Y:S01]  /*ec90*/  ISETP.GE.AND P4, PT, R55, RZ, PT ;  /* 0x000000ff3700720c */ /* 0x000fe20003f86270 */
[----:B------:R-:W4:Y:S04]  /*eca0*/  LDL.LU R61, [R1+0x690] ;  /* 0x00069000013d7983 */ /* 0x000f280000300800 */
[----:B------:R-:W4:Y:S01]  /*ecb0*/  LDL.LU R55, [R1+0x694] ;  /* 0x0006940001377983 */ /* 0x000f220000300800 */
[----:B------:R-:W-:-:S04]  /*ecc0*/  IMAD.HI.U32 R54, R6, R51, RZ ;  /* 0x0000003306367227 */ /* 0x000fc800078e00ff */
[----:B------:R-:W-:-:S04]  /*ecd0*/  IMAD.MOV R54, RZ, RZ, -R54 ;  /* 0x000000ffff367224 */ /* 0x000fc800078e0a36 */
[----:B------:R-:W-:-:S05]  /*ece0*/  IMAD R51, R0, R54, R51 ;  /* 0x0000003600337224 */ /* 0x000fca00078e0233 */
[----:B------:R-:W-:Y:S01]  /*ecf0*/  ISETP.GT.U32.AND P3, PT, R0, R51, PT ;  /* 0x000000330000720c */ /* 0x000fe20003f64070 */
[----:B------:R-:W-:-:S04]  /*ed00*/  IMAD.HI.U32 R53, R6, R49, RZ ;  /* 0x0000003106357227 */ /* 0x000fc800078e00ff */
[----:B------:R-:W-:-:S08]  /*ed10*/  IMAD.MOV R53, RZ, RZ, -R53 ;  /* 0x000000ffff357224 */ /* 0x000fd000078e0a35 */
[----:B------:R-:W-:Y:S01]  /*ed20*/  @!P3 IADD3 R51, R51, -R0, RZ ;  /* 0x800000003333b210 */ /* 0x000fe20007ffe0ff */
[----:B------:R-:W-:-:S03]  /*ed30*/  IMAD R53, R0, R53, R49 ;  /* 0x0000003500357224 */ /* 0x000fc600078e0231 */
[C---:B------:R-:W-:Y:S02]  /*ed40*/  ISETP.GT.U32.AND P3, PT, R0.reuse, R51, PT ;  /* 0x000000330000720c */ /* 0x040fe40003f64070 */
[----:B0-----:R-:W-:Y:S02]  /*ed50*/  MOV R11, R7 ;  /* 0x00000007000b7202 */ /* 0x001fe40000000f00 */
[----:B------:R-:W-:Y:S01]  /*ed60*/  ISETP.GT.U32.AND P1, PT, R0, R53, PT ;  /* 0x000000350000720c */ /* 0x000fe20003f24070 */
[----:B------:R-:W-:-:S04]  /*ed70*/  IMAD.HI.U32 R9, R6, R50, RZ ;  /* 0x0000003206097227 */ /* 0x000fc800078e00ff */
[----:B------:R-:W-:Y:S02]  /*ed80*/  @!P6 IMAD.MOV R11, RZ, RZ, -R11 ;  /* 0x000000ffff0be224 */ /* 0x000fe400078e0a0b */
[----:B------:R-:W-:Y:S02]  /*ed90*/  IMAD.MOV R9, RZ, RZ, -R9 ;  /* 0x000000ffff097224 */ /* 0x000fe400078e0a09 */
[----:B------:R-:W-:Y:S01]  /*eda0*/  @!P3 IMAD.IADD R51, R51, 0x1, -R0 ;  /* 0x000000013333b824 */ /* 0x000fe200078e0a00 */
[----:B------:R0:W-:Y:S01]  /*edb0*/  STL [R1+0x1b8], R11 ;  /* 0x0001b80b01007387 */ /* 0x0001e20000100800 */
[C---:B------:R-:W-:Y:S02]  /*edc0*/  IMAD R9, R0.reuse, R9, R50 ;  /* 0x0000000900097224 */ /* 0x040fe400078e0232 */
[----:B------:R-:W-:Y:S02]  /*edd0*/  @!P1 IMAD.IADD R53, R53, 0x1, -R0 ;  /* 0x0000000135359824 */ /* 0x000fe400078e0a00 */
[----:B0-----:R-:W-:Y:S01]  /*ede0*/  IMAD.MOV.U32 R11, RZ, RZ, R51 ;  /* 0x000000ffff0b7224 */ /* 0x001fe200078e0033 */
[----:B------:R-:W-:-:S03]  /*edf0*/  ISETP.GT.U32.AND P2, PT, R0, R9, PT ;  /* 0x000000090000720c */ /* 0x000fc60003f44070 */
[----:B------:R-:W-:Y:S01]  /*ee00*/  @!P5 IMAD.MOV R11, RZ, RZ, -R11 ;  /* 0x000000ffff0bd224 */ /* 0x000fe200078e0a0b */
[----:B------:R-:W-:-:S09]  /*ee10*/  ISETP.GT.U32.AND P6, PT, R0, R53, PT ;  /* 0x000000350000720c */ /* 0x000fd20003fc4070 */
[----:B------:R-:W-:-:S05]  /*ee20*/  @!P2 IMAD.IADD R9, R9, 0x1, -R0 ;  /* 0x000000010909a824 */ /* 0x000fca00078e0a00 */
[----:B------:R-:W-:Y:S01]  /*ee30*/  ISETP.GT.U32.AND P2, PT, R0, R9, PT ;  /* 0x000000090000720c */ /* 0x000fe20003f44070 */
[----:B------:R-:W-:-:S12]  /*ee40*/  @!P6 IMAD.IADD R53, R53, 0x1, -R0 ;  /* 0x000000013535e824 */ /* 0x000fd800078e0a00 */
[----:B------:R-:W-:-:S04]  /*ee50*/  @!P2 IMAD.IADD R9, R9, 0x1, -R0 ;  /* 0x000000010909a824 */ /* 0x000fc800078e0a00 */
[----:B------:R-:W-:Y:S01]  /*ee60*/  @!P4 IMAD.MOV R9, RZ, RZ, -R9 ;  /* 0x000000ffff09c224 */ /* 0x000fe200078e0a09 */
[----:B--2---:R-:W-:Y:S02]  /*ee70*/  IABS R8, R56 ;  /* 0x0000003800087213 */ /* 0x004fe40000000000 */
[----:B------:R-:W-:Y:S02]  /*ee80*/  ISETP.GE.AND P1, PT, R56, RZ, PT ;  /* 0x000000ff3800720c */ /* 0x000fe40003f26270 */
[----:B------:R-:W2:Y:S01]  /*ee90*/  LDL.LU R56, [R1+0x698] ;  /* 0x0006980001387983 */ /* 0x000ea20000300800 */
[----:B------:R-:W-:-:S04]  /*eea0*/  IMAD.HI.U32 R10, R6, R8, RZ ;  /* 0x00000008060a7227 */ /* 0x000fc800078e00ff */
[----:B------:R-:W-:-:S04]  /*eeb0*/  IMAD.MOV R10, RZ, RZ, -R10 ;  /* 0x000000ffff0a7224 */ /* 0x000fc800078e0a0a */
[----:B------:R-:W-:-:S05]  /*eec0*/  IMAD R10, R0, R10, R8 ;  /* 0x0000000a000a7224 */ /* 0x000fca00078e0208 */
[----:B------:R-:W-:Y:S02]  /*eed0*/  ISETP.GT.U32.AND P3, PT, R0, R10, PT ;  /* 0x0000000a0000720c */ /* 0x000fe40003f64070 */
[----:B---3--:R-:W-:Y:S02]  /*eee0*/  IABS R2, R57 ;  /* 0x0000003900027213 */ /* 0x008fe40000000000 */
[----:B------:R-:W-:Y:S02]  /*eef0*/  ISETP.GE.AND P5, PT, R57, RZ, PT ;  /* 0x000000ff3900720c */ /* 0x000fe40003fa6270 */
[----:B------:R-:W3:Y:S01]  /*ef00*/  LDL.LU R57, [R1+0x69c] ;  /* 0x00069c0001397983 */ /* 0x000ee20000300800 */
[----:B------:R-:W-:-:S04]  /*ef10*/  IMAD.HI.U32 R7, R6, R2, RZ ;  /* 0x0000000206077227 */ /* 0x000fc800078e00ff */
[----:B------:R-:W-:-:S04]  /*ef20*/  IMAD.MOV R7, RZ, RZ, -R7 ;  /* 0x000000ffff077224 */ /* 0x000fc800078e0a07 */
[----:B------:R-:W-:Y:S01]  /*ef30*/  IMAD R2, R0, R7, R2 ;  /* 0x0000000700027224 */ /* 0x000fe200078e0202 */
[----:B----4-:R-:W-:Y:S01]  /*ef40*/  IABS R49, R60 ;  /* 0x0000003c00317213 */ /* 0x010fe20000000000 */
[----:B------:R-:W-:-:S04]  /*ef50*/  @!P3 IMAD.IADD R10, R10, 0x1, -R0 ;  /* 0x000000010a0ab824 */ /* 0x000fc800078e0a00 */
[----:B------:R-:W-:Y:S01]  /*ef60*/  IMAD.HI.U32 R7, R6, R49, RZ ;  /* 0x0000003106077227 */ /* 0x000fe200078e00ff */
[----:B------:R-:W-:-:S04]  /*ef70*/  ISETP.GT.U32.AND P3, PT, R0, R10, PT ;  /* 0x0000000a0000720c */ /* 0x000fc80003f64070 */
[----:B------:R-:W-:-:S05]  /*ef80*/  IADD3 R7, -R7, RZ, RZ ;  /* 0x000000ff07077210 */ /* 0x000fca0007ffe1ff */
[C---:B------:R-:W-:Y:S01]  /*ef90*/  IMAD R49, R0.reuse, R7, R49 ;  /* 0x0000000700317224 */ /* 0x040fe200078e0231 */
[----:B------:R-:W-:Y:S01]  /*efa0*/  IABS R8, R59 ;  /* 0x0000003b00087213 */ /* 0x000fe20000000000 */
[----:B------:R0:W-:Y:S03]  /*efb0*/  STL [R1+0x180], R11 ;  /* 0x0001800b01007387 */ /* 0x0001e60000100800 */
[----:B------:R-:W-:Y:S01]  /*efc0*/  ISETP.GT.U32.AND P4, PT, R0, R49, PT ;  /* 0x000000310000720c */ /* 0x000fe20003f84070 */
[----:B------:R-:W-:-:S04]  /*efd0*/  IMAD.HI.U32 R51, R6, R8, RZ ;  /* 0x0000000806337227 */ /* 0x000fc800078e00ff */
[----:B0-----:R-:W-:Y:S02]  /*efe0*/  IMAD.MOV.U32 R11, RZ, RZ, R53 ;  /* 0x000000ffff0b7224 */ /* 0x001fe400078e0035 */
[----:B------:R-:W-:Y:S02]  /*eff0*/  @!P3 IMAD.IADD R10, R10, 0x1, -R0 ;  /* 0x000000010a0ab824 */ /* 0x000fe400078e0a00 */
[----:B------:R-:W-:Y:S01]  /*f000*/  @!P0 IMAD.MOV R11, RZ, RZ, -R11 ;  /* 0x000000ffff0b8224 */ /* 0x000fe200078e0a0b */
[----:B------:R-:W-:Y:S01]  /*f010*/  ISETP.GE.AND P2, PT, R59, RZ, PT ;  /* 0x000000ff3b00720c */ /* 0x000fe20003f46270 */
[----:B------:R-:W-:Y:S01]  /*f020*/  IMAD.MOV R51, RZ, RZ, -R51 ;  /* 0x000000ffff337224 */ /* 0x000fe200078e0a33 */
[----:B------:R-:W4:Y:S01]  /*f030*/  LDL.LU R59, [R1+0x6a0] ;  /* 0x0006a000013b7983 */ /* 0x000f220000300800 */
[----:B------:R-:W-:Y:S01]  /*f040*/  @!P1 IMAD.MOV R10, RZ, RZ, -R10 ;  /* 0x000000ffff0a9224 */ /* 0x000fe200078e0a0a */
[----:B------:R-:W-:Y:S02]  /*f050*/  ISETP.GE.AND P3, PT, R60, RZ, PT ;  /* 0x000000ff3c00720c */ /* 0x000fe40003f66270 */
[----:B------:R0:W-:Y:S01]  /*f060*/  STL [R1+0x17c], R11 ;  /* 0x00017c0b01007387 */ /* 0x0001e20000100800 */
[----:B------:R-:W-:-:S02]  /*f070*/  IMAD R51, R0, R51, R8 ;  /* 0x0000003300337224 */ /* 0x000fc400078e0208 */
[----:B------:R-:W-:Y:S01]  /*f080*/  @!P4 IMAD.IADD R49, R49, 0x1, -R0 ;  /* 0x000000013131c824 */ /* 0x000fe200078e0a00 */
[----:B------:R-:W4:Y:S01]  /*f090*/  LDL.LU R60, [R1+0x6a4] ;  /* 0x0006a400013c7983 */ /* 0x000f220000300800 */
[----:B------:R-:W-:Y:S02]  /*f0a0*/  IABS R8, R55 ;  /* 0x0000003700087213 */ /* 0x000fe40000000000 */
[----:B------:R-:W-:Y:S01]  /*f0b0*/  ISETP.GE.AND P4, PT, R55, RZ, PT ;  /* 0x000000ff3700720c */ /* 0x000fe20003f86270 */
[----:B------:R-:W-:Y:S04]  /*f0c0*/  STL [R1+0xa0], R9 ;  /* 0x0000a00901007387 */ /* 0x000fe80000100800 */
[----:B------:R-:W-:Y:S04]  /*f0d0*/  STL [R1+0x170], R10 ;  /* 0x0001700a01007387 */ /* 0x000fe80000100800 */
[----:B------:R-:W4:Y:S01]  /*f0e0*/  LDL.LU R55, [R1+0x6a8] ;  /* 0x0006a80001377983 */ /* 0x000f220000300800 */
[----:B------:R-:W-:-:S02]  /*f0f0*/  ISETP.GT.U32.AND P6, PT, R0, R2, PT ;  /* 0x000000020000720c */ /* 0x000fc40003fc4070 */
[----:B------:R-:W-:Y:S02]  /*f100*/  IABS R50, R61 ;  /* 0x0000003d00327213 */ /* 0x000fe40000000000 */
[----:B------:R-:W-:-:S03]  /*f110*/  ISETP.GT.U32.AND P0, PT, R0, R51, PT ;  /* 0x000000330000720c */ /* 0x000fc60003f04070 */
[----:B------:R-:W-:-:S06]  /*f120*/  IMAD.HI.U32 R7, R6, R50, RZ ;  /* 0x0000003206077227 */ /* 0x000fcc00078e00ff */
[----:B------:R-:W-:-:S05]  /*f130*/  @!P6 IMAD.IADD R2, R2, 0x1, -R0 ;  /* 0x000000010202e824 */ /* 0x000fca00078e0a00 */
[----:B------:R-:W-:Y:S01]  /*f140*/  ISETP.GT.U32.AND P6, PT, R0, R2, PT ;  /* 0x000000020000720c */ /* 0x000fe20003fc4070 */
[----:B------:R-:W-:-:S04]  /*f150*/  IMAD.MOV R7, RZ, RZ, -R7 ;  /* 0x000000ffff077224 */ /* 0x000fc800078e0a07 */
[----:B------:R-:W-:Y:S02]  /*f160*/  IMAD R50, R0, R7, R50 ;  /* 0x0000000700327224 */ /* 0x000fe400078e0232 */
[----:B------:R-:W-:-:S06]  /*f170*/  @!P0 IMAD.IADD R51, R51, 0x1, -R0 ;  /* 0x0000000133338824 */ /* 0x000fcc00078e0a00 */
[----:B------:R-:W-:Y:S01]  /*f180*/  @!P6 IMAD.IADD R2, R2, 0x1, -R0 ;  /* 0x000000010202e824 */ /* 0x000fe200078e0a00 */
[----:B------:R-:W-:Y:S01]  /*f190*/  ISETP.GT.U32.AND P6, PT, R0, R50, PT ;  /* 0x000000320000720c */ /* 0x000fe20003fc4070 */
[----:B------:R-:W-:Y:S01]  /*f1a0*/  IMAD.HI.U32 R7, R6, R8, RZ ;  /* 0x0000000806077227 */ /* 0x000fe200078e00ff */
[----:B------:R-:W-:Y:S02]  /*f1b0*/  ISETP.GT.U32.AND P0, PT, R0, R51, PT ;  /* 0x000000330000720c */ /* 0x000fe40003f04070 */
[----:B0-----:R-:W-:Y:S01]  /*f1c0*/  MOV R11, R2 ;  /* 0x00000002000b7202 */ /* 0x001fe20000000f00 */
[----:B------:R-:W-:-:S04]  /*f1d0*/  IMAD.MOV R7, RZ, RZ, -R7 ;  /* 0x000000ffff077224 */ /* 0x000fc800078e0a07 */
[----:B------:R-:W-:-:S04]  /*f1e0*/  IMAD R8, R0, R7, R8 ;  /* 0x0000000700087224 */ /* 0x000fc800078e0208 */
[--C-:B------:R-:W-:Y:S02]  /*f1f0*/  @!P6 IMAD.IADD R50, R50, 0x1, -R0.reuse ;  /* 0x000000013232e824 */ /* 0x100fe400078e0a00 */
[----:B------:R-:W-:Y:S01]  /*f200*/  @!P5 IMAD.MOV R11, RZ, RZ, -R11 ;  /* 0x000000ffff0bd224 */ /* 0x000fe200078e0a0b */
[C---:B------:R-:W-:Y:S01]  /*f210*/  ISETP.GT.U32.AND P5, PT, R0.reuse, R49, PT ;  /* 0x000000310000720c */ /* 0x040fe20003fa4070 */
[--C-:B------:R-:W-:Y:S01]  /*f220*/  @!P0 IMAD.IADD R51, R51, 0x1, -R0.reuse ;  /* 0x0000000133338824 */ /* 0x100fe200078e0a00 */
[C---:B------:R-:W-:Y:S02]  /*f230*/  ISETP.GT.U32.AND P6, PT, R0.reuse, R50, PT ;  /* 0x000000320000720c */ /* 0x040fe40003fc4070 */
[----:B------:R-:W-:Y:S01]  /*f240*/  ISETP.GT.U32.AND P0, PT, R0, R8, PT ;  /* 0x000000080000720c */ /* 0x000fe20003f04070 */
[----:B------:R0:W-:Y:S08]  /*f250*/  STL [R1+0x160], R11 ;  /* 0x0001600b01007387 */ /* 0x0001f00000100800 */
[----:B------:R-:W-:-:S02]  /*f260*/  @!P5 IMAD.IADD R49, R49, 0x1, -R0 ;  /* 0x000000013131d824 */ /* 0x000fc400078e0a00 */
[----:B0-----:R-:W-:Y:S01]  /*f270*/  IMAD.MOV.U32 R11, RZ, RZ, R51 ;  /* 0x000000ffff0b7224 */ /* 0x001fe200078e0033 */
[----:B------:R-:W-:Y:S01]  /*f280*/  @!P6 IADD3 R50, R50, -R0, RZ ;  /* 0x800000003232e210 */ /* 0x000fe20007ffe0ff */
[----:B------:R-:W-:Y:S02]  /*f290*/  @!P0 IMAD.IADD R8, R8, 0x1, -R0 ;  /* 0x0000000108088824 */ /* 0x000fe400078e0a00 */
[----:B------:R-:W-:Y:S01]  /*f2a0*/  @!P2 IMAD.MOV R11, RZ, RZ, -R11 ;  /* 0x000000ffff0ba224 */ /* 0x000fe200078e0a0b */
[----:B------:R-:W-:Y:S02]  /*f2b0*/  ISETP.GE.AND P1, PT, R61, RZ, PT ;  /* 0x000000ff3d00720c */ /* 0x000fe40003f26270 */
[----:B------:R-:W-:Y:S02]  /*f2c0*/  ISETP.GT.U32.AND P0, PT, R0, R8, PT ;  /* 0x000000080000720c */ /* 0x000fe40003f04070 */
[----:B------:R0:W-:Y:S04]  /*f2d0*/  STL [R1+0x140], R11 ;  /* 0x0001400b01007387 */ /* 0x0001e80000100800 */
[----:B------:R-:W4:Y:S01]  /*f2e0*/  LDL.LU R61, [R1+0x6ac] ;  /* 0x0006ac00013d7983 */ /* 0x000f220000300800 */
[----:B0-----:R-:W-:-:S06]  /*f2f0*/  IMAD.MOV.U32 R11, RZ, RZ, R49 ;  /* 0x000000ffff0b7224 */ /* 0x001fcc00078e0031 */
[----:B------:R-:W-:Y:S02]  /*f300*/  @!P0 IMAD.IADD R8, R8, 0x1, -R0 ;  /* 0x0000000108088824 */ /* 0x000fe400078e0a00 */
[----:B------:R-:W-:Y:S01]  /*f310*/  @!P3 IMAD.MOV R11, RZ, RZ, -R11 ;  /* 0x000000ffff0bb224 */ /* 0x000fe200078e0a0b */
[----:B------:R-:W-:-:S05]  /*f320*/  MOV R12, R50 ;  /* 0x00000032000c7202 */ /* 0x000fca0000000f00 */
[----:B------:R-:W-:Y:S01]  /*f330*/  @!P1 IMAD.MOV R12, RZ, RZ, -R12 ;  /* 0x000000ffff0c9224 */ /* 0x000fe200078e0a0c */
[----:B--2---:R-:W-:-:S05]  /*f340*/  IABS R9, R56 ;  /* 0x0000003800097213 */ /* 0x004fca0000000000 */
[----:B------:R-:W-:-:S04]  /*f350*/  IMAD.HI.U32 R2, R6, R9, RZ ;  /* 0x0000000906027227 */ /* 0x000fc800078e00ff */
[----:B------:R-:W-:-:S04]  /*f360*/  IMAD.MOV R2, RZ, RZ, -R2 ;  /* 0x000000ffff027224 */ /* 0x000fc800078e0a02 */
[----:B------:R-:W-:-:S05]  /*f370*/  IMAD R9, R0, R2, R9 ;  /* 0x0000000200097224 */ /* 0x000fca00078e0209 */
[----:B------:R-:W-:Y:S02]  /*f380*/  ISETP.GT.U32.AND P5, PT, R0, R9, PT ;  /* 0x000000090000720c */ /* 0x000fe40003fa4070 */
[----:B------:R-:W-:Y:S02]  /*f390*/  ISETP.GE.AND P2, PT, R56, RZ, PT ;  /* 0x000000ff3800720c */ /* 0x000fe40003f46270 */
[----:B------:R-:W2:Y:S01]  /*f3a0*/  LDL.LU R56, [R1+0x6b0] ;  /* 0x0006b00001387983 */ /* 0x000ea20000300800 */
[----:B---3--:R-:W-:-:S05]  /*f3b0*/  IABS R10, R57 ;  /* 0x00000039000a7213 */ /* 0x008fca0000000000 */
[----:B------:R-:W-:-:S04]  /*f3c0*/  IMAD.HI.U32 R52, R6, R10, RZ ;  /* 0x0000000a06347227 */ /* 0x000fc800078e00ff */
[----:B------:R-:W-:-:S04]  /*f3d0*/  IMAD.MOV R52, RZ, RZ, -R52 ;  /* 0x000000ffff347224 */ /* 0x000fc800078e0a34 */
[----:B------:R-:W-:-:S05]  /*f3e0*/  IMAD R10, R0, R52, R10 ;  /* 0x00000034000a7224 */ /* 0x000fca00078e020a */
[----:B------:R-:W-:Y:S01]  /*f3f0*/  ISETP.GT.U32.AND P6, PT, R0, R10, PT ;  /* 0x0000000a0000720c */ /* 0x000fe20003fc4070 */
[--C-:B------:R-:W-:Y:S01]  /*f400*/  @!P5 IMAD.IADD R9, R9, 0x1, -R0.reuse ;  /* 0x000000010909d824 */ /* 0x100fe200078e0a00 */
[----:B------:R-:W-:Y:S02]  /*f410*/  ISETP.GE.AND P5, PT, R57, RZ, PT ;  /* 0x000000ff3900720c */ /* 0x000fe40003fa6270 */
[----:B------:R-:W3:Y:S09]  /*f420*/  LDL.LU R57, [R1+0x6b4] ;  /* 0x0006b40001397983 */ /* 0x000ef20000300800 */
[----:B------:R-:W-:Y:S01]  /*f430*/  @!P6 IMAD.IADD R10, R10, 0x1, -R0 ;  /* 0x000000010a0ae824 */ /* 0x000fe200078e0a00 */
[----:B------:R-:W-:-:S04]  /*f440*/  ISETP.GT.U32.AND P6, PT, R0, R9, PT ;  /* 0x000000090000720c */ /* 0x000fc80003fc4070 */
[----:B------:R-:W-:Y:S01]  /*f450*/  ISETP.GT.U32.AND P3, PT, R0, R10, PT ;  /* 0x0000000a0000720c */ /* 0x000fe20003f64070 */
[----:B------:R0:W-:Y:S02]  /*f460*/  STL [R1+0xf8], R11 ;  /* 0x0000f80b01007387 */ /* 0x0001e40000100800 */
[----:B0-----:R-:W-:-:S04]  /*f470*/  IMAD.MOV.U32 R11, RZ, RZ, R8 ;  /* 0x000000ffff0b7224 */ /* 0x001fc800078e0008 */
[----:B------:R-:W-:Y:S01]  /*f480*/  @!P4 IMAD.MOV R11, RZ, RZ, -R11 ;  /* 0x000000ffff0bc224 */ /* 0x000fe200078e0a0b */
[----:B------:R0:W-:Y:S05]  /*f490*/  STL [R1+0x100], R12 ;  /* 0x0001000c01007387 */ /* 0x0001ea0000100800 */
[--C-:B------:R-:W-:Y:S02]  /*f4a0*/  @!P3 IMAD.IADD R10, R10, 0x1, -R0.reuse ;  /* 0x000000010a0ab824 */ /* 0x100fe400078e0a00 */
[----:B------:R-:W-:Y:S01]  /*f4b0*/  @!P6 IMAD.IADD R9, R9, 0x1, -R0 ;  /* 0x000000010909e824 */ /* 0x000fe200078e0a00 */
[----:B------:R1:W-:Y:S03]  /*f4c0*/  STL [R1+0x114], R11 ;  /* 0x0001140b01007387 */ /* 0x0003e60000100800 */
[----:B------:R-:W-:Y:S01]  /*f4d0*/  @!P2 IMAD.MOV R9, RZ, RZ, -R9 ;  /* 0x000000ffff09a224 */ /* 0x000fe200078e0a09 */
[----:B----4-:R-:W-:-:S02]  /*f4e0*/  IABS R49, R55 ;  /* 0x0000003700317213 */ /* 0x010fc40000000000 */
[----:B------:R-:W-:Y:S02]  /*f4f0*/  ISETP.GE.AND P3, PT, R55, RZ, PT ;  /* 0x000000ff3700720c */ /* 0x000fe40003f66270 */
[----:B------:R-:W4:Y:S01]  /*f500*/  LDL.LU R55, [R1+0x6b8] ;  /* 0x0006b80001377983 */ /* 0x000f220000300800 */
[----:B------:R-:W-:Y:S02]  /*f510*/  IABS R7, R59 ;  /* 0x0000003b00077213 */ /* 0x000fe40000000000 */
[----:B------:R-:W-:Y:S01]  /*f520*/  ISETP.GE.AND P1, PT, R59, RZ, PT ;  /* 0x000000ff3b00720c */ /* 0x000fe20003f26270 */
[----:B0-----:R-:W4:Y:S04]  /*f530*/  LDL.LU R12, [R1+0x6bc] ;  /* 0x0006bc00010c7983 */ /* 0x001f280000300800 */
[----:B------:R2:W-:Y:S04]  /*f540*/  STL [R1+0x118], R9 ;  /* 0x0001180901007387 */ /* 0x0005e80000100800 */
[----:B------:R-:W4:Y:S01]  /*f550*/  LDL.LU R59, [R1+0x6c0] ;  /* 0x0006c000013b7983 */ /* 0x000f220000300800 */
[----:B------:R-:W-:-:S02]  /*f560*/  @!P5 IADD3 R10, -R10, RZ, RZ ;  /* 0x000000ff0a0ad210 */ /* 0x000fc40007ffe1ff */
[----:B------:R-:W-:Y:S02]  /*f570*/  IABS R2, R60 ;  /* 0x0000003c00027213 */ /* 0x000fe40000000000 */
[----:B------:R-:W-:Y:S01]  /*f580*/  ISETP.GE.AND P6, PT, R60, RZ, PT ;  /* 0x000000ff3c00720c */ /* 0x000fe20003fc6270 */
[----:B------:R0:W-:Y:S04]  /*f590*/  STL [R1+0x110], R10 ;  /* 0x0001100a01007387 */ /* 0x0001e80000100800 */
[----:B------:R-:W4:Y:S01]  /*f5a0*/  LDL.LU R60, [R1+0x6c4] ;  /* 0x0006c400013c7983 */ /* 0x000f220000300800 */
[----:B------:R-:W-:-:S04]  /*f5b0*/  IMAD.HI.U32 R52, R6, R7, RZ ;  /* 0x0000000706347227 */ /* 0x000fc800078e00ff */
[----:B------:R-:W-:Y:S02]  /*f5c0*/  IMAD.MOV R52, RZ, RZ, -R52 ;  /* 0x000000ffff347224 */ /* 0x000fe400078e0a34 */
[----:B------:R-:W-:-:S04]  /*f5d0*/  IMAD.HI.U32 R51, R6, R2, RZ ;  /* 0x0000000206337227 */ /* 0x000fc800078e00ff */
[----:B------:R-:W-:Y:S02]  /*f5e0*/  IMAD R7, R0, R52, R7 ;  /* 0x0000003400077224 */ /* 0x000fe400078e0207 */
[----:B------:R-:W-:-:S03]  /*f5f0*/  IMAD.MOV R51, RZ, RZ, -R51 ;  /* 0x000000ffff337224 */ /* 0x000fc600078e0a33 */
[C---:B------:R-:W-:Y:S01]  /*f600*/  ISETP.GT.U32.AND P0, PT, R0.reuse, R7, PT ;  /* 0x000000070000720c */ /* 0x040fe20003f04070 */
[----:B------:R-:W-:Y:S02]  /*f610*/  IMAD R2, R0, R51, R2 ;  /* 0x0000003300027224 */ /* 0x000fe400078e0202 */
[----:B------:R-:W-:-:S03]  /*f620*/  IMAD.HI.U32 R8, R6, R49, RZ ;  /* 0x0000003106087227 */ /* 0x000fc600078e00ff */
[----:B------:R-:W-:Y:S01]  /*f630*/  ISETP.GT.U32.AND P4, PT, R0, R2, PT ;  /* 0x000000020000720c */ /* 0x000fe20003f84070 */
[----:B------:R-:W-:-:S04]  /*f640*/  IMAD.MOV R8, RZ, RZ, -R8 ;  /* 0x000000ffff087224 */ /* 0x000fc800078e0a08 */
[----:B------:R-:W-:Y:S02]  /*f650*/  IMAD R49, R0, R8, R49 ;  /* 0x0000000800317224 */ /* 0x000fe400078e0231 */
[----:B------:R-:W-:-:S03]  /*f660*/  @!P0 IMAD.IADD R7, R7, 0x1, -R0 ;  /* 0x0000000107078824 */ /* 0x000fc600078e0a00 */
[C---:B------:R-:W-:Y:S02]  /*f670*/  ISETP.GT.U32.AND P5, PT, R0.reuse, R49, PT ;  /* 0x000000310000720c */ /* 0x040fe40003fa4070 */
[----:B------:R-:W-:Y:S01]  /*f680*/  ISETP.GT.U32.AND P0, PT, R0, R7, PT ;  /* 0x000000070000720c */ /* 0x000fe20003f04070 */
[----:B------:R-:W-:-:S05]  /*f690*/  @!P4 IMAD.IADD R2, R2, 0x1, -R0 ;  /* 0x000000010202c824 */ /* 0x000fca00078e0a00 */
[----:B------:R-:W-:-:S05]  /*f6a0*/  ISETP.GT.U32.AND P4, PT, R0, R2, PT ;  /* 0x000000020000720c */ /* 0x000fca0003f84070 */
[--C-:B------:R-:W-:Y:S02]  /*f6b0*/  @!P5 IMAD.IADD R49, R49, 0x1, -R0.reuse ;  /* 0x000000013131d824 */ /* 0x100fe400078e0a00 */
[--C-:B------:R-:W-:Y:S01]  /*f6c0*/  @!P0 IMAD.IADD R7, R7, 0x1, -R0.reuse ;  /* 0x0000000107078824 */ /* 0x100fe200078e0a00 */
[----:B------:R-:W-:Y:S02]  /*f6d0*/  ISETP.GE.AND P2, PT, R61, RZ, PT ;  /* 0x000000ff3d00720c */ /* 0x000fe40003f46270 */
[----:B------:R-:W-:Y:S02]  /*f6e0*/  IABS R50, R61 ;  /* 0x0000003d00327213 */ /* 0x000fe40000000000 */
[----:B------:R-:W4:Y:S01]  /*f6f0*/  LDL.LU R61, [R1+0x6c8] ;  /* 0x0006c800013d7983 */ /* 0x000f220000300800 */
[----:B------:R-:W-:Y:S01]  /*f700*/  @!P1 IMAD.MOV R7, RZ, RZ, -R7 ;  /* 0x000000ffff079224 */ /* 0x000fe200078e0a07 */
[----:B------:R-:W-:Y:S01]  /*f710*/  ISETP.GT.U32.AND P5, PT, R0, R49, PT ;  /* 0x000000310000720c */ /* 0x000fe20003fa4070 */
[----:B------:R-:W-:-:S02]  /*f720*/  @!P4 IMAD.IADD R2, R2, 0x1, -R0 ;  /* 0x000000010202c824 */ /* 0x000fc400078e0a00 */
[----:B------:R-:W-:-:S04]  /*f730*/  IMAD.HI.U32 R51, R6, R50, RZ ;  /* 0x0000003206337227 */ /* 0x000fc800078e00ff */
[----:B-1----:R-:W-:Y:S02]  /*f740*/  IMAD.MOV.U32 R11, RZ, RZ, R2 ;  /* 0x000000ffff0b7224 */ /* 0x002fe400078e0002 */
[----:B------:R-:W-:-:S03]  /*f750*/  IMAD.MOV R51, RZ, RZ, -R51 ;  /* 0x000000ffff337224 */ /* 0x000fc600078e0a33 */
[----:B------:R-:W-:Y:S01]  /*f760*/  @!P6 IADD3 R11, -R11, RZ, RZ ;  /* 0x000000ff0b0be210 */ /* 0x000fe20007ffe1ff */
[----:B------:R-:W-:Y:S02]  /*f770*/  @!P5 IMAD.IADD R49, R49, 0x1, -R0 ;  /* 0x000000013131d824 */ /* 0x000fe400078e0a00 */
[----:B------:R-:W-:-:S05]  /*f780*/  IMAD R50, R0, R51, R50 ;  /* 0x0000003300327224 */ /* 0x000fca00078e0232 */
[----:B------:R-:W-:-:S13]  /*f790*/  ISETP.GT.U32.AND P1, PT, R0, R50, PT ;  /* 0x000000320000720c */ /* 0x000fda0003f24070 */
[----:B------:R-:W-:Y:S01]  /*f7a0*/  @!P1 IMAD.IADD R50, R50, 0x1, -R0 ;  /* 0x0000000132329824 */ /* 0x000fe200078e0a00 */
[----:B--2---:R-:W-:Y:S02]  /*f7b0*/  IABS R9, R56 ;  /* 0x0000003800097213 */ /* 0x004fe40000000000 */
[----:B------:R-:W-:Y:S02]  /*f7c0*/  ISETP.GE.AND P0, PT, R56, RZ, PT ;  /* 0x000000ff3800720c */ /* 0x000fe40003f06270 */
[----:B------:R-:W2:Y:S01]  /*f7d0*/  LDL.LU R56, [R1+0x6cc] ;  /* 0x0006cc0001387983 */ /* 0x000ea20000300800 */
[----:B0-----:R-:W-:-:S04]  /*f7e0*/  IMAD.HI.U32 R10, R6, R9, RZ ;  /* 0x00000009060a7227 */ /* 0x001fc800078e00ff */
[----:B------:R-:W-:Y:S01]  /*f7f0*/  IMAD.MOV R10, RZ, RZ, -R10 ;  /* 0x000000ffff0a7224 */ /* 0x000fe200078e0a0a */
[----:B------:R-:W-:Y:S03]  /*f800*/  STL [R1+0xd8], R7 ;  /* 0x0000d80701007387 */ /* 0x000fe60000100800 */
[----:B------:R-:W-:-:S05]  /*f810*/  IMAD R9, R0, R10, R9 ;  /* 0x0000000a00097224 */ /* 0x000fca00078e0209 */
[----:B------:R-:W-:Y:S02]  /*f820*/  ISETP.GT.U32.AND P6, PT, R0, R9, PT ;  /* 0x000000090000720c */ /* 0x000fe40003fc4070 */
[----:B---3--:R-:W-:Y:S02]  /*f830*/  IABS R8, R57 ;  /* 0x0000003900087213 */ /* 0x008fe40000000000 */
[----:B------:R-:W-:Y:S02]  /*f840*/  ISETP.GE.AND P4, PT, R57, RZ, PT ;  /* 0x000000ff3900720c */ /* 0x000fe40003f86270 */
[----:B------:R-:W3:Y:S01]  /*f850*/  LDL.LU R57, [R1+0x6d0] ;  /* 0x0006d00001397983 */ /* 0x000ee20000300800 */
[----:B------:R-:W-:-:S04]  /*f860*/  IMAD.HI.U32 R52, R6, R8, RZ ;  /* 0x0000000806347227 */ /* 0x000fc800078e00ff */
[----:B------:R-:W-:-:S04]  /*f870*/  IMAD.MOV R52, RZ, RZ, -R52 ;  /* 0x000000ffff347224 */ /* 0x000fc800078e0a34 */
[----:B------:R-:W-:-:S05]  /*f880*/  IMAD R8, R0, R52, R8 ;  /* 0x0000003400087224 */ /* 0x000fca00078e0208 */
[----:B------:R-:W-:Y:S01]  /*f890*/  ISETP.GT.U32.AND P5, PT, R0, R8, PT ;  /* 0x000000080000720c */ /* 0x000fe20003fa4070 */
[----:B------:R0:W-:Y:S01]  /*f8a0*/  STL [R1+0xe0], R11 ;  /* 0x0000e00b01007387 */ /* 0x0001e20000100800 */
[----:B------:R-:W-:Y:S02]  /*f8b0*/  @!P6 IMAD.IADD R9, R9, 0x1, -R0 ;  /* 0x000000010909e824 */ /* 0x000fe400078e0a00 */
[----:B0-----:R-:W-:-:S09]  /*f8c0*/  IMAD.MOV.U32 R11, RZ, RZ, R49 ;  /* 0x000000ffff0b7224 */ /* 0x001fd200078e0031 */
[----:B------:R-:W-:Y:S02]  /*f8d0*/  @!P5 IMAD.IADD R8, R8, 0x1, -R0 ;  /* 0x000000010808d824 */ /* 0x000fe400078e0a00 */
[----:B------:R-:W-:Y:S01]  /*f8e0*/  @!P3 IMAD.MOV R11, RZ, RZ, -R11 ;  /* 0x000000ffff0bb224 */ /* 0x000fe200078e0a0b */
[----:B------:R-:W-:Y:S02]  /*f8f0*/  ISETP.GT.U32.AND P5, PT, R0, R9, PT ;  /* 0x000000090000720c */ /* 0x000fe40003fa4070 */
[----:B----4-:R-:W-:-:S05]  /*f900*/  IABS R51, R55 ;  /* 0x0000003700337213 */ /* 0x010fca0000000000 */
[----:B------:R-:W-:-:S04]  /*f910*/  IMAD.HI.U32 R52, R6, R51, RZ ;  /* 0x0000003306347227 */ /* 0x000fc800078e00ff */
[----:B------:R-:W-:Y:S01]  /*f920*/  IMAD.MOV R52, RZ, RZ, -R52 ;  /* 0x000000ffff347224 */ /* 0x000fe200078e0a34 */
[----:B------:R-:W-:-:S03]  /*f930*/  IABS R7, R59 ;  /* 0x0000003b00077213 */ /* 0x000fc60000000000 */
[----:B------:R-:W-:Y:S01]  /*f940*/  IMAD R51, R0, R52, R51 ;  /* 0x0000003400337224 */ /* 0x000fe200078e0233 */
[----:B------:R0:W-:Y:S01]  /*f950*/  STL [R1+0xc8], R11 ;  /* 0x0000c80b01007387 */ /* 0x0001e20000100800 */
[----:B------:R-:W-:-:S04]  /*f960*/  IMAD.HI.U32 R52, R6, R7, RZ ;  /* 0x0000000706347227 */ /* 0x000fc800078e00ff */
[----:B------:R-:W-:Y:S01]  /*f970*/  IMAD.MOV R52, RZ, RZ, -R52 ;  /* 0x000000ffff347224 */ /* 0x000fe200078e0a34 */
[----:B0-----:R-:W4:Y:S04]  /*f980*/  LDL.LU R11, [R1+0x6d4] ;  /* 0x0006d400010b7983 */ /* 0x001f280000300800 */
[----:B------:R-:W4:Y:S01]  /*f990*/  LDL.LU R58, [R1+0x6d8] ;  /* 0x0006d800013a7983 */ /* 0x000f220000300800 */
[----:B------:R-:W-:Y:S02]  /*f9a0*/  IMAD R7, R0, R52, R7 ;  /* 0x0000003400077224 */ /* 0x000fe400078e0207 */
[----:B------:R-:W-:-:S03]  /*f9b0*/  @!P5 IMAD.IADD R9, R9, 0x1, -R0 ;  /* 0x000000010909d824 */ /* 0x000fc600078e0a00 */
[----:B------:R-:W-:Y:S02]  /*f9c0*/  ISETP.GT.U32.AND P5, PT, R0, R7, PT ;  /* 0x000000070000720c */ /* 0x000fe40003fa4070 */
[----:B------:R-:W-:-:S11]  /*f9d0*/  IABS R10, R12 ;  /* 0x0000000c000a7213 */ /* 0x000fd60000000000 */
[----:B------:R-:W-:Y:S01]  /*f9e0*/  @!P5 IMAD.IADD R7, R7, 0x1, -R0 ;  /* 0x000000010707d824 */ /* 0x000fe200078e0a00 */
[----:B------:R-:W-:Y:S02]  /*f9f0*/  ISETP.GE.AND P5, PT, R59, RZ, PT ;  /* 0x000000ff3b00720c */ /* 0x000fe40003fa6270 */
[----:B------:R-:W4:Y:S01]  /*fa00*/  LDL.LU R59, [R1+0x6dc] ;  /* 0x0006dc00013b7983 */ /* 0x000f220000300800 */
[----:B------:R-:W-:Y:S01]  /*fa10*/  ISETP.GT.U32.AND P6, PT, R0, R50, PT ;  /* 0x000000320000720c */ /* 0x000fe20003fc4070 */
[----:B------:R-:W-:Y:S01]  /*fa20*/  IMAD.HI.U32 R2, R6, R10, RZ ;  /* 0x0000000a06027227 */ /* 0x000fe200078e00ff */
[----:B------:R-:W-:-:S03]  /*fa30*/  ISETP.GT.U32.AND P1, PT, R0, R51, PT ;  /* 0x000000330000720c */ /* 0x000fc60003f24070 */
[----:B------:R-:W-:-:S04]  /*fa40*/  IMAD.MOV R2, RZ, RZ, -R2 ;  /* 0x000000ffff027224 */ /* 0x000fc800078e0a02 */
[----:B------:R-:W-:-:S04]  /*fa50*/  IMAD R10, R0, R2, R10 ;  /* 0x00000002000a7224 */ /* 0x000fc800078e020a */
[----:B------:R-:W-:Y:S02]  /*fa60*/  @!P6 IADD3 R50, R50, -R0, RZ ;  /* 0x800000003232e210 */ /* 0x000fe40007ffe0ff */
[C---:B------:R-:W-:Y:S01]  /*fa70*/  ISETP.GT.U32.AND P6, PT, R0.reuse, R10, PT ;  /* 0x0000000a0000720c */ /* 0x040fe20003fc4070 */
[----:B------:R-:W-:Y:S01]  /*fa80*/  @!P1 IMAD.IADD R51, R51, 0x1, -R0 ;  /* 0x0000000133339824 */ /* 0x000fe200078e0a00 */
[----:B------:R-:W-:-:S04]  /*fa90*/  ISETP.GT.U32.AND P3, PT, R0, R8, PT ;  /* 0x000000080000720c */ /* 0x000fc80003f64070 */
[----:B------:R-:W-:-:S07]  /*faa0*/  ISETP.GT.U32.AND P1, PT, R0, R51, PT ;  /* 0x000000330000720c */ /* 0x000fce0003f24070 */
[----:B------:R-:W-:Y:S01]  /*fab0*/  @!P6 IMAD.IADD R10, R10, 0x1, -R0 ;  /* 0x000000010a0ae824 */ /* 0x000fe200078e0a00 */
[----:B------:R-:W-:Y:S01]  /*fac0*/  ISETP.GE.AND P6, PT, R12, RZ, PT ;  /* 0x000000ff0c00720c */ /* 0x000fe20003fc6270 */
[----:B------:R-:W-:Y:S02]  /*fad0*/  IMAD.MOV.U32 R12, RZ, RZ, R50 ;  /* 0x000000ffff0c7224 */ /* 0x000fe400078e0032 */
[----:B------:R-:W-:Y:S01]  /*fae0*/  @!P3 IMAD.IADD R8, R8, 0x1, -R0 ;  /* 0x000000010808b824 */ /* 0x000fe200078e0a00 */
[----:B------:R-:W-:Y:S01]  /*faf0*/  ISETP.GE.AND P3, PT, R55, RZ, PT ;  /* 0x000000ff3700720c */ /* 0x000fe20003f66270 */
[----:B------:R-:W-:Y:S02]  /*fb00*/  @!P2 IMAD.MOV R12, RZ, RZ, -R12 ;  /* 0x000000ffff0ca224 */ /* 0x000fe400078e0a0c */
[----:B------:R-:W-:Y:S02]  /*fb10*/  @!P0 IMAD.MOV R9, RZ, RZ, -R9 ;  /* 0x000000ffff098224 */ /* 0x000fe400078e0a09 */
[----:B------:R-:W-:Y:S01]  /*fb20*/  @!P1 IMAD.IADD R51, R51, 0x1, -R0 ;  /* 0x0000000133339824 */ /* 0x000fe200078e0a00 */
[----:B------:R-:W-:Y:S04]  /*fb30*/  STL [R1+0x88], R12 ;  /* 0x0000880c01007387 */ /* 0x000fe80000100800 */
[----:B------:R0:W-:Y:S01]  /*fb40*/  STL [R1+0x84], R9 ;  /* 0x0000840901007387 */ /* 0x0001e20000100800 */
[----:B------:R-:W-:-:S02]  /*fb50*/  @!P4 IMAD.MOV R8, RZ, RZ, -R8 ;  /* 0x000000ffff08c224 */ /* 0x000fc400078e0a08 */
[----:B0-----:R-:W-:-:S04]  /*fb60*/  IMAD.MOV.U32 R9, RZ, RZ, R51 ;  /* 0x000000ffff097224 */ /* 0x001fc800078e0033 */
[----:B------:R-:W-:Y:S01]  /*fb70*/  @!P3 IMAD.MOV R9, RZ, RZ, -R9 ;  /* 0x000000ffff09b224 */ /* 0x000fe200078e0a09 */
[----:B------:R-:W-:Y:S01]  /*fb80*/  STL [R1+0x78], R8 ;  /* 0x0000780801007387 */ /* 0x000fe20000100800 */
[----:B------:R-:W-:Y:S02]  /*fb90*/  IABS R2, R60 ;  /* 0x0000003c00027213 */ /* 0x000fe40000000000 */
[----:B------:R-:W-:Y:S01]  /*fba0*/  ISETP.GE.AND P3, PT, R60, RZ, PT ;  /* 0x000000ff3c00720c */ /* 0x000fe20003f66270 */
[----:B------:R0:W-:Y:S04]  /*fbb0*/  STL [R1+0x74], R9 ;  /* 0x0000740901007387 */ /* 0x0001e80000100800 */
[----:B------:R-:W4:Y:S01]  /*fbc0*/  LDL.LU R60, [R1+0x6e0] ;  /* 0x0006e000013c7983 */ /* 0x000f220000300800 */
[----:B------:R-:W-:-:S04]  /*fbd0*/  IMAD.HI.U32 R52, R6, R2, RZ ;  /* 0x0000000206347227 */ /* 0x000fc800078e00ff */
[----:B------:R-:W-:-:S04]  /*fbe0*/  IMAD.MOV R52, RZ, RZ, -R52 ;  /* 0x000000ffff347224 */ /* 0x000fc800078e0a34 */
[----:B------:R-:W-:Y:S01]  /*fbf0*/  IMAD R2, R0, R52, R2 ;  /* 0x0000003400027224 */ /* 0x000fe200078e0202 */
[----:B------:R-:W-:-:S04]  /*fc00*/  IABS R54, R61 ;  /* 0x0000003d00367213 */ /* 0x000fc80000000000 */
[----:B------:R-:W-:Y:S01]  /*fc10*/  ISETP.GT.U32.AND P1, PT, R0, R2, PT ;  /* 0x000000020000720c */ /* 0x000fe20003f24070 */
[----:B------:R-:W-:-:S04]  /*fc20*/  IMAD.HI.U32 R53, R6, R54, RZ ;  /* 0x0000003606357227 */ /* 0x000fc800078e00ff */
[----:B------:R-:W-:-:S04]  /*fc30*/  IMAD.MOV R53, RZ, RZ, -R53 ;  /* 0x000000ffff357224 */ /* 0x000fc800078e0a35 */
[----:B------:R-:W-:-:S04]  /*fc40*/  IMAD R53, R0, R53, R54 ;  /* 0x0000003500357224 */ /* 0x000fc800078e0236 */
[----:B------:R-:W-:Y:S02]  /*fc50*/  @!P1 IADD3 R2, R2, -R0, RZ ;  /* 0x8000000002029210 */ /* 0x000fe40007ffe0ff */
[C---:B------:R-:W-:Y:S02]  /*fc60*/  ISETP.GT.U32.AND P1, PT, R0.reuse, R10, PT ;  /* 0x0000000a0000720c */ /* 0x040fe40003f24070 */
[C---:B------:R-:W-:Y:S02]  /*fc70*/  ISETP.GT.U32.AND P2, PT, R0.reuse, R2, PT ;  /* 0x000000020000720c */ /* 0x040fe40003f44070 */
[C---:B------:R-:W-:Y:S02]  /*fc80*/  ISETP.GT.U32.AND P4, PT, R0.reuse, R53, PT ;  /* 0x000000350000720c */ /* 0x040fe40003f84070 */
[----:B------:R-:W-:-:S07]  /*fc90*/  ISETP.GT.U32.AND P0, PT, R0, R7, PT ;  /* 0x000000070000720c */ /* 0x000fce0003f04070 */
[--C-:B------:R-:W-:Y:S02]  /*fca0*/  @!P1 IMAD.IADD R10, R10, 0x1, -R0.reuse ;  /* 0x000000010a0a9824 */ /* 0x100fe400078e0a00 */
[----:B------:R-:W-:Y:S02]  /*fcb0*/  @!P2 IMAD.IADD R2, R2, 0x1, -R0 ;  /* 0x000000010202a824 */ /* 0x000fe400078e0a00 */
[----:B0-----:R-:W-:Y:S01]  /*fcc0*/  IMAD.MOV.U32 R9, RZ, RZ, R10 ;  /* 0x000000ffff097224 */ /* 0x001fe200078e000a */
[----:B------:R-:W-:Y:S01]  /*fcd0*/  @!P4 IADD3 R53, R53, -R0, RZ ;  /* 0x800000003535c210 */ /* 0x000fe20007ffe0ff */
[----:B------:R-:W-:Y:S02]  /*fce0*/  @!P0 IMAD.IADD R7, R7, 0x1, -R0 ;  /* 0x0000000107078824 */ /* 0x000fe400078e0a00 */
[----:B------:R-:W-:Y:S01]  /*fcf0*/  @!P6 IMAD.MOV R9, RZ, RZ, -R9 ;  /* 0x000000ffff09e224 */ /* 0x000fe200078e0a09 */
[----:B------:R-:W-:Y:S01]  /*fd00*/  ISETP.GT.U32.AND P6, PT, R0, R53, PT ;  /* 0x000000350000720c */ /* 0x000fe20003fc4070 */
[----:B------:R-:W-:-:S03]  /*fd10*/  IMAD.MOV.U32 R12, RZ, RZ, R7 ;  /* 0x000000ffff0c7224 */ /* 0x000fc600078e0007 */
[----:B------:R-:W-:Y:S01]  /*fd20*/  STL [R1+0x70], R9 ;  /* 0x0000700901007387 */ /* 0x000fe20000100800 */
        /* <DEDUP_REMOVED lines=12> */
[----:B------:R-:W-:Y:S01]  /*fdf0*/  @!P1 IMAD.IADD R49, R49, 0x1, -R0 ;  /* 0x0000000131319824 */ /* 0x000fe200078e0a00 */
[----:B------:R-:W-:Y:S02]  /*fe00*/  ISETP.GE.AND P1, PT, R57, RZ, PT ;  /* 0x000000ff3900720c */ /* 0x000fe40003f26270 */
[----:B------:R-:W3:Y:S01]  /*fe10*/  LDL.LU R57, [R1+0x6e8] ;  /* 0x0006e80001397983 */ /* 0x000ee20000300800 */
[----:B------:R-:W-:Y:S01]  /*fe20*/  ISETP.GE.AND P0, PT, R61, RZ, PT ;  /* 0x000000ff3d00720c */ /* 0x000fe20003f06270 */
[----:B------:R-:W-:Y:S02]  /*fe30*/  @!P5 IMAD.MOV R12, RZ, RZ, -R12 ;  /* 0x000000ffff0cd224 */ /* 0x000fe400078e0a0c */
[----:B------:R-:W3:Y:S01]  /*fe40*/  LDL.LU R61, [R1+0x6ec] ;  /* 0x0006ec00013d7983 */ /* 0x000ee20000300800 */
[----:B------:R-:W-:-:S04]  /*fe50*/  @!P6 IMAD.IADD R53, R53, 0x1, -R0 ;  /* 0x000000013535e824 */ /* 0x000fc800078e0a00 */
[----:B------:R-:W-:Y:S01]  /*fe60*/  @!P2 IMAD.IADD R55, R55, 0x1, -R0 ;  /* 0x000000013737a824 */ /* 0x000fe200078e0a00 */
[----:B------:R-:W-:Y:S01]  /*fe70*/  ISETP.GT.U32.AND P2, PT, R0, R49, PT ;  /* 0x000000310000720c */ /* 0x000fe20003f44070 */
[----:B------:R0:W-:Y:S02]  /*fe80*/  STL [R1+0x68], R12 ;  /* 0x0000680c01007387 */ /* 0x0001e40000100800 */
[----:B0-----:R-:W-:-:S10]  /*fe90*/  MOV R12, R2 ;  /* 0x00000002000c7202 */ /* 0x001fd40000000f00 */
[----:B------:R-:W-:Y:S02]  /*fea0*/  @!P2 IMAD.IADD R49, R49, 0x1, -R0 ;  /* 0x000000013131a824 */ /* 0x000fe400078e0a00 */
[----:B------:R-:W-:Y:S01]  /*feb0*/  @!P3 IMAD.MOV R12, RZ, RZ, -R12 ;  /* 0x000000ffff0cb224 */ /* 0x000fe200078e0a0c */
[----:B------:R-:W-:-:S04]  /*fec0*/  ISETP.GT.U32.AND P5, PT, R0, R55, PT ;  /* 0x000000370000720c */ /* 0x000fc80003fa4070 */
[----:B------:R-:W-:Y:S01]  /*fed0*/  STL [R1+0x40], R12 ;  /* 0x0000400c01007387 */ /* 0x000fe20000100800 */
[----:B----4-:R-:W-:-:S05]  /*fee0*/  IABS R50, R58 ;  /* 0x0000003a00327213 */ /* 0x010fca0000000000 */
[----:B------:R-:W-:-:S04]  /*fef0*/  IMAD.HI.U32 R10, R6, R50, RZ ;  /* 0x00000032060a7227 */ /* 0x000fc800078e00ff */
[----:B------:R-:W-:Y:S02]  /*ff00*/  IMAD.MOV R7, RZ, RZ, -R10 ;  /* 0x000000ffff077224 */ /* 0x000fe400078e0a0a */
[----:B------:R-:W-:-:S04]  /*ff10*/  IMAD.MOV.U32 R10, RZ, RZ, R53 ;  /* 0x000000ffff0a7224 */ /* 0x000fc800078e0035 */
[----:B------:R-:W-:-:S05]  /*ff20*/  @!P0 IMAD.MOV R10, RZ, RZ, -R10 ;  /* 0x000000ffff0a8224 */ /* 0x000fca00078e0a0a */
[----:B------:R0:W-:Y:S01]  /*ff30*/  STL [R1+0x38], R10 ;  /* 0x0000380a01007387 */ /* 0x0001e20000100800 */
[----:B------:R-:W-:Y:S02]  /*ff40*/  IABS R9, R59 ;  /* 0x0000003b00097213 */ /* 0x000fe40000000000 */
[----:B------:R-:W-:Y:S01]  /*ff50*/  IABS R8, R11 ;  /* 0x0000000b00087213 */ /* 0x000fe20000000000 */
[----:B------:R-:W4:Y:S01]  /*ff60*/  LDL.LU R16, [R1+0x6f0] ;  /* 0x0006f00001107983 */ /* 0x000f220000300800 */
[----:B0-----:R-:W-:-:S04]  /*ff70*/  IMAD.MOV.U32 R10, RZ, RZ, R49 ;  /* 0x000000ffff0a7224 */ /* 0x001fc800078e0031 */
[----:B------:R-:W-:Y:S02]  /*ff80*/  @!P4 IMAD.MOV R10, RZ, RZ, -R10 ;  /* 0x000000ffff0ac224 */ /* 0x000fe400078e0a0a */
[----:B------:R-:W-:-:S03]  /*ff90*/  IMAD.HI.U32 R2, R6, R9, RZ ;  /* 0x0000000906027227 */ /* 0x000fc600078e00ff */
[----:B------:R0:W-:Y:S01]  /*ffa0*/  STL [R1+0x30], R10 ;  /* 0x0000300a01007387 */ /* 0x0001e20000100800 */
[----:B------:R-:W-:-:S03]  /*ffb0*/  IMAD.HI.U32 R51, R6, R8, RZ ;  /* 0x0000000806337227 */ /* 0x000fc600078e00ff */
[----:B------:R-:W4:Y:S01]  /*ffc0*/  LDL.LU R18, [R1+0x6f4] ;  /* 0x0006f40001127983 */ /* 0x000f220000300800 */
[----:B------:R-:W-:-:S03]  /*ffd0*/  IMAD.MOV R2, RZ, RZ, -R2 ;  /* 0x000000ffff027224 */ /* 0x000fc600078e0a02 */
[----:B------:R-:W4:Y:S01]  /*ffe0*/  LDL.LU R15, [R1+0x6f8] ;  /* 0x0006f800010f7983 */ /* 0x000f220000300800 */
[----:B------:R-:W-:Y:S02]  /*fff0*/  @!P5 IMAD.IADD R55, R55, 0x1, -R0 ;  /* 0x000000013737d824 */ /* 0x000fe400078e0a00 */
[----:B------:R-:W-:Y:S01]  /*10000*/  IMAD.MOV R51, RZ, RZ, -R51 ;  /* 0x000000ffff337224 */ /* 0x000fe200078e0a33 */
[----:B------:R-:W4:Y:S01]  /*10010*/  LDL.LU R14, [R1+0x6fc] ;  /* 0x0006fc00010e7983 */ /* 0x000f220000300800 */
[C---:B------:R-:W-:Y:S02]  /*10020*/  IMAD R49, R0.reuse, R2, R9 ;  /* 0x0000000200317224 */ /* 0x040fe400078e0209 */
[----:B------:R-:W-:Y:S02]  /*10030*/  IMAD.MOV.U32 R2, RZ, RZ, R55 ;  /* 0x000000ffff027224 */ /* 0x000fe400078e0037 */
[----:B------:R-:W-:Y:S02]  /*10040*/  IMAD R8, R0, R51, R8 ;  /* 0x0000003300087224 */ /* 0x000fe400078e0208 */
[----:B------:R-:W-:-:S03]  /*10050*/  @!P1 IMAD.MOV R2, RZ, RZ, -R2 ;  /* 0x000000ffff029224 */ /* 0x000fc600078e0a02 */
[----:B------:R-:W-:Y:S02]  /*10060*/  ISETP.GT.U32.AND P6, PT, R0, R8, PT ;  /* 0x000000080000720c */ /* 0x000fe40003fc4070 */
[----:B------:R1:W-:Y:S04]  /*10070*/  STL [R1+0x2c], R2 ;  /* 0x00002c0201007387 */ /* 0x0003e80000100800 */
[----:B------:R-:W4:Y:S01]  /*10080*/  LDL.LU R13, [R1+0x700] ;  /* 0x00070000010d7983 */ /* 0x000f220000300800 */
[----:B------:R-:W-:-:S03]  /*10090*/  ISETP.GE.AND P2, PT, R58, RZ, PT ;  /* 0x000000ff3a00720c */ /* 0x000fc60003f46270 */
[----:B------:R-:W4:Y:S04]  /*100a0*/  LDL.LU R12, [R1+0x704] ;  /* 0x00070400010c7983 */ /* 0x000f280000300800 */
[----:B------:R-:W4:Y:S01]  /*100b0*/  LDL.LU R58, [R1+0x708] ;  /* 0x00070800013a7983 */ /* 0x000f220000300800 */
[----:B------:R-:W-:Y:S01]  /*100c0*/  @!P6 IMAD.IADD R8, R8, 0x1, -R0 ;  /* 0x000000010808e824 */ /* 0x000fe200078e0a00 */
[----:B------:R-:W-:-:S04]  /*100d0*/  ISETP.GE.AND P3, PT, R11, RZ, PT ;  /* 0x000000ff0b00720c */ /* 0x000fc80003f66270 */
[C---:B------:R-:W-:Y:S01]  /*100e0*/  ISETP.GT.U32.AND P4, PT, R0.reuse, R8, PT ;  /* 0x000000080000720c */ /* 0x040fe20003f84070 */
[----:B------:R-:W-:-:S12]  /*100f0*/  IMAD R7, R0, R7, R50 ;  /* 0x0000000700077224 */ /* 0x000fd800078e0232 */
[----:B------:R-:W-:-:S04]  /*10100*/  @!P4 IMAD.IADD R8, R8, 0x1, -R0 ;  /* 0x000000010808c824 */ /* 0x000fc800078e0a00 */
[----:B------:R-:W-:Y:S01]  /*10110*/  @!P3 IMAD.MOV R8, RZ, RZ, -R8 ;  /* 0x000000ffff08b224 */ /* 0x000fe200078e0a08 */
[----:B------:R-:W-:Y:S02]  /*10120*/  ISETP.GE.AND P6, PT, R60, RZ, PT ;  /* 0x000000ff3c00720c */ /* 0x000fe40003fc6270 */
[----:B------:R-:W-:Y:S02]  /*10130*/  IABS R50, R60 ;  /* 0x0000003c00327213 */ /* 0x000fe40000000000 */
[----:B------:R4:W-:Y:S04]  /*10140*/  STL [R1+0x10], R8 ;  /* 0x0000100801007387 */ /* 0x0009e80000100800 */
[----:B------:R-:W4:Y:S01]  /*10150*/  LDL.LU R60, [R1+0x70c] ;  /* 0x00070c00013c7983 */ /* 0x000f220000300800 */
[----:B------:R-:W-:-:S03]  /*10160*/  ISETP.GE.AND P5, PT, R59, RZ, PT ;  /* 0x000000ff3b00720c */ /* 0x000fc60003fa6270 */
[----:B------:R-:W4:Y:S04]  /*10170*/  LDL.LU R11, [R1+0x710] ;  /* 0x00071000010b7983 */ /* 0x000f280000300800 */
[----:B------:R-:W4:Y:S01]  /*10180*/  LDL.LU R59, [R1+0x714] ;  /* 0x00071400013b7983 */ /* 0x000f220000300800 */
[----:B------:R-:W-:Y:S01]  /*10190*/  ISETP.GT.U32.AND P1, PT, R0, R49, PT ;  /* 0x000000310000720c */ /* 0x000fe20003f24070 */
[----:B------:R-:W-:-:S04]  /*101a0*/  IMAD.HI.U32 R54, R6, R50, RZ ;  /* 0x0000003206367227 */ /* 0x000fc800078e00ff */
[----:B------:R-:W-:-:S04]  /*101b0*/  IMAD.MOV R54, RZ, RZ, -R54 ;  /* 0x000000ffff367224 */ /* 0x000fc800078e0a36 */
[----:B------:R-:W-:-:S04]  /*101c0*/  IMAD R50, R0, R54, R50 ;  /* 0x0000003600327224 */ /* 0x000fc800078e0232 */
[----:B------:R-:W-:Y:S01]  /*101d0*/  @!P1 IMAD.IADD R49, R49, 0x1, -R0 ;  /* 0x0000000131319824 */ /* 0x000fe200078e0a00 */
[C---:B------:R-:W-:Y:S02]  /*101e0*/  ISETP.GT.U32.AND P1, PT, R0.reuse, R50, PT ;  /* 0x000000320000720c */ /* 0x040fe40003f24070 */
[C---:B------:R-:W-:Y:S02]  /*101f0*/  ISETP.GT.U32.AND P0, PT, R0.reuse, R7, PT ;  /* 0x000000070000720c */ /* 0x040fe40003f04070 */
[----:B------:R-:W-:-:S09]  /*10200*/  ISETP.GT.U32.AND P3, PT, R0, R49, PT ;  /* 0x000000310000720c */ /* 0x000fd20003f64070 */
[-C--:B------:R-:W-:Y:S02]  /*10210*/  @!P1 IADD3 R50, R50, -R0.reuse, RZ ;  /* 0x8000000032329210 */ /* 0x080fe40007ffe0ff */
[----:B------:R-:W-:Y:S02]  /*10220*/  @!P0 IADD3 R7, R7, -R0, RZ ;  /* 0x8000000007078210 */ /* 0x000fe40007ffe0ff */
[C---:B------:R-:W-:Y:S02]  /*10230*/  ISETP.GT.U32.AND P1, PT, R0.reuse, R50, PT ;  /* 0x000000320000720c */ /* 0x040fe40003f24070 */
[----:B------:R-:W-:Y:S01]  /*10240*/  ISETP.GT.U32.AND P0, PT, R0, R7, PT ;  /* 0x000000070000720c */ /* 0x000fe20003f04070 */
[----:B------:R-:W-:-:S10]  /*10250*/  @!P3 IMAD.IADD R49, R49, 0x1, -R0 ;  /* 0x000000013131b824 */ /* 0x000fd400078e0a00 */
[--C-:B------:R-:W-:Y:S02]  /*10260*/  @!P1 IMAD.IADD R50, R50, 0x1, -R0.reuse ;  /* 0x0000000132329824 */ /* 0x100fe400078e0a00 */
[----:B------:R-:W-:Y:S02]  /*10270*/  @!P0 IMAD.IADD R7, R7, 0x1, -R0 ;  /* 0x0000000107078824 */ /* 0x000fe400078e0a00 */
[----:B------:R-:W-:Y:S01]  /*10280*/  @!P5 IMAD.MOV R49, RZ, RZ, -R49 ;  /* 0x000000ffff31d224 */ /* 0x000fe200078e0a31 */
[----:B--2---:R-:W-:-:S05]  /*10290*/  IABS R51, R56 ;  /* 0x0000003800337213 */ /* 0x004fca0000000000 */
[----:B0-----:R-:W-:-:S04]  /*102a0*/  IMAD.HI.U32 R10, R6, R51, RZ ;  /* 0x00000033060a7227 */ /* 0x001fc800078e00ff */
[----:B------:R-:W-:Y:S01]  /*102b0*/  IMAD.MOV R10, RZ, RZ, -R10 ;  /* 0x000000ffff0a7224 */ /* 0x000fe200078e0a0a */
[----:B------:R-:W-:-:S03]  /*102c0*/  ISETP.GE.AND P4, PT, R56, RZ, PT ;  /* 0x000000ff3800720c */ /* 0x000fc60003f86270 */
[----:B------:R-:W-:Y:S01]  /*102d0*/  IMAD R51, R0, R10, R51 ;  /* 0x0000000a00337224 */ /* 0x000fe200078e0233 */
[----:B---3--:R-:W-:Y:S02]  /*102e0*/  IABS R52, R57 ;  /* 0x0000003900347213 */ /* 0x008fe40000000000 */
[----:B------:R-:W-:-:S03]  /*102f0*/  IABS R53, R61 ;  /* 0x0000003d00357213 */ /* 0x000fc60000000000 */
[----:B------:R-:W-:-:S04]  /*10300*/  IMAD.HI.U32 R9, R6, R52, RZ ;  /* 0x0000003406097227 */ /* 0x000fc800078e00ff */
[----:B-1----:R-:W-:-:S04]  /*10310*/  IMAD.HI.U32 R2, R6, R53, RZ ;  /* 0x0000003506027227 */ /* 0x002fc800078e00ff */
[----:B------:R-:W-:Y:S02]  /*10320*/  IMAD.MOV R9, RZ, RZ, -R9 ;  /* 0x000000ffff097224 */ /* 0x000fe400078e0a09 */
[----:B------:R-:W-:Y:S02]  /*10330*/  IMAD.MOV R2, RZ, RZ, -R2 ;  /* 0x000000ffff027224 */ /* 0x000fe400078e0a02 */
[C---:B------:R-:W-:Y:S02]  /*10340*/  IMAD R52, R0.reuse, R9, R52 ;  /* 0x0000000900347224 */ /* 0x040fe400078e0234 */
[----:B------:R-:W-:-:S03]  /*10350*/  IMAD R53, R0, R2, R53 ;  /* 0x0000000200357224 */ /* 0x000fc600078e0235 */
[C---:B------:R-:W-:Y:S02]  /*10360*/  ISETP.GT.U32.AND P3, PT, R0.reuse, R52, PT ;  /* 0x000000340000720c */ /* 0x040fe40003f64070 */
[----:B------:R-:W-:Y:S01]  /*10370*/  ISETP.GT.U32.AND P1, PT, R0, R53, PT ;  /* 0x000000350000720c */ /* 0x000fe20003f24070 */
[----:B------:R-:W-:-:S04]  /*10380*/  IMAD.MOV.U32 R9, RZ, RZ, R7 ;  /* 0x000000ffff097224 */ /* 0x000fc800078e0007 */
[----:B------:R-:W-:Y:S01]  /*10390*/  @!P2 IMAD.MOV R9, RZ, RZ, -R9 ;  /* 0x000000ffff09a224 */ /* 0x000fe200078e0a09 */
[----:B------:R-:W-:-:S05]  /*103a0*/  ISETP.GT.U32.AND P2, PT, R0, R51, PT ;  /* 0x000000330000720c */ /* 0x000fca0003f44070 */
[--C-:B------:R-:W-:Y:S02]  /*103b0*/  @!P3 IMAD.IADD R52, R52, 0x1, -R0.reuse ;  /* 0x000000013434b824 */ /* 0x100fe400078e0a00 */
[----:B------:R-:W-:-:S03]  /*103c0*/  @!P1 IMAD.IADD R53, R53, 0x1, -R0 ;  /* 0x0000000135359824 */ /* 0x000fc600078e0a00 */
[C---:B------:R-:W-:Y:S02]  /*103d0*/  ISETP.GT.U32.AND P1, PT, R0.reuse, R52, PT ;  /* 0x000000340000720c */ /* 0x040fe40003f24070 */
[----:B------:R-:W-:Y:S02]  /*103e0*/  ISETP.GE.AND P0, PT, R57, RZ, PT ;  /* 0x000000ff3900720c */ /* 0x000fe40003f06270 */
[----:B------:R-:W-:Y:S02]  /*103f0*/  @!P2 IADD3 R51, R51, -R0, RZ ;  /* 0x800000003333a210 */ /* 0x000fe40007ffe0ff */
[C---:B------:R-:W-:Y:S02]  /*10400*/  ISETP.GT.U32.AND P5, PT, R0.reuse, R53, PT ;  /* 0x000000350000720c */ /* 0x040fe40003fa4070 */
[----:B------:R-:W-:-:S05]  /*10410*/  ISETP.GT.U32.AND P3, PT, R0, R51, PT ;  /* 0x000000330000720c */ /* 0x000fca0003f64070 */
[----:B------:R-:W-:Y:S01]  /*10420*/  @!P1 IMAD.IADD R52, R52, 0x1, -R0 ;  /* 0x0000000134349824 */ /* 0x000fe200078e0a00 */
[----:B----4-:R-:W-:-:S05]  /*10430*/  IABS R54, R16 ;  /* 0x0000001000367213 */ /* 0x010fca0000000000 */
[----:B------:R-:W-:-:S04]  /*10440*/  IMAD.HI.U32 R2, R6, R54, RZ ;  /* 0x0000003606027227 */ /* 0x000fc800078e00ff */
[----:B------:R-:W-:Y:S01]  /*10450*/  IMAD.MOV R2, RZ, RZ, -R2 ;  /* 0x000000ffff027224 */ /* 0x000fe200078e0a02 */
[----:B------:R-:W-:-:S05]  /*10460*/  IABS R56, R15 ;  /* 0x0000000f00387213 */ /* 0x000fca0000000000 */
[----:B------:R-:W-:Y:S01]  /*10470*/  IMAD.HI.U32 R7, R6, R56, RZ ;  /* 0x0000003806077227 */ /* 0x000fe200078e00ff */
[----:B------:R-:W-:-:S03]  /*10480*/  IABS R57, R14 ;  /* 0x0000000e00397213 */ /* 0x000fc60000000000 */
[----:B------:R-:W-:Y:S01]  /*10490*/  IMAD.MOV R7, RZ, RZ, -R7 ;  /* 0x000000ffff077224 */ /* 0x000fe200078e0a07 */
[----:B------:R-:W-:Y:S01]  /*104a0*/  IABS R55, R18 ;  /* 0x0000001200377213 */ /* 0x000fe20000000000 */
[----:B------:R-:W-:Y:S02]  /*104b0*/  IMAD R54, R0, R2, R54 ;  /* 0x0000000200367224 */ /* 0x000fe400078e0236 */
[----:B------:R-:W-:-:S04]  /*104c0*/  IMAD.HI.U32 R2, R6, R57, RZ ;  /* 0x0000003906027227 */ /* 0x000fc800078e00ff */
[C---:B------:R-:W-:Y:S01]  /*104d0*/  IMAD R56, R0.reuse, R7, R56 ;  /* 0x0000000700387224 */ /* 0x040fe200078e0238 */
[----:B------:R-:W-:Y:S01]  /*104e0*/  ISETP.GT.U32.AND P2, PT, R0, R54, PT ;  /* 0x000000360000720c */ /* 0x000fe20003f44070 */
[----:B------:R-:W-:Y:S01]  /*104f0*/  IMAD.HI.U32 R8, R6, R55, RZ ;  /* 0x0000003706087227 */ /* 0x000fe200078e00ff */
[----:B------:R-:W-:Y:S02]  /*10500*/  IABS R10, R13 ;  /* 0x0000000d000a7213 */ /* 0x000fe40000000000 */
[C---:B------:R-:W-:Y:S01]  /*10510*/  ISETP.GT.U32.AND P1, PT, R0.reuse, R56, PT ;  /* 0x000000380000720c */ /* 0x040fe20003f24070 */
[----:B------:R-:W-:Y:S02]  /*10520*/  IMAD.MOV R2, RZ, RZ, -R2 ;  /* 0x000000ffff027224 */ /* 0x000fe400078e0a02 */
[----:B------:R-:W-:Y:S02]  /*10530*/  IMAD.MOV R8, RZ, RZ, -R8 ;  /* 0x000000ffff087224 */ /* 0x000fe400078e0a08 */
[----:B------:R-:W-:-:S02]  /*10540*/  IMAD R57, R0, R2, R57 ;  /* 0x0000000200397224 */ /* 0x000fc400078e0239 */
[----:B------:R-:W-:-:S04]  /*10550*/  IMAD.HI.U32 R2, R6, R10, RZ ;  /* 0x0000000a06027227 */ /* 0x000fc800078e00ff */
[----:B------:R-:W-:Y:S01]  /*10560*/  IMAD R55, R0, R8, R55 ;  /* 0x0000000800377224 */ /* 0x000fe200078e0237 */
[----:B------:R-:W-:Y:S01]  /*10570*/  IABS R8, R58 ;  /* 0x0000003a00087213 */ /* 0x000fe20000000000 */
[----:B------:R-:W-:Y:S02]  /*10580*/  IMAD.MOV R2, RZ, RZ, -R2 ;  /* 0x000000ffff027224 */ /* 0x000fe400078e0a02 */
[----:B------:R-:W-:Y:S02]  /*10590*/  @!P2 IMAD.IADD R54, R54, 0x1, -R0 ;  /* 0x000000013636a824 */ /* 0x000fe400078e0a00 */
[----:B------:R-:W-:Y:S02]  /*105a0*/  IMAD R10, R0, R2, R10 ;  /* 0x00000002000a7224 */ /* 0x000fe400078e020a */
[----:B------:R-:W-:Y:S02]  /*105b0*/  @!P3 IMAD.IADD R51, R51, 0x1, -R0 ;  /* 0x000000013333b824 */ /* 0x000fe400078e0a00 */
[----:B------:R-:W-:-:S04]  /*105c0*/  IMAD.HI.U32 R2, R6, R8, RZ ;  /* 0x0000000806027227 */ /* 0x000fc800078e00ff */
[--C-:B------:R-:W-:Y:S01]  /*105d0*/  @!P5 IMAD.IADD R53, R53, 0x1, -R0.reuse ;  /* 0x000000013535d824 */ /* 0x100fe200078e0a00 */
[----:B------:R-:W-:Y:S01]  /*105e0*/  ISETP.GT.U32.AND P5, PT, R0, R57, PT ;  /* 0x000000390000720c */ /* 0x000fe20003fa4070 */
[----:B------:R-:W-:Y:S01]  /*105f0*/  @!P1 IMAD.IADD R56, R56, 0x1, -R0 ;  /* 0x0000000138389824 */ /* 0x000fe200078e0a00 */
[----:B------:R-:W-:Y:S01]  /*10600*/  ISETP.GT.U32.AND P2, PT, R0, R54, PT ;  /* 0x000000360000720c */ /* 0x000fe20003f44070 */
[----:B------:R-:W-:Y:S01]  /*10610*/  @!P4 IMAD.MOV R51, RZ, RZ, -R51 ;  /* 0x000000ffff33c224 */ /* 0x000fe200078e0a33 */
[----:B------:R-:W-:Y:S02]  /*10620*/  IADD3 R2, -R2, RZ, RZ ;  /* 0x000000ff02027210 */ /* 0x000fe40007ffe1ff */
[C---:B------:R-:W-:Y:S01]  /*10630*/  ISETP.GT.U32.AND P4, PT, R0.reuse, R56, PT ;  /* 0x000000380000720c */ /* 0x040fe20003f84070 */
[----:B------:R0:W-:Y:S01]  /*10640*/  STL [R1+0xc], R9 ;  /* 0x00000c0901007387 */ /* 0x0001e20000100800 */
[C---:B------:R-:W-:Y:S01]  /*10650*/  ISETP.GT.U32.AND P3, PT, R0.reuse, R55, PT ;  /* 0x000000370000720c */ /* 0x040fe20003f64070 */
[----:B------:R-:W-:-:S04]  /*10660*/  IMAD R8, R0, R2, R8 ;  /* 0x0000000200087224 */ /* 0x000fc800078e0208 */
[--C-:B------:R-:W-:Y:S01]  /*10670*/  @!P5 IMAD.IADD R57, R57, 0x1, -R0.reuse ;  /* 0x000000013939d824 */ /* 0x100fe200078e0a00 */
[----:B0-----:R-:W-:Y:S02]  /*10680*/  IABS R9, R12 ;  /* 0x0000000c00097213 */ /* 0x001fe40000000000 */
[----:B------:R-:W-:Y:S01]  /*10690*/  ISETP.GT.U32.AND P5, PT, R0, R8, PT ;  /* 0x000000080000720c */ /* 0x000fe20003fa4070 */
[----:B------:R-:W-:Y:S02]  /*106a0*/  @!P2 IMAD.IADD R54, R54, 0x1, -R0 ;  /* 0x000000013636a824 */ /* 0x000fe400078e0a00 */
[----:B------:R-:W-:Y:S01]  /*106b0*/  IMAD.HI.U32 R7, R6, R9, RZ ;  /* 0x0000000906077227 */ /* 0x000fe200078e00ff */
[----:B------:R-:W-:-:S03]  /*106c0*/  ISETP.GT.U32.AND P2, PT, R0, R10, PT ;  /* 0x0000000a0000720c */ /* 0x000fc60003f44070 */
[--C-:B------:R-:W-:Y:S01]  /*106d0*/  @!P4 IMAD.IADD R56, R56, 0x1, -R0.reuse ;  /* 0x000000013838c824 */ /* 0x100fe200078e0a00 */
[----:B------:R-:W-:Y:S01]  /*106e0*/  ISETP.GE.AND P4, PT, R15, RZ, PT ;  /* 0x000000ff0f00720c */ /* 0x000fe20003f86270 */
[----:B------:R-:W-:Y:S02]  /*106f0*/  IMAD.MOV R7, RZ, RZ, -R7 ;  /* 0x000000ffff077224 */ /* 0x000fe400078e0a07 */
[----:B------:R-:W-:Y:S02]  /*10700*/  @!P3 IMAD.IADD R55, R55, 0x1, -R0 ;  /* 0x000000013737b824 */ /* 0x000fe400078e0a00 */
[----:B------:R-:W-:Y:S01]  /*10710*/  IMAD R9, R0, R7, R9 ;  /* 0x0000000700097224 */ /* 0x000fe200078e0209 */
[----:B------:R-:W-:Y:S02]  /*10720*/  IABS R7, R60 ;  /* 0x0000003c00077213 */ /* 0x000fe40000000000 */
[----:B------:R-:W-:Y:S02]  /*10730*/  @!P5 IADD3 R8, R8, -R0, RZ ;  /* 0x800000000808d210 */ /* 0x000fe40007ffe0ff */
[----:B------:R-:W-:Y:S01]  /*10740*/  ISETP.GE.AND P3, PT, R61, RZ, PT ;  /* 0x000000ff3d00720c */ /* 0x000fe20003f66270 */
[----:B------:R-:W-:Y:S01]  /*10750*/  IMAD.HI.U32 R61, R6, R7, RZ ;  /* 0x00000007063d7227 */ /* 0x000fe200078e00ff */
[----:B------:R-:W-:-:S02]  /*10760*/  ISETP.GT.U32.AND P5, PT, R0, R55, PT ;  /* 0x000000370000720c */ /* 0x000fc40003fa4070 */
[----:B------:R-:W-:Y:S01]  /*10770*/  ISETP.GT.U32.AND P1, PT, R0, R9, PT ;  /* 0x000000090000720c */ /* 0x000fe20003f24070 */
[----:B------:R-:W-:Y:S01]  /*10780*/  @!P2 IMAD.IADD R10, R10, 0x1, -R0 ;  /* 0x000000010a0aa824 */ /* 0x000fe200078e0a00 */
[----:B------:R-:W-:Y:S01]  /*10790*/  ISETP.GE.AND P2, PT, R16, RZ, PT ;  /* 0x000000ff1000720c */ /* 0x000fe20003f46270 */
[----:B------:R-:W-:Y:S01]  /*107a0*/  @!P4 IMAD.MOV R56, RZ, RZ, -R56 ;  /* 0x000000ffff38c224 */ /* 0x000fe200078e0a38 */
[----:B------:R-:W-:Y:S01]  /*107b0*/  ISETP.GE.AND P4, PT, R58, RZ, PT ;  /* 0x000000ff3a00720c */ /* 0x000fe20003f86270 */
[----:B------:R-:W-:Y:S01]  /*107c0*/  IMAD.MOV R16, RZ, RZ, -R61 ;  /* 0x000000ffff107224 */ /* 0x000fe200078e0a3d */
[----:B------:R-:W0:Y:S03]  /*107d0*/  S2R R58, SR_TID.X ;  /* 0x00000000003a7919 */ /* 0x000e260000002100 */
[----:B------:R-:W-:Y:S02]  /*107e0*/  IMAD R7, R0, R16, R7 ;  /* 0x0000001000077224 */ /* 0x000fe400078e0207 */
[----:B------:R-:W-:-:S03]  /*107f0*/  @!P5 IMAD.IADD R55, R55, 0x1, -R0 ;  /* 0x000000013737d824 */ /* 0x000fc600078e0a00 */
[----:B------:R-:W-:Y:S01]  /*10800*/  ISETP.GT.U32.AND P5, PT, R0, R7, PT ;  /* 0x000000070000720c */ /* 0x000fe20003fa4070 */
[----:B------:R-:W-:Y:S01]  /*10810*/  @!P1 IMAD.IADD R9, R9, 0x1, -R0 ;  /* 0x0000000109099824 */ /* 0x000fe200078e0a00 */
[----:B------:R-:W-:Y:S02]  /*10820*/  IABS R17, R59 ;  /* 0x0000003b00117213 */ /* 0x000fe40000000000 */
[----:B------:R-:W-:Y:S02]  /*10830*/  IABS R2, R11 ;  /* 0x0000000b00027213 */ /* 0x000fe40000000000 */
[----:B------:R-:W-:Y:S01]  /*10840*/  ISETP.GE.AND P1, PT, R18, RZ, PT ;  /* 0x000000ff1200720c */ /* 0x000fe20003f26270 */
[----:B------:R-:W-:Y:S02]  /*10850*/  IMAD.MOV.U32 R61, RZ, RZ, R17 ;  /* 0x000000ffff3d7224 */ /* 0x000fe400078e0011 */
[----:B------:R-:W-:-:S04]  /*10860*/  IMAD.HI.U32 R17, R6, R2, RZ ;  /* 0x0000000206117227 */ /* 0x000fc800078e00ff */
[----:B------:R-:W-:-:S04]  /*10870*/  IMAD.HI.U32 R16, R6, R61, RZ ;  /* 0x0000003d06107227 */ /* 0x000fc800078e00ff */
[----:B------:R-:W-:Y:S01]  /*10880*/  @!P2 IMAD.MOV R54, RZ, RZ, -R54 ;  /* 0x000000ffff36a224 */ /* 0x000fe200078e0a36 */
[C---:B------:R-:W-:Y:S01]  /*10890*/  ISETP.GT.U32.AND P2, PT, R0.reuse, R8, PT ;  /* 0x000000080000720c */ /* 0x040fe20003f44070 */
[----:B------:R-:W-:Y:S02]  /*108a0*/  IMAD.MOV R6, RZ, RZ, -R17 ;  /* 0x000000ffff067224 */ /* 0x000fe400078e0a11 */
[----:B------:R-:W-:Y:S02]  /*108b0*/  @!P5 IMAD.IADD R7, R7, 0x1, -R0 ;  /* 0x000000010707d824 */ /* 0x000fe400078e0a00 */
[C---:B------:R-:W-:Y:S02]  /*108c0*/  IMAD R6, R0.reuse, R6, R2 ;  /* 0x0000000600067224 */ /* 0x040fe400078e0202 */
[----:B------:R-:W-:Y:S01]  /*108d0*/  @!P1 IMAD.MOV R55, RZ, RZ, -R55 ;  /* 0x000000ffff379224 */ /* 0x000fe200078e0a37 */
[----:B------:R-:W-:Y:S01]  /*108e0*/  ISETP.GT.U32.AND P1, PT, R0, R7, PT ;  /* 0x000000070000720c */ /* 0x000fe20003f24070 */
[----:B------:R-:W-:-:S02]  /*108f0*/  IMAD.MOV R2, RZ, RZ, -R16 ;  /* 0x000000ffff027224 */ /* 0x000fc400078e0a10 */
[----:B------:R-:W-:Y:S01]  /*10900*/  @!P6 IMAD.MOV R50, RZ, RZ, -R50 ;  /* 0x000000ffff32e224 */ /* 0x000fe200078e0a32 */
[C---:B------:R-:W-:Y:S01]  /*10910*/  ISETP.GT.U32.AND P6, PT, R0.reuse, R9, PT ;  /* 0x000000090000720c */ /* 0x040fe20003fc4070 */
[----:B------:R-:W-:Y:S01]  /*10920*/  IMAD R2, R0, R2, R61 ;  /* 0x0000000200027224 */ /* 0x000fe200078e023d */
[----:B0-----:R-:W-:Y:S01]  /*10930*/  LOP3.LUT R61, R58, 0x7, RZ, 0xc0, !PT ;  /* 0x000000073a3d7812 */ /* 0x001fe200078ec0ff */
[--C-:B------:R-:W-:Y:S01]  /*10940*/  @!P2 IMAD.IADD R8, R8, 0x1, -R0.reuse ;  /* 0x000000010808a824 */ /* 0x100fe200078e0a00 */
[----:B------:R-:W-:Y:S01]  /*10950*/  ISETP.GE.AND P2, PT, R13, RZ, PT ;  /* 0x000000ff0d00720c */ /* 0x000fe20003f46270 */
[----:B------:R-:W-:Y:S02]  /*10960*/  IMAD.SHL.U32 R13, R58, 0x2, RZ ;  /* 0x000000023a0d7824 */ /* 0x000fe400078e00ff */
[----:B------:R-:W-:Y:S02]  /*10970*/  IMAD R61, R61, 0x90, RZ ;  /* 0x000000903d3d7824 */ /* 0x000fe400078e02ff */
[----:B------:R-:W-:Y:S01]  /*10980*/  @!P1 IMAD.IADD R7, R7, 0x1, -R0 ;  /* 0x0000000107079824 */ /* 0x000fe200078e0a00 */
[----:B------:R-:W-:-:S02]  /*10990*/  ISETP.GE.AND P1, PT, R11, RZ, PT ;  /* 0x000000ff0b00720c */ /* 0x000fc40003f26270 */
[--C-:B------:R-:W-:Y:S01]  /*109a0*/  LOP3.LUT R11, R61, 0x10, R13.reuse, 0x78, !PT ;  /* 0x000000103d0b7812 */ /* 0x100fe200078e780d */
[----:B------:R-:W-:Y:S01]  /*109b0*/  @!P6 IMAD.IADD R9, R9, 0x1, -R0 ;  /* 0x000000010909e824 */ /* 0x000fe200078e0a00 */
[----:B------:R-:W-:Y:S02]  /*109c0*/  LOP3.LUT R61, R61, 0x30, R13, 0x78, !PT ;  /* 0x000000303d3d7812 */ /* 0x000fe400078e780d */
[----:B------:R-:W-:-:S03]  /*109d0*/  ISETP.GT.U32.AND P6, PT, R0, R2, PT ;  /* 0x000000020000720c */ /* 0x000fc60003fc4070 */
[----:B------:R0:W-:Y:S04]  /*109e0*/  STL [R1+0x2580], R61 ;  /* 0x0025803d01007387 */ /* 0x0001e80000100800 */
[----:B0-----:R-:W2:Y:S06]  /*109f0*/  LDL.LU R61, [R1+0x530] ;  /* 0x00053000013d7983 */ /* 0x001eac0000300800 */
[----:B------:R-:W-:Y:S01]  /*10a00*/  @!P6 IMAD.IADD R2, R2, 0x1, -R0 ;  /* 0x000000010202e824 */ /* 0x000fe200078e0a00 */
[----:B------:R-:W3:Y:S01]  /*10a10*/  LDL.LU R28, [R1+0x324] ;  /* 0x00032400011c7983 */ /* 0x000ee20000300800 */
[----:B------:R-:W-:Y:S01]  /*10a20*/  ISETP.GE.AND P6, PT, R60, RZ, PT ;  /* 0x000000ff3c00720c */ /* 0x000fe20003fc6270 */
[----:B------:R-:W-:Y:S01]  /*10a30*/  @!P0 IMAD.MOV R52, RZ, RZ, -R52 ;  /* 0x000000ffff348224 */ /* 0x000fe200078e0a34 */
[----:B------:R-:W0:Y:S01]  /*10a40*/  LDC R60, c[0x0][0x230] ;  /* 0x00008c00ff3c7b82 */ /* 0x000e220000000800 */
[----:B------:R-:W4:Y:S01]  /*10a50*/  LDL.LU R37, [R1+0x320] ;  /* 0x0003200001257983 */ /* 0x000f220000300800 */
[----:B------:R-:W-:-:S03]  /*10a60*/  ISETP.GT.U32.AND P0, PT, R0, R57, PT ;  /* 0x000000390000720c */ /* 0x000fc60003f04070 */
[----:B------:R-:W4:Y:S04]  /*10a70*/  LDL.LU R36, [R1+0x31c] ;  /* 0x00031c0001247983 */ /* 0x000f280000300800 */
[----:B------:R-:W4:Y:S04]  /*10a80*/  LDL.LU R35, [R1+0x318] ;  /* 0x0003180001237983 */ /* 0x000f280000300800 */
[----:B------:R-:W4:Y:S04]  /*10a90*/  LDL.LU R34, [R1+0x314] ;  /* 0x0003140001227983 */ /* 0x000f280000300800 */
[----:B------:R-:W4:Y:S04]  /*10aa0*/  LDL.LU R33, [R1+0x310] ;  /* 0x0003100001217983 */ /* 0x000f280000300800 */
[----:B------:R-:W4:Y:S04]  /*10ab0*/  LDL.LU R32, [R1+0x30c] ;  /* 0x00030c0001207983 */ /* 0x000f280000300800 */
[----:B------:R-:W4:Y:S01]  /*10ac0*/  LDL.LU R31, [R1+0x308] ;  /* 0x00030800011f7983 */ /* 0x000f220000300800 */
[----:B------:R-:W-:Y:S01]  /*10ad0*/  @!P3 IMAD.MOV R53, RZ, RZ, -R53 ;  /* 0x000000ffff35b224 */ /* 0x000fe200078e0a35 */
[----:B------:R-:W-:-:S02]  /*10ae0*/  ISETP.GT.U32.AND P3, PT, R0, R10, PT ;  /* 0x0000000a0000720c */ /* 0x000fc40003f64070 */
[----:B------:R-:W4:Y:S01]  /*10af0*/  LDL.LU R30, [R1+0x304] ;  /* 0x00030400011e7983 */ /* 0x000f220000300800 */
[----:B------:R-:W-:Y:S01]  /*10b00*/  @!P0 IMAD.IADD R57, R57, 0x1, -R0 ;  /* 0x0000000139398824 */ /* 0x000fe200078e0a00 */
[----:B------:R-:W-:Y:S02]  /*10b10*/  ISETP.GT.U32.AND P0, PT, R0, R6, PT ;  /* 0x000000060000720c */ /* 0x000fe40003f04070 */
[----:B------:R-:W4:Y:S04]  /*10b20*/  LDL.LU R27, [R1+0x300] ;  /* 0x00030000011b7983 */ /* 0x000f280000300800 */
[----:B------:R-:W4:Y:S04]  /*10b30*/  LDL.LU R26, [R1+0x2fc] ;  /* 0x0002fc00011a7983 */ /* 0x000f280000300800 */
[----:B------:R-:W4:Y:S04]  /*10b40*/  LDL.LU R25, [R1+0x2f8] ;  /* 0x0002f80001197983 */ /* 0x000f280000300800 */
[----:B------:R-:W4:Y:S04]  /*10b50*/  LDL.LU R24, [R1+0x2f4] ;  /* 0x0002f40001187983 */ /* 0x000f280000300800 */
[----:B------:R-:W4:Y:S01]  /*10b60*/  LDL.LU R23, [R1+0x2f0] ;  /* 0x0002f00001177983 */ /* 0x000f220000300800 */
[----:B0-----:R-:W-:-:S03]  /*10b70*/  IADD3 R60, R60, 0x3f, RZ ;  /* 0x0000003f3c3c7810 */ /* 0x001fc60007ffe0ff */
[----:B------:R-:W4:Y:S01]  /*10b80*/  LDL.LU R22, [R1+0x2ec] ;  /* 0x0002ec0001167983 */ /* 0x000f220000300800 */
[----:B------:R-:W-:-:S03]  /*10b90*/  @!P3 IADD3 R10, R10, -R0, RZ ;  /* 0x800000000a0ab210 */ /* 0x000fc60007ffe0ff */
[----:B------:R-:W4:Y:S01]  /*10ba0*/  LDL.LU R21, [R1+0x2e4] ;  /* 0x0002e40001157983 */ /* 0x000f220000300800 */
[----:B------:R-:W-:Y:S01]  /*10bb0*/  ISETP.GE.AND P3, PT, R14, RZ, PT ;  /* 0x000000ff0e00720c */ /* 0x000fe20003f66270 */
[----:B------:R-:W-:Y:S02]  /*10bc0*/  @!P0 IMAD.IADD R6, R6, 0x1, -R0 ;  /* 0x0000000106068824 */ /* 0x000fe400078e0a00 */
[----:B------:R-:W4:Y:S01]  /*10bd0*/  LDL.LU R20, [R1+0x2dc] ;  /* 0x0002dc0001147983 */ /* 0x000f220000300800 */
[----:B------:R-:W-:-:S03]  /*10be0*/  SHF.R.S32.HI R14, RZ, 0x1f, R60 ;  /* 0x0000001fff0e7819 */ /* 0x000fc6000001143c */
[----:B------:R-:W4:Y:S01]  /*10bf0*/  LDL.LU R19, [R1+0x2d8] ;  /* 0x0002d80001137983 */ /* 0x000f220000300800 */
[----:B------:R-:W-:Y:S01]  /*10c00*/  ISETP.GE.AND P5, PT, R12, RZ, PT ;  /* 0x000000ff0c00720c */ /* 0x000fe20003fa6270 */
[----:B------:R-:W-:Y:S01]  /*10c10*/  IMAD.SHL.U32 R12, R58, 0x40, RZ ;  /* 0x000000403a0c7824 */ /* 0x000fe200078e00ff */
[----:B------:R-:W-:Y:S01]  /*10c20*/  LEA.HI R14, R14, R60, RZ, 0x6 ;  /* 0x0000003c0e0e7211 */ /* 0x000fe200078f30ff */
[----:B------:R-:W4:Y:S01]  /*10c30*/  LDL.LU R18, [R1+0x2d4] ;  /* 0x0002d40001127983 */ /* 0x000f220000300800 */
[----:B------:R-:W-:-:S03]  /*10c40*/  ISETP.GT.U32.AND P0, PT, R0, R6, PT ;  /* 0x000000060000720c */ /* 0x000fc60003f04070 */
[----:B------:R-:W4:Y:S01]  /*10c50*/  LDL.LU R17, [R1+0x2d0] ;  /* 0x0002d00001117983 */ /* 0x000f220000300800 */
[----:B------:R-:W-:-:S03]  /*10c60*/  LOP3.LUT R11, R11, 0x400, R12, 0xf8, !PT ;  /* 0x000004000b0b7812 */ /* 0x000fc600078ef80c */
[----:B------:R-:W4:Y:S04]  /*10c70*/  LDL.LU R16, [R1+0x2cc] ;  /* 0x0002cc0001107983 */ /* 0x000f280000300800 */
[----:B------:R-:W4:Y:S04]  /*10c80*/  LDL.LU R15, [R1+0x2c4] ;  /* 0x0002c400010f7983 */ /* 0x000f280000300800 */
[----:B------:R-:W4:Y:S04]  /*10c90*/  LDL.LU R14, [R1+0x2c0] ;  /* 0x0002c000010e7983 */ /* 0x000f280000300800 */
[----:B------:R-:W4:Y:S01]  /*10ca0*/  LDL.LU R13, [R1+0x2bc] ;  /* 0x0002bc00010d7983 */ /* 0x000f220000300800 */
[----:B------:R-:W-:-:S03]  /*10cb0*/  @!P0 IMAD.IADD R6, R6, 0x1, -R0 ;  /* 0x0000000106068824 */ /* 0x000fc600078e0a00 */
[----:B------:R-:W4:Y:S01]  /*10cc0*/  LDL.LU R12, [R1+0x2b8] ;  /* 0x0002b800010c7983 */ /* 0x000f220000300800 */
[----:B------:R-:W-:-:S03]  /*10cd0*/  ISETP.GE.AND P0, PT, R59, RZ, PT ;  /* 0x000000ff3b00720c */ /* 0x000fc60003f06270 */
[----:B------:R-:W4:Y:S04]  /*10ce0*/  LDL.LU R11, [R1+0x2b4] ;  /* 0x0002b400010b7983 */ /* 0x000f280000300800 */
[----:B------:R-:W4:Y:S04]  /*10cf0*/  LDL.LU R58, [R1+0x2b0] ;  /* 0x0002b000013a7983 */ /* 0x000f280000300800 */
[----:B------:R-:W4:Y:S04]  /*10d00*/  LDL.LU R59, [R1+0x2ac] ;  /* 0x0002ac00013b7983 */ /* 0x000f280000300800 */
[----:B------:R-:W4:Y:S01]  /*10d10*/  LDL.LU R60, [R1+0x2a8] ;  /* 0x0002a800013c7983 */ /* 0x000f220000300800 */
[----:B------:R-:W-:Y:S01]  /*10d20*/  @!P3 IMAD.MOV R57, RZ, RZ, -R57 ;  /* 0x000000ffff39b224 */ /* 0x000fe200078e0a39 */
[----:B------:R-:W-:-:S13]  /*10d30*/  ISETP.GT.U32.AND P3, PT, R0, R2, PT ;  /* 0x000000020000720c */ /* 0x000fda0003f64070 */
[----:B------:R-:W-:Y:S01]  /*10d40*/  @!P3 IMAD.IADD R2, R2, 0x1, -R0 ;  /* 0x000000010202b824 */ /* 0x000fe200078e0a00 */
[----:B------:R-:W-:Y:S02]  /*10d50*/  ISETP.NE.AND P3, PT, R3, RZ, PT ;  /* 0x000000ff0300720c */ /* 0x000fe40003f65270 */
[----:B------:R-:W-:-:S04]  /*10d60*/  LOP3.LUT R3, RZ, R3, RZ, 0x33, !PT ;  /* 0x00000003ff037212 */ /* 0x000fc800078e33ff */
[C---:B--2---:R-:W-:Y:S02]  /*10d70*/  SEL R0, R3.reuse, R61, !P3 ;  /* 0x0000003d03007207 */ /* 0x044fe40005800000 */
[----:B---3--:R-:W-:-:S03]  /*10d80*/  SEL R61, R3, R28, !P3 ;  /* 0x0000001c033d7207 */ /* 0x008fc60005800000 */
[----:B------:R4:W-:Y:S04]  /*10d90*/  STL [R1+0x3e8], R0 ;  /* 0x0003e80001007387 */ /* 0x0009e80000100800 */
[----:B------:R-:W-:Y:S01]  /*10da0*/  STL [R1+0x3e4], R61 ;  /* 0x0003e43d01007387 */ /* 0x000fe20000100800 */
[C---:B----4-:R-:W-:Y:S02]  /*10db0*/  SEL R0, R3.reuse, R37, !P3 ;  /* 0x0000002503007207 */ /* 0x050fe40005800000 */
[C---:B------:R-:W-:Y:S02]  /*10dc0*/  SEL R28, R3.reuse, R36, !P3 ;  /* 0x00000024031c7207 */ /* 0x040fe40005800000 */
[C---:B------:R-:W-:Y:S01]  /*10dd0*/  SEL R35, R3.reuse, R35, !P3 ;  /* 0x0000002303237207 */ /* 0x040fe20005800000 */
[----:B------:R0:W-:Y:S04]  /*10de0*/  STL [R1+0x3e0], R0 ;  /* 0x0003e00001007387 */ /* 0x0001e80000100800 */
[----:B------:R1:W-:Y:S01]  /*10df0*/  STL [R1+0x3dc], R28 ;  /* 0x0003dc1c01007387 */ /* 0x0003e20000100800 */
[----:B0-----:R-:W-:-:S03]  /*10e00*/  SEL R0, R3, R34, !P3 ;  /* 0x0000002203007207 */ /* 0x001fc60005800000 */
[----:B------:R-:W-:Y:S01]  /*10e10*/  STL [R1+0x3d8], R35 ;  /* 0x0003d82301007387 */ /* 0x000fe20000100800 */
[C---:B------:R-:W-:Y:S02]  /*10e20*/  SEL R32, R3.reuse, R32, !P3 ;  /* 0x0000002003207207 */ /* 0x040fe40005800000 */
[C---:B-1----:R-:W-:Y:S01]  /*10e30*/  SEL R28, R3.reuse, R33, !P3 ;  /* 0x00000021031c7207 */ /* 0x042fe20005800000 */
[----:B------:R0:W-:Y:S04]  /*10e40*/  STL [R1+0x3d4], R0 ;  /* 0x0003d40001007387 */ /* 0x0001e80000100800 */
[----:B------:R1:W-:Y:S01]  /*10e50*/  STL [R1+0x3d0], R28 ;  /* 0x0003d01c01007387 */ /* 0x0003e20000100800 */
[C---:B------:R-:W-:Y:S02]  /*10e60*/  SEL R27, R3.reuse, R27, !P3 ;  /* 0x0000001b031b7207 */ /* 0x040fe40005800000 */
[C---:B0-----:R-:W-:Y:S01]  /*10e70*/  SEL R0, R3.reuse, R31, !P3 ;  /* 0x0000001f03007207 */ /* 0x041fe20005800000 */
[----:B------:R-:W-:Y:S01]  /*10e80*/  STL [R1+0x3cc], R32 ;  /* 0x0003cc2001007387 */ /* 0x000fe20000100800 */
[----:B-1----:R-:W-:-:S03]  /*10e90*/  SEL R28, R3, R30, !P3 ;  /* 0x0000001e031c7207 */ /* 0x002fc60005800000 */
[----:B------:R0:W-:Y:S01]  /*10ea0*/  STL [R1+0x3c8], R0 ;  /* 0x0003c80001007387 */ /* 0x0001e20000100800 */
[----:B------:R-:W-:-:S03]  /*10eb0*/  SEL R25, R3, R25, !P3 ;  /* 0x0000001903197207 */ /* 0x000fc60005800000 */
[----:B------:R-:W-:Y:S01]  /*10ec0*/  STL [R1+0x3c4], R28 ;  /* 0x0003c41c01007387 */ /* 0x000fe20000100800 */
[C---:B------:R-:W-:Y:S02]  /*10ed0*/  SEL R24, R3.reuse, R24, !P3 ;  /* 0x0000001803187207 */ /* 0x040fe40005800000 */
[C---:B0-----:R-:W-:Y:S01]  /*10ee0*/  SEL R0, R3.reuse, R26, !P3 ;  /* 0x0000001a03007207 */ /* 0x041fe20005800000 */
[----:B------:R-:W-:Y:S04]  /*10ef0*/  STL [R1+0x3c0], R27 ;  /* 0x0003c01b01007387 */ /* 0x000fe80000100800 */
        /* <DEDUP_REMOVED lines=18> */
[----:B------:R0:W-:Y:S04]  /*11020*/  STL [R1+0x398], R0 ;  /* 0x0003980001007387 */ /* 0x0001e80000100800 */
[----:B------:R-:W-:Y:S01]  /*11030*/  STL [R1+0x394], R16 ;  /* 0x0003941001007387 */ /* 0x000fe20000100800 */
[----:B0-----:R-:W-:-:S03]  /*11040*/  SEL R0, R3, R14, !P3 ;  /* 0x0000000e03007207 */ /* 0x001fc60005800000 */
[----:B------:R-:W-:Y:S01]  /*11050*/  STL [R1+0x390], R15 ;  /* 0x0003900f01007387 */ /* 0x000fe20000100800 */
[C---:B------:R-:W-:Y:S02]  /*11060*/  SEL R14, R3.reuse, R13, !P3 ;  /* 0x0000000d030e7207 */ /* 0x040fe40005800000 */
[C---:B------:R-:W-:Y:S01]  /*11070*/  SEL R13, R3.reuse, R12, !P3 ;  /* 0x0000000c030d7207 */ /* 0x040fe20005800000 */
[----:B------:R0:W-:Y:S01]  /*11080*/  STL [R1+0x38c], R0 ;  /* 0x00038c0001007387 */ /* 0x0001e20000100800 */
[----:B------:R-:W-:-:S03]  /*11090*/  SEL R12, R3, R58, !P3 ;  /* 0x0000003a030c7207 */ /* 0x000fc60005800000 */
[----:B------:R-:W-:Y:S01]  /*110a0*/  STL [R1+0x388], R14 ;  /* 0x0003880e01007387 */ /* 0x000fe20000100800 */
[----:B0-----:R-:W-:-:S03]  /*110b0*/  SEL R0, R3, R11, !P3 ;  /* 0x0000000b03007207 */ /* 0x001fc60005800000 */
[----:B------:R-:W-:Y:S01]  /*110c0*/  STL [R1+0x384], R13 ;  /* 0x0003840d01007387 */ /* 0x000fe20000100800 */
[----:B------:R-:W-:-:S03]  /*110d0*/  SEL R11, R3, R59, !P3 ;  /* 0x0000003b030b7207 */ /* 0x000fc60005800000 */
[----:B------:R0:W-:Y:S04]  /*110e0*/  STL [R1+0x380], R0 ;  /* 0x0003800001007387 */ /* 0x0001e80000100800 */
[----:B------:R1:W-:Y:S04]  /*110f0*/  STL [R1+0x37c], R12 ;  /* 0x00037c0c01007387 */ /* 0x0003e80000100800 */
[----:B------:R-:W2:Y:S01]  /*11100*/  LDL.LU R37, [R1+0x2a0] ;  /* 0x0002a00001257983 */ /* 0x000ea20000300800 */
[----:B0-----:R-:W-:-:S03]  /*11110*/  SEL R0, R3, R60, !P3 ;  /* 0x0000003c03007207 */ /* 0x001fc60005800000 */
[----:B------:R0:W-:Y:S04]  /*11120*/  STL [R1+0x378], R11 ;  /* 0x0003780b01007387 */ /* 0x0001e80000100800 */
[----:B------:R-:W3:Y:S04]  /*11130*/  LDL.LU R36, [R1+0x29c] ;  /* 0x00029c0001247983 */ /* 0x000ee80000300800 */
[----:B------:R4:W-:Y:S04]  /*11140*/  STL [R1+0x374], R0 ;  /* 0x0003740001007387 */ /* 0x0009e80000100800 */
        /* <DEDUP_REMOVED lines=21> */
[----:B-1----:R-:W3:Y:S04]  /*112a0*/  LDL.LU R12, [R1+0x210] ;  /* 0x00021000010c7983 */ /* 0x002ee80000300800 */
[----:B0-----:R-:W3:Y:S04]  /*112b0*/  LDL.LU R11, [R1+0x20c] ;  /* 0x00020c00010b7983 */ /* 0x001ee80000300800 */
[----:B------:R-:W3:Y:S04]  /*112c0*/  LDL.LU R58, [R1+0x200] ;  /* 0x00020000013a7983 */ /* 0x000ee80000300800 */
[----:B------:R-:W3:Y:S04]  /*112d0*/  LDL.LU R59, [R1+0x1fc] ;  /* 0x0001fc00013b7983 */ /* 0x000ee80000300800 */
[----:B------:R-:W3:Y:S04]  /*112e0*/  LDL.LU R60, [R1+0x1c] ;  /* 0x00001c00013c7983 */ /* 0x000ee80000300800 */
[----:B----4-:R-:W4:Y:S04]  /*112f0*/  LDL.LU R0, [R1+0x18] ;  /* 0x0000180001007983 */ /* 0x010f280000300800 */
[----:B------:R-:W4:Y:S04]  /*11300*/  LDL.LU R61, [R1+0x14] ;  /* 0x00001400013d7983 */ /* 0x000f280000300800 */
[----:B------:R-:W4:Y:S01]  /*11310*/  LDL.LU R28, [R1+0x8] ;  /* 0x00000800011c7983 */ /* 0x000f220000300800 */
[----:B--2---:R-:W-:-:S05]  /*11320*/  SEL R37, R3, R37, !P3 ;  /* 0x0000002503257207 */ /* 0x004fca0005800000 */
[----:B------:R0:W-:Y:S01]  /*11330*/  STL [R1+0x370], R37 ;  /* 0x0003702501007387 */ /* 0x0001e20000100800 */
[----:B---3--:R-:W-:-:S03]  /*11340*/  SEL R36, R3, R36, !P3 ;  /* 0x0000002403247207 */ /* 0x008fc60005800000 */
[----:B0-----:R-:W2:Y:S01]  /*11350*/  LDL.LU R37, [R1+0x26f8] ;  /* 0x0026f80001257983 */ /* 0x001ea20000300800 */
[----:B------:R-:W-:-:S03]  /*11360*/  SEL R35, R3, R35, !P3 ;  /* 0x0000002303237207 */ /* 0x000fc60005800000 */
[----:B------:R0:W-:Y:S01]  /*11370*/  STL [R1+0x36c], R36 ;  /* 0x00036c2401007387 */ /* 0x0001e20000100800 */
[C---:B------:R-:W-:Y:S02]  /*11380*/  SEL R34, R3.reuse, R34, !P3 ;  /* 0x0000002203227207 */ /* 0x040fe40005800000 */
[C---:B------:R-:W-:Y:S01]  /*11390*/  SEL R33, R3.reuse, R33, !P3 ;  /* 0x0000002103217207 */ /* 0x040fe20005800000 */
[----:B0-----:R-:W3:Y:S01]  /*113a0*/  LDL.LU R36, [R1+0x26f4] ;  /* 0x0026f40001247983 */ /* 0x001ee20000300800 */
[----:B------:R-:W-:-:S03]  /*113b0*/  SEL R32, R3, R32, !P3 ;  /* 0x0000002003207207 */ /* 0x000fc60005800000 */
[----:B------:R0:W-:Y:S01]  /*113c0*/  STL [R1+0x368], R35 ;  /* 0x0003682301007387 */ /* 0x0001e20000100800 */
[C---:B------:R-:W-:Y:S02]  /*113d0*/  SEL R31, R3.reuse, R31, !P3 ;  /* 0x0000001f031f7207 */ /* 0x040fe40005800000 */
[C---:B------:R-:W-:Y:S01]  /*113e0*/  SEL R30, R3.reuse, R30, !P3 ;  /* 0x0000001e031e7207 */ /* 0x040fe20005800000 */
[----:B0-----:R-:W2:Y:S04]  /*113f0*/  LDL.LU R35, [R1+0x26f0] ;  /* 0x0026f00001237983 */ /* 0x001ea80000300800 */
[----:B------:R0:W-:Y:S01]  /*11400*/  STL [R1+0x364], R34 ;  /* 0x0003642201007387 */ /* 0x0001e20000100800 */
[C---:B------:R-:W-:Y:S02]  /*11410*/  SEL R27, R3.reuse, R27, !P3 ;  /* 0x0000001b031b7207 */ /* 0x040fe40005800000 */
[C---:B------:R-:W-:Y:S01]  /*11420*/  SEL R26, R3.reuse, R26, !P3 ;  /* 0x0000001a031a7207 */ /* 0x040fe20005800000 */
[----:B0-----:R-:W3:Y:S04]  /*11430*/  LDL.LU R34, [R1+0x26ec] ;  /* 0x0026ec0001227983 */ /* 0x001ee80000300800 */
[----:B------:R0:W-:Y:S01]  /*11440*/  STL [R1+0x360], R33 ;  /* 0x0003602101007387 */ /* 0x0001e20000100800 */
[----:B------:R-:W-:-:S03]  /*11450*/  SEL R25, R3, R25, !P3 ;  /* 0x0000001903197207 */ /* 0x000fc60005800000 */
[----:B0-----:R-:W2:Y:S04]  /*11460*/  LDL.LU R33, [R1+0x26e8] ;  /* 0x0026e80001217983 */ /* 0x001ea80000300800 */
[----:B------:R0:W-:Y:S01]  /*11470*/  STL [R1+0x35c], R32 ;  /* 0x00035c2001007387 */ /* 0x0001e20000100800 */
[----:B------:R-:W-:-:S03]  /*11480*/  SEL R24, R3, R24, !P3 ;  /* 0x0000001803187207 */ /* 0x000fc60005800000 */
        /* <DEDUP_REMOVED lines=49> */
[----:B------:R0:W-:Y:S04]  /*117a0*/  STL [R1+0x318], R13 ;  /* 0x0003180d01007387 */ /* 0x0001e80000100800 */
[----:B0-----:R-:W2:Y:S04]  /*117b0*/  LDL.LU R13, [R1+0x26a0] ;  /* 0x0026a000010d7983 */ /* 0x001ea80000300800 */
[----:B------:R0:W-:Y:S04]  /*117c0*/  STL [R1+0x314], R12 ;  /* 0x0003140c01007387 */ /* 0x0001e80000100800 */
[----:B0-----:R-:W3:Y:S04]  /*117d0*/  LDL.LU R12, [R1+0x269c] ;  /* 0x00269c00010c7983 */ /* 0x001ee80000300800 */
[----:B------:R0:W-:Y:S04]  /*117e0*/  STL [R1+0x310], R11 ;  /* 0x0003100b01007387 */ /* 0x0001e80000100800 */
[----:B0-----:R-:W2:Y:S04]  /*117f0*/  LDL.LU R11, [R1+0x2698] ;  /* 0x00269800010b7983 */ /* 0x001ea80000300800 */
[----:B------:R0:W-:Y:S04]  /*11800*/  STL [R1+0x30c], R58 ;  /* 0x00030c3a01007387 */ /* 0x0001e80000100800 */
[----:B0-----:R-:W3:Y:S04]  /*11810*/  LDL.LU R58, [R1+0x2694] ;  /* 0x00269400013a7983 */ /* 0x001ee80000300800 */
[----:B------:R0:W-:Y:S04]  /*11820*/  STL [R1+0x308], R59 ;  /* 0x0003083b01007387 */ /* 0x0001e80000100800 */
[----:B0-----:R-:W3:Y:S04]  /*11830*/  LDL.LU R59, [R1+0x2690] ;  /* 0x00269000013b7983 */ /* 0x001ee80000300800 */
[----:B------:R0:W-:Y:S04]  /*11840*/  STL [R1+0x304], R60 ;  /* 0x0003043c01007387 */ /* 0x0001e80000100800 */
[----:B0-----:R-:W3:Y:S01]  /*11850*/  LDL.LU R60, [R1+0x268c] ;  /* 0x00268c00013c7983 */ /* 0x001ee20000300800 */
[----:B----4-:R-:W-:-:S05]  /*11860*/  SEL R0, R3, R0, !P3 ;  /* 0x0000000003007207 */ /* 0x010fca0005800000 */
[----:B------:R0:W-:Y:S01]  /*11870*/  STL [R1+0x300], R0 ;  /* 0x0003000001007387 */ /* 0x0001e20000100800 */
[C---:B------:R-:W-:Y:S02]  /*11880*/  SEL R28, R3.reuse, R28, !P3 ;  /* 0x0000001c031c7207 */ /* 0x040fe40005800000 */
[----:B0-----:R-:W-:-:S05]  /*11890*/  SEL R0, R3, R61, !P3 ;  /* 0x0000003d03007207 */ /* 0x001fca0005800000 */
[----:B------:R-:W-:Y:S04]  /*118a0*/  STL [R1+0x2fc], R0 ;  /* 0x0002fc0001007387 */ /* 0x000fe80000100800 */
[----:B------:R3:W-:Y:S01]  /*118b0*/  STL [R1+0x2f8], R28 ;  /* 0x0002f81c01007387 */ /* 0x0007e20000100800 */
[C---:B--2---:R-:W-:Y:S02]  /*118c0*/  SEL R11, R3.reuse, R11, !P3 ;  /* 0x0000000b030b7207 */ /* 0x044fe40005800000 */
[C---:B---3--:R-:W-:Y:S02]  /*118d0*/  SEL R28, R3.reuse, R58, !P3 ;  /* 0x0000003a031c7207 */ /* 0x048fe40005800000 */
[C---:B------:R-:W-:Y:S02]  /*118e0*/  SEL R0, R3.reuse, R59, !P3 ;  /* 0x0000003b03007207 */ /* 0x040fe40005800000 */
[----:B------:R-:W-:-:S05]  /*118f0*/  SEL R60, R3, R60, !P3 ;  /* 0x0000003c033c7207 */ /* 0x000fca0005800000 */
[----:B------:R-:W-:Y:S04]  /*11900*/  STL [R1+0x2f4], R60 ;  /* 0x0002f43c01007387 */ /* 0x000fe80000100800 */
[----:B------:R0:W-:Y:S04]  /*11910*/  STL [R1+0x2f0], R0 ;  /* 0x0002f00001007387 */ /* 0x0001e80000100800 */
[----:B------:R-:W-:Y:S01]  /*11920*/  STL [R1+0x2ec], R28 ;  /* 0x0002ec1c01007387 */ /* 0x000fe20000100800 */
[C---:B0-----:R-:W-:Y:S02]  /*11930*/  SEL R0, R3.reuse, R12, !P3 ;  /* 0x0000000c03007207 */ /* 0x041fe40005800000 */
[C---:B------:R-:W-:Y:S01]  /*11940*/  SEL R12, R3.reuse, R13, !P3 ;  /* 0x0000000d030c7207 */ /* 0x040fe20005800000 */
[----:B------:R0:W-:Y:S04]  /*11950*/  STL [R1+0x2e4], R11 ;  /* 0x0002e40b01007387 */ /* 0x0001e80000100800 */
[----:B------:R1:W-:Y:S04]  /*11960*/  STL [R1+0x2dc], R0 ;  /* 0x0002dc0001007387 */ /* 0x0003e80000100800 */
[----:B------:R2:W-:Y:S01]  /*11970*/  STL [R1+0x2d8], R12 ;  /* 0x0002d80c01007387 */ /* 0x0005e20000100800 */
[----:B0-----:R-:W-:-:S02]  /*11980*/  SEL R11, R3, R14, !P3 ;  /* 0x0000000e030b7207 */ /* 0x001fc40005800000 */
[----:B-1----:R-:W-:-:S03]  /*11990*/  SEL R0, R3, R15, !P3 ;  /* 0x0000000f03007207 */ /* 0x002fc60005800000 */
[----:B------:R0:W-:Y:S01]  /*119a0*/  STL [R1+0x2d4], R11 ;  /* 0x0002d40b01007387 */ /* 0x0001e20000100800 */
[----:B--2---:R-:W-:-:S03]  /*119b0*/  SEL R12, R3, R16, !P3 ;  /* 0x00000010030c7207 */ /* 0x004fc60005800000 */
[----:B------:R1:W-:Y:S04]  /*119c0*/  STL [R1+0x2d0], R0 ;  /* 0x0002d00001007387 */ /* 0x0003e80000100800 */
[----:B------:R2:W-:Y:S01]  /*119d0*/  STL [R1+0x2cc], R12 ;  /* 0x0002cc0c01007387 */ /* 0x0005e20000100800 */
[C---:B0-----:R-:W-:Y:S02]  /*119e0*/  SEL R11, R3.reuse, R17, !P3 ;  /* 0x00000011030b7207 */ /* 0x041fe40005800000 */
        /* <DEDUP_REMOVED lines=10> */
[----:B------:R-:W-:Y:S01]  /*11a90*/  STL [R1+0x2b0], R12 ;  /* 0x0002b00c01007387 */ /* 0x000fe20000100800 */
[----:B0-----:R-:W-:-:S03]  /*11aa0*/  SEL R11, R3, R23, !P3 ;  /* 0x00000017030b7207 */ /* 0x001fc60005800000 */
[----:B------:R-:W2:Y:S01]  /*11ab0*/  LDL.LU R13, [R1+0x184] ;  /* 0x00018400010d7983 */ /* 0x000ea20000300800 */
[----:B-1----:R-:W-:-:S03]  /*11ac0*/  SEL R0, R3, R24, !P3 ;  /* 0x0000001803007207 */ /* 0x002fc60005800000 */
[----:B------:R0:W-:Y:S01]  /*11ad0*/  STL [R1+0x2ac], R11 ;  /* 0x0002ac0b01007387 */ /* 0x0001e20000100800 */
[----:B------:R-:W-:-:S03]  /*11ae0*/  SEL R15, R3, R26, !P3 ;  /* 0x0000001a030f7207 */ /* 0x000fc60005800000 */
[----:B0-----:R-:W3:Y:S04]  /*11af0*/  LDL.LU R11, [R1+0x1d4] ;  /* 0x0001d400010b7983 */ /* 0x001ee80000300800 */
[----:B------:R0:W-:Y:S04]  /*11b00*/  STL [R1+0x2a8], R0 ;  /* 0x0002a80001007387 */ /* 0x0001e80000100800 */
[----:B------:R-:W4:Y:S04]  /*11b10*/  LDL.LU R12, [R1+0x1d8] ;  /* 0x0001d800010c7983 */ /* 0x000f280000300800 */
[----:B------:R-:W4:Y:S01]  /*11b20*/  LDL.LU R60, [R1+0x1f8] ;  /* 0x0001f800013c7983 */ /* 0x000f220000300800 */
[----:B0-----:R-:W-:-:S02]  /*11b30*/  SEL R0, R3, R25, !P3 ;  /* 0x0000001903007207 */ /* 0x001fc40005800000 */
[----:B------:R-:W-:-:S03]  /*11b40*/  SEL R14, R3, R27, !P3 ;  /* 0x0000001b030e7207 */ /* 0x000fc60005800000 */
[----:B------:R0:W-:Y:S04]  /*11b50*/  STL [R1+0x2a0], R0 ;  /* 0x0002a00001007387 */ /* 0x0001e80000100800 */
[----:B------:R1:W-:Y:S01]  /*11b60*/  STL [R1+0x29c], R15 ;  /* 0x00029c0f01007387 */ /* 0x0003e20000100800 */
[----:B0-----:R-:W-:-:S03]  /*11b70*/  SEL R0, R3, R30, !P3 ;  /* 0x0000001e03007207 */ /* 0x001fc60005800000 */
[----:B------:R0:W-:Y:S01]  /*11b80*/  STL [R1+0x298], R14 ;  /* 0x0002980e01007387 */ /* 0x0001e20000100800 */
[----:B-1----:R-:W-:-:S03]  /*11b90*/  SEL R15, R3, R31, !P3 ;  /* 0x0000001f030f7207 */ /* 0x002fc60005800000 */
[----:B------:R1:W-:Y:S04]  /*11ba0*/  STL [R1+0x294], R0 ;  /* 0x0002940001007387 */ /* 0x0003e80000100800 */
[----:B------:R1:W-:Y:S04]  /*11bb0*/  STL [R1+0x290], R15 ;  /* 0x0002900f01007387 */ /* 0x0003e80000100800 */
[----:B------:R-:W4:Y:S01]  /*11bc0*/  LDL.LU R59, [R1+0x1f4] ;  /* 0x0001f400013b7983 */ /* 0x000f220000300800 */
[C---:B0-----:R-:W-:Y:S02]  /*11bd0*/  SEL R14, R3.reuse, R32, !P3 ;  /* 0x00000020030e7207 */ /* 0x041fe40005800000 */
[----:B-1----:R-:W-:-:S02]  /*11be0*/  SEL R0, R3, R33, !P3 ;  /* 0x0000002103007207 */ /* 0x002fc40005800000 */
[C---:B------:R-:W-:Y:S01]  /*11bf0*/  SEL R15, R3.reuse, R34, !P3 ;  /* 0x00000022030f7207 */ /* 0x040fe20005800000 */
[----:B------:R0:W-:Y:S04]  /*11c00*/  STL [R1+0x28c], R14 ;  /* 0x00028c0e01007387 */ /* 0x0001e80000100800 */
[----:B------:R1:W-:Y:S01]  /*11c10*/  STL [R1+0x288], R0 ;  /* 0x0002880001007387 */ /* 0x0003e20000100800 */
[----:B0-----:R-:W-:-:S03]  /*11c20*/  SEL R14, R3, R35, !P3 ;  /* 0x00000023030e7207 */ /* 0x001fc60005800000 */
[----:B------:R0:W-:Y:S01]  /*11c30*/  STL [R1+0x284], R15 ;  /* 0x0002840f01007387 */ /* 0x0001e20000100800 */
[----:B-1----:R-:W-:-:S03]  /*11c40*/  SEL R0, R3, R36, !P3 ;  /* 0x0000002403007207 */ /* 0x002fc60005800000 */
        /* <DEDUP_REMOVED lines=12> */
[----:B------:R-:W4:Y:S04]  /*11d10*/  LDL.LU R58, [R1+0x1dc] ;  /* 0x0001dc00013a7983 */ /* 0x000f280000300800 */
[----:B------:R1:W-:Y:S01]  /*11d20*/  STL [R1+0x254], R14 ;  /* 0x0002540e01007387 */ /* 0x0003e20000100800 */
[----:B0-----:R-:W-:-:S03]  /*11d30*/  SEL R15, R3, R44, !P3 ;  /* 0x0000002c030f7207 */ /* 0x001fc60005800000 */
[----:B------:R0:W-:Y:S01]  /*11d40*/  STL [R1+0x248], R0 ;  /* 0x0002480001007387 */ /* 0x0001e20000100800 */
[----:B-1----:R-:W-:-:S03]  /*11d50*/  SEL R14, R3, R43, !P3 ;  /* 0x0000002b030e7207 */ /* 0x002fc60005800000 */
[----:B0-----:R-:W4:Y:S01]  /*11d60*/  LDL.LU R0, [R1+0x1f0] ;  /* 0x0001f00001007983 */ /* 0x001f220000300800 */
[----:B------:R-:W-:-:S03]  /*11d70*/  SEL R16, R3, R46, !P3 ;  /* 0x0000002e03107207 */ /* 0x000fc60005800000 */
[----:B------:R0:W-:Y:S04]  /*11d80*/  STL [R1+0x244], R14 ;  /* 0x0002440e01007387 */ /* 0x0001e80000100800 */
[----:B------:R1:W-:Y:S04]  /*11d90*/  STL [R1+0x240], R15 ;  /* 0x0002400f01007387 */ /* 0x0003e80000100800 */
[----:B------:R-:W4:Y:S01]  /*11da0*/  LDL.LU R28, [R1+0x1e0] ;  /* 0x0001e000011c7983 */ /* 0x000f220000300800 */
[C---:B0-----:R-:W-:Y:S02]  /*11db0*/  SEL R14, R3.reuse, R45, !P3 ;  /* 0x0000002d030e7207 */ /* 0x041fe40005800000 */
[----:B-1----:R-:W-:-:S03]  /*11dc0*/  SEL R15, R3, R47, !P3 ;  /* 0x0000002f030f7207 */ /* 0x002fc60005800000 */
[----:B------:R0:W-:Y:S04]  /*11dd0*/  STL [R1+0x230], R14 ;  /* 0x0002300e01007387 */ /* 0x0001e80000100800 */
[----:B------:R-:W-:Y:S04]  /*11de0*/  STL [R1+0x22c], R16 ;  /* 0x00022c1001007387 */ /* 0x000fe80000100800 */
[----:B------:R-:W4:Y:S01]  /*11df0*/  LDL.LU R61, [R1+0x1ec] ;  /* 0x0001ec00013d7983 */ /* 0x000f220000300800 */
[----:B0-----:R-:W-:-:S03]  /*11e00*/  SEL R14, R3, R48, !P3 ;  /* 0x00000030030e7207 */ /* 0x001fc60005800000 */
[----:B------:R-:W-:Y:S04]  /*11e10*/  STL [R1+0x21c], R15 ;  /* 0x00021c0f01007387 */ /* 0x000fe80000100800 */
[----:B------:R3:W-:Y:S01]  /*11e20*/  STL [R1+0x218], R14 ;  /* 0x0002180e01007387 */ /* 0x0007e20000100800 */
[C---:B--2---:R-:W-:Y:S02]  /*11e30*/  SEL R13, R3.reuse, R13, !P3 ;  /* 0x0000000d030d7207 */ /* 0x044fe40005800000 */
[C---:B---3--:R-:W-:Y:S02]  /*11e40*/  SEL R14, R3.reuse, R11, !P3 ;  /* 0x0000000b030e7207 */ /* 0x048fe40005800000 */
[----:B------:R-:W2:Y:S04]  /*11e50*/  LDL.LU R11, [R1+0x1e4] ;  /* 0x0001e400010b7983 */ /* 0x000ea80000300800 */
[----:B------:R4:W-:Y:S04]  /*11e60*/  STL [R1+0x214], R13 ;  /* 0x0002140d01007387 */ /* 0x0009e80000100800 */
[----:B------:R-:W-:Y:S04]  /*11e70*/  STL [R1+0x210], R14 ;  /* 0x0002100e01007387 */ /* 0x000fe80000100800 */
[----:B------:R-:W3:Y:S01]  /*11e80*/  LDL.LU R31, [R1+0x1c8] ;  /* 0x0001c800011f7983 */ /* 0x000ee20000300800 */
[----:B----4-:R-:W-:-:S02]  /*11e90*/  SEL R13, R3, R12, !P3 ;  /* 0x0000000c030d7207 */ /* 0x010fc40005800000 */
[----:B------:R-:W-:-:S03]  /*11ea0*/  SEL R12, R3, R60, !P3 ;  /* 0x0000003c030c7207 */ /* 0x000fc60005800000 */
[----:B------:R-:W-:Y:S04]  /*11eb0*/  STL [R1+0x20c], R13 ;  /* 0x00020c0d01007387 */ /* 0x000fe80000100800 */
[----:B------:R-:W4:Y:S04]  /*11ec0*/  LDL.LU R30, [R1+0x1cc] ;  /* 0x0001cc00011e7983 */ /* 0x000f280000300800 */
[----:B------:R0:W-:Y:S04]  /*11ed0*/  STL [R1+0x200], R12 ;  /* 0x0002000c01007387 */ /* 0x0001e80000100800 */
[----:B------:R-:W4:Y:S04]  /*11ee0*/  LDL.LU R27, [R1+0x1c4] ;  /* 0x0001c400011b7983 */ /* 0x000f280000300800 */
[----:B------:R-:W4:Y:S04]  /*11ef0*/  LDL.LU R26, [R1+0x1b4] ;  /* 0x0001b400011a7983 */ /* 0x000f280000300800 */
[----:B------:R-:W4:Y:S04]  /*11f00*/  LDL.LU R25, [R1+0x1b0] ;  /* 0x0001b00001197983 */ /* 0x000f280000300800 */
[----:B------:R-:W4:Y:S01]  /*11f10*/  LDL.LU R60, [R1+0x1ac] ;  /* 0x0001ac00013c7983 */ /* 0x000f220000300800 */
[----:B0-----:R-:W-:-:S03]  /*11f20*/  SEL R12, R3, R59, !P3 ;  /* 0x0000003b030c7207 */ /* 0x001fc60005800000 */
[----:B------:R-:W4:Y:S04]  /*11f30*/  LDL.LU R24, [R1+0x1a8] ;  /* 0x0001a80001187983 */ /* 0x000f280000300800 */
[----:B------:R-:W4:Y:S04]  /*11f40*/  LDL.LU R23, [R1+0x1a4] ;  /* 0x0001a40001177983 */ /* 0x000f280000300800 */
[----:B------:R0:W-:Y:S04]  /*11f50*/  STL [R1+0x1fc], R12 ;  /* 0x0001fc0c01007387 */ /* 0x0001e80000100800 */
[----:B------:R-:W4:Y:S04]  /*11f60*/  LDL.LU R22, [R1+0x1a0] ;  /* 0x0001a00001167983 */ /* 0x000f280000300800 */
[----:B------:R-:W4:Y:S04]  /*11f70*/  LDL.LU R21, [R1+0x19c] ;  /* 0x00019c0001157983 */ /* 0x000f280000300800 */
[----:B------:R-:W4:Y:S04]  /*11f80*/  LDL.LU R20, [R1+0x198] ;  /* 0x0001980001147983 */ /* 0x000f280000300800 */
[----:B------:R-:W4:Y:S04]  /*11f90*/  LDL.LU R19, [R1+0x194] ;  /* 0x0001940001137983 */ /* 0x000f280000300800 */
[----:B------:R-:W4:Y:S04]  /*11fa0*/  LDL.LU R18, [R1+0x190] ;  /* 0x0001900001127983 */ /* 0x000f280000300800 */
[----:B------:R-:W4:Y:S04]  /*11fb0*/  LDL.LU R17, [R1+0x188] ;  /* 0x0001880001117983 */ /* 0x000f280000300800 */
[----:B------:R-:W4:Y:S04]  /*11fc0*/  LDL.LU R59, [R1+0x18c] ;  /* 0x00018c00013b7983 */ /* 0x000f280000300800 */
[----:B------:R-:W4:Y:S01]  /*11fd0*/  LDL.LU R16, [R1+0xb8] ;  /* 0x0000b80001107983 */ /* 0x000f220000300800 */
[----:B0-----:R-:W-:-:S03]  /*11fe0*/  SEL R12, R3, R58, !P3 ;  /* 0x0000003a030c7207 */ /* 0x001fc60005800000 */
[----:B------:R-:W4:Y:S04]  /*11ff0*/  LDL.LU R58, [R1+0x178] ;  /* 0x00017800013a7983 */ /* 0x000f280000300800 */
[----:B------:R0:W-:Y:S01]  /*12000*/  STL [R1+0x1f8], R12 ;  /* 0x0001f80c01007387 */ /* 0x0001e20000100800 */
[----:B------:R-:W-:-:S03]  /*12010*/  SEL R13, R3, R0, !P3 ;  /* 0x00000000030d7207 */ /* 0x000fc60005800000 */
[----:B------:R-:W4:Y:S04]  /*12020*/  LDL.LU R0, [R1+0x150] ;  /* 0x0001500001007983 */ /* 0x000f280000300800 */
[----:B------:R1:W-:Y:S04]  /*12030*/  STL [R1+0x1f4], R13 ;  /* 0x0001f40d01007387 */ /* 0x0003e80000100800 */
[----:B------:R-:W4:Y:S01]  /*12040*/  LDL.LU R15, [R1+0x154] ;  /* 0x00015400010f7983 */ /* 0x000f220000300800 */
[----:B0-----:R-:W-:-:S03]  /*12050*/  SEL R12, R3, R28, !P3 ;  /* 0x0000001c030c7207 */ /* 0x001fc60005800000 */
[----:B------:R-:W4:Y:S04]  /*12060*/  LDL.LU R14, [R1+0x16c] ;  /* 0x00016c00010e7983 */ /* 0x000f280000300800 */
[----:B------:R0:W-:Y:S04]  /*12070*/  STL [R1+0x1f0], R12 ;  /* 0x0001f00c01007387 */ /* 0x0001e80000100800 */
[----:B------:R-:W4:Y:S04]  /*12080*/  LDL.LU R28, [R1+0x174] ;  /* 0x00017400011c7983 */ /* 0x000f280000300800 */
[----:B-1----:R-:W4:Y:S01]  /*12090*/  LDL.LU R13, [R1+0x158] ;  /* 0x00015800010d7983 */ /* 0x002f220000300800 */
[----:B0-----:R-:W-:-:S03]  /*120a0*/  SEL R12, R3, R61, !P3 ;  /* 0x0000003d030c7207 */ /* 0x001fc60005800000 */
[----:B------:R-:W4:Y:S04]  /*120b0*/  LDL.LU R61, [R1+0x168] ;  /* 0x00016800013d7983 */ /* 0x000f280000300800 */
[----:B------:R0:W-:Y:S04]  /*120c0*/  STL [R1+0x1ec], R12 ;  /* 0x0001ec0c01007387 */ /* 0x0001e80000100800 */
[----:B0-----:R-:W4:Y:S01]  /*120d0*/  LDL.LU R12, [R1+0x15c] ;  /* 0x00015c00010c7983 */ /* 0x001f220000300800 */
[----:B--2---:R-:W-:-:S03]  /*120e0*/  SEL R32, R3, R11, !P3 ;  /* 0x0000000b03207207 */ /* 0x004fc60005800000 */
[----:B------:R-:W2:Y:S04]  /*120f0*/  LDL.LU R11, [R1+0x164] ;  /* 0x00016400010b7983 */ /* 0x000ea80000300800 */
[----:B------:R3:W-:Y:S02]  /*12100*/  STL [R1+0x1e4], R32 ;  /* 0x0001e42001007387 */ /* 0x0007e40000100800 */
[C---:B---3--:R-:W-:Y:S02]  /*12110*/  SEL R32, R3.reuse, R31, !P3 ;  /* 0x0000001f03207207 */ /* 0x048fe40005800000 */
[----:B----4-:R-:W-:-:S03]  /*12120*/  SEL R31, R3, R30, !P3 ;  /* 0x0000001e031f7207 */ /* 0x010fc60005800000 */
[----:B------:R-:W-:Y:S01]  /*12130*/  STL [R1+0x1e0], R32 ;  /* 0x0001e02001007387 */ /* 0x000fe20000100800 */
[----:B------:R-:W-:-:S03]  /*12140*/  SEL R30, R3, R27, !P3 ;  /* 0x0000001b031e7207 */ /* 0x000fc60005800000 */
[----:B------:R-:W-:Y:S01]  /*12150*/  STL [R1+0x1dc], R31 ;  /* 0x0001dc1f01007387 */ /* 0x000fe20000100800 */
[----:B------:R-:W-:-:S03]  /*12160*/  SEL R27, R3, R26, !P3 ;  /* 0x0000001a031b7207 */ /* 0x000fc60005800000 */
[----:B------:R-:W-:Y:S04]  /*12170*/  STL [R1+0x1d8], R30 ;  /* 0x0001d81e01007387 */ /* 0x000fe80000100800 */
[----:B------:R-:W-:Y:S01]  /*12180*/  STL [R1+0x1d4], R27 ;  /* 0x0001d41b01007387 */ /* 0x000fe20000100800 */
[C---:B------:R-:W-:Y:S02]  /*12190*/  SEL R25, R3.reuse, R25, !P3 ;  /* 0x0000001903197207 */ /* 0x040fe40005800000 */
[C---:B------:R-:W-:Y:S02]  /*121a0*/  SEL R26, R3.reuse, R60, !P3 ;  /* 0x0000003c031a7207 */ /* 0x040fe40005800000 */
[----:B------:R-:W3:Y:S04]  /*121b0*/  LDL.LU R60, [R1+0x3ec] ;  /* 0x0003ec00013c7983 */ /* 0x000ee80000300800 */
[----:B------:R0:W-:Y:S04]  /*121c0*/  STL [R1+0x1cc], R25 ;  /* 0x0001cc1901007387 */ /* 0x0001e80000100800 */
[----:B------:R-:W-:Y:S01]  /*121d0*/  STL [R1+0x1c8], R26 ;  /* 0x0001c81a01007387 */ /* 0x000fe20000100800 */
[----:B0-----:R-:W-:-:S02]  /*121e0*/  SEL R25, R3, R24, !P3 ;  /* 0x0000001803197207 */ /* 0x001fc40005800000 */
[C---:B------:R-:W-:Y:S02]  /*121f0*/  SEL R24, R3.reuse, R23, !P3 ;  /* 0x0000001703187207 */ /* 0x040fe40005800000 */
[C---:B------:R-:W-:Y:S02]  /*12200*/  SEL R23, R3.reuse, R22, !P3 ;  /* 0x0000001603177207 */ /* 0x040fe40005800000 */
[C---:B------:R-:W-:Y:S01]  /*12210*/  SEL R22, R3.reuse, R21, !P3 ;  /* 0x0000001503167207 */ /* 0x040fe20005800000 */
[----:B------:R-:W-:Y:S01]  /*12220*/  STL [R1+0x1c4], R25 ;  /* 0x0001c41901007387 */ /* 0x000fe20000100800 */
[----:B------:R-:W-:-:S03]  /*12230*/  SEL R21, R3, R20, !P3 ;  /* 0x0000001403157207 */ /* 0x000fc60005800000 */
[----:B------:R-:W-:Y:S01]  /*12240*/  STL [R1+0x1b4], R24 ;  /* 0x0001b41801007387 */ /* 0x000fe20000100800 */
[----:B------:R-:W-:-:S03]  /*12250*/  SEL R20, R3, R19, !P3 ;  /* 0x0000001303147207 */ /* 0x000fc60005800000 */
[----:B------:R-:W-:Y:S01]  /*12260*/  STL [R1+0x1b0], R23 ;  /* 0x0001b01701007387 */ /* 0x000fe20000100800 */
[----:B------:R-:W-:-:S03]  /*12270*/  SEL R19, R3, R18, !P3 ;  /* 0x0000001203137207 */ /* 0x000fc60005800000 */
[----:B------:R-:W-:Y:S04]  /*12280*/  STL [R1+0x1ac], R22 ;  /* 0x0001ac1601007387 */ /* 0x000fe80000100800 */
[----:B------:R-:W-:Y:S01]  /*12290*/  STL [R1+0x1a8], R21 ;  /* 0x0001a81501007387 */ /* 0x000fe20000100800 */
[----:B------:R-:W-:-:S03]  /*122a0*/  SEL R18, R3, R59, !P3 ;  /* 0x0000003b03127207 */ /* 0x000fc60005800000 */
[----:B------:R-:W-:Y:S04]  /*122b0*/  STL [R1+0x1a4], R20 ;  /* 0x0001a41401007387 */ /* 0x000fe80000100800 */
[----:B------:R-:W-:Y:S04]  /*122c0*/  STL [R1+0x1a0], R19 ;  /* 0x0001a01301007387 */ /* 0x000fe80000100800 */
[----:B------:R-:W4:Y:S01]  /*122d0*/  LDL.LU R59, [R1+0x148] ;  /* 0x00014800013b7983 */ /* 0x000f220000300800 */
[----:B------:R-:W-:-:S05]  /*122e0*/  SEL R17, R3, R17, !P3 ;  /* 0x0000001103117207 */ /* 0x000fca0005800000 */
[----:B------:R0:W-:Y:S04]  /*122f0*/  STL [R1+0x19c], R17 ;  /* 0x00019c1101007387 */ /* 0x0001e80000100800 */
[----:B------:R-:W-:Y:S01]  /*12300*/  STL [R1+0x198], R18 ;  /* 0x0001981201007387 */ /* 0x000fe20000100800 */
[C---:B0-----:R-:W-:Y:S02]  /*12310*/  SEL R17, R3.reuse, R16, !P3 ;  /* 0x0000001003117207 */ /* 0x041fe40005800000 */
[C---:B------:R-:W-:Y:S02]  /*12320*/  SEL R16, R3.reuse, R58, !P3 ;  /* 0x0000003a03107207 */ /* 0x040fe40005800000 */
[----:B------:R-:W4:Y:S04]  /*12330*/  LDL.LU R58, [R1+0x14c] ;  /* 0x00014c00013a7983 */ /* 0x000f280000300800 */
[----:B------:R0:W-:Y:S04]  /*12340*/  STL [R1+0x194], R17 ;  /* 0x0001941101007387 */ /* 0x0001e80000100800 */
[----:B------:R1:W-:Y:S01]  /*12350*/  STL [R1+0x190], R16 ;  /* 0x0001901001007387 */ /* 0x0003e20000100800 */
[----:B0-----:R-:W-:-:S03]  /*12360*/  SEL R17, R3, R0, !P3 ;  /* 0x0000000003117207 */ /* 0x001fc60005800000 */
[----:B------:R-:W4:Y:S01]  /*12370*/  LDL.LU R0, [R1+0x144] ;  /* 0x0001440001007983 */ /* 0x000f220000300800 */
[C---:B-1----:R-:W-:Y:S02]  /*12380*/  SEL R16, R3.reuse, R15, !P3 ;  /* 0x0000000f03107207 */ /* 0x042fe40005800000 */
[C---:B------:R-:W-:Y:S01]  /*12390*/  SEL R14, R3.reuse, R14, !P3 ;  /* 0x0000000e030e7207 */ /* 0x040fe20005800000 */
[----:B------:R-:W-:Y:S01]  /*123a0*/  STL [R1+0x18c], R17 ;  /* 0x00018c1101007387 */ /* 0x000fe20000100800 */
[----:B------:R-:W-:-:S03]  /*123b0*/  SEL R15, R3, R28, !P3 ;  /* 0x0000001c030f7207 */ /* 0x000fc60005800000 */
[----:B------:R-:W-:Y:S04]  /*123c0*/  STL [R1+0x188], R16 ;  /* 0x0001881001007387 */ /* 0x000fe80000100800 */
[----:B------:R-:W4:Y:S04]  /*123d0*/  LDL.LU R28, [R1+0x13c] ;  /* 0x00013c00011c7983 */ /* 0x000f280000300800 */
[----:B------:R0:W-:Y:S04]  /*123e0*/  STL [R1+0x184], R14 ;  /* 0x0001840e01007387 */ /* 0x0001e80000100800 */
[----:B------:R-:W-:Y:S01]  /*123f0*/  STL [R1+0x178], R15 ;  /* 0x0001780f01007387 */ /* 0x000fe20000100800 */
[----:B0-----:R-:W-:-:S02]  /*12400*/  SEL R14, R3, R13, !P3 ;  /* 0x0000000d030e7207 */ /* 0x001fc40005800000 */
[C---:B------:R-:W-:Y:S02]  /*12410*/  SEL R13, R3.reuse, R61, !P3 ;  /* 0x0000003d030d7207 */ /* 0x040fe40005800000 */
[----:B------:R-:W4:Y:S01]  /*12420*/  LDL.LU R61, [R1+0x138] ;  /* 0x00013800013d7983 */ /* 0x000f220000300800 */
[----:B------:R-:W-:-:S03]  /*12430*/  SEL R12, R3, R12, !P3 ;  /* 0x0000000c030c7207 */ /* 0x000fc60005800000 */
[----:B------:R-:W-:Y:S04]  /*12440*/  STL [R1+0x174], R14 ;  /* 0x0001740e01007387 */ /* 0x000fe80000100800 */
[----:B------:R-:W-:Y:S04]  /*12450*/  STL [R1+0x16c], R13 ;  /* 0x00016c0d01007387 */ /* 0x000fe80000100800 */
[----:B------:R-:W4:Y:S04]  /*12460*/  LDL.LU R31, [R1+0x134] ;  /* 0x00013400011f7983 */ /* 0x000f280000300800 */
[----:B------:R-:W-:Y:S04]  /*12470*/  STL [R1+0x168], R12 ;  /* 0x0001680c01007387 */ /* 0x000fe80000100800 */
[----:B------:R-:W4:Y:S01]  /*12480*/  LDL.LU R30, [R1+0x130] ;  /* 0x00013000011e7983 */ /* 0x000f220000300800 */
[----:B--2---:R-:W-:-:S05]  /*12490*/  SEL R11, R3, R11, !P3 ;  /* 0x0000000b030b7207 */ /* 0x004fca0005800000 */
[----:B------:R0:W-:Y:S04]  /*124a0*/  STL [R1+0x164], R11 ;  /* 0x0001640b01007387 */ /* 0x0001e80000100800 */
[----:B------:R-:W2:Y:S04]  /*124b0*/  LDL.LU R27, [R1+0x12c] ;  /* 0x00012c00011b7983 */ /* 0x000ea80000300800 */
[----:B------:R-:W2:Y:S04]  /*124c0*/  LDL.LU R26, [R1+0x128] ;  /* 0x00012800011a7983 */ /* 0x000ea80000300800 */
[----:B------:R-:W2:Y:S04]  /*124d0*/  LDL.LU R25, [R1+0x124] ;  /* 0x0001240001197983 */ /* 0x000ea80000300800 */
[----:B0-----:R-:W2:Y:S04]  /*124e0*/  LDL.LU R11, [R1+0x120] ;  /* 0x00012000010b7983 */ /* 0x001ea80000300800 */
[----:B------:R-:W2:Y:S04]  /*124f0*/  LDL.LU R24, [R1+0x11c] ;  /* 0x00011c0001187983 */ /* 0x000ea80000300800 */
[----:B------:R-:W2:Y:S01]  /*12500*/  LDL.LU R23, [R1+0x10c] ;  /* 0x00010c0001177983 */ /* 0x000ea20000300800 */
[----:B---3--:R-:W-:-:S05]  /*12510*/  SEL R12, R3, R60, !P3 ;  /* 0x0000003c030c7207 */ /* 0x008fca0005800000 */
        /* <DEDUP_REMOVED lines=9> */
[----:B----4-:R-:W-:-:S03]  /*125b0*/  SEL R12, R3, R59, !P3 ;  /* 0x0000003b030c7207 */ /* 0x010fc60005800000 */
[----:B------:R-:W4:Y:S04]  /*125c0*/  LDL.LU R59, [R1+0xdc] ;  /* 0x0000dc00013b7983 */ /* 0x000f280000300800 */
[----:B------:R0:W-:Y:S02]  /*125d0*/  STL [R1+0x158], R12 ;  /* 0x0001580c01007387 */ /* 0x0001e40000100800 */
[C---:B0-----:R-:W-:Y:S02]  /*125e0*/  SEL R12, R3.reuse, R58, !P3 ;  /* 0x0000003a030c7207 */ /* 0x041fe40005800000 */
[----:B------:R-:W4:Y:S04]  /*125f0*/  LDL.LU R58, [R1+0xd4] ;  /* 0x0000d400013a7983 */ /* 0x000f280000300800 */
[----:B------:R-:W-:Y:S04]  /*12600*/  STL [R1+0x154], R12 ;  /* 0x0001540c01007387 */ /* 0x000fe80000100800 */
[----:B------:R-:W4:Y:S04]  /*12610*/  LDL.LU R15, [R1+0xd0] ;  /* 0x0000d000010f7983 */ /* 0x000f280000300800 */
[----:B------:R-:W4:Y:S01]  /*12620*/  LDL.LU R14, [R1+0xcc] ;  /* 0x0000cc00010e7983 */ /* 0x000f220000300800 */
[----:B------:R-:W-:-:S05]  /*12630*/  SEL R0, R3, R0, !P3 ;  /* 0x0000000003007207 */ /* 0x000fca0005800000 */
[----:B------:R0:W-:Y:S04]  /*12640*/  STL [R1+0x150], R0 ;  /* 0x0001500001007387 */ /* 0x0001e80000100800 */
[----:B0-----:R-:W4:Y:S01]  /*12650*/  LDL.LU R0, [R1+0xc4] ;  /* 0x0000c40001007983 */ /* 0x001f220000300800 */
[----:B------:R-:W-:-:S03]  /*12660*/  SEL R12, R3, R28, !P3 ;  /* 0x0000001c030c7207 */ /* 0x000fc60005800000 */
[----:B------:R-:W4:Y:S04]  /*12670*/  LDL.LU R13, [R1+0xbc] ;  /* 0x0000bc00010d7983 */ /* 0x000f280000300800 */
[----:B------:R-:W4:Y:S04]  /*12680*/  LDL.LU R28, [R1+0xc0] ;  /* 0x0000c000011c7983 */ /* 0x000f280000300800 */
[----:B------:R0:W-:Y:S01]  /*12690*/  STL [R1+0x14c], R12 ;  /* 0x00014c0c01007387 */ /* 0x0001e20000100800 */
[----:B------:R-:W-:-:S03]  /*126a0*/  SEL R32, R3, R61, !P3 ;  /* 0x0000003d03207207 */ /* 0x000fc60005800000 */
[----:B0-----:R-:W4:Y:S04]  /*126b0*/  LDL.LU R12, [R1+0x4c] ;  /* 0x00004c00010c7983 */ /* 0x001f280000300800 */
[----:B------:R-:W4:Y:S04]  /*126c0*/  LDL.LU R61, [R1+0xb4] ;  /* 0x0000b400013d7983 */ /* 0x000f280000300800 */
[----:B------:R0:W-:Y:S02]  /*126d0*/  STL [R1+0x148], R32 ;  /* 0x0001482001007387 */ /* 0x0001e40000100800 */
[----:B0-----:R-:W-:-:S02]  /*126e0*/  SEL R32, R3, R31, !P3 ;  /* 0x0000001f03207207 */ /* 0x001fc40005800000 */
[----:B------:R-:W-:-:S03]  /*126f0*/  SEL R31, R3, R30, !P3 ;  /* 0x0000001e031f7207 */ /* 0x000fc60005800000 */
[----:B------:R-:W-:Y:S04]  /*12700*/  STL [R1+0x144], R32 ;  /* 0x0001442001007387 */ /* 0x000fe80000100800 */
[----:B------:R-:W-:Y:S01]  /*12710*/  STL [R1+0x13c], R31 ;  /* 0x00013c1f01007387 */ /* 0x000fe20000100800 */
[C---:B--2---:R-:W-:Y:S02]  /*12720*/  SEL R30, R3.reuse, R27, !P3 ;  /* 0x0000001b031e7207 */ /* 0x044fe40005800000 */
[----:B------:R-:W-:-:S03]  /*12730*/  SEL R27, R3, R26, !P3 ;  /* 0x0000001a031b7207 */ /* 0x000fc60005800000 */
[----:B------:R-:W-:Y:S01]  /*12740*/  STL [R1+0x138], R30 ;  /* 0x0001381e01007387 */ /* 0x000fe20000100800 */
[----:B------:R-:W-:-:S03]  /*12750*/  SEL R25, R3, R25, !P3 ;  /* 0x0000001903197207 */ /* 0x000fc60005800000 */
[----:B------:R-:W-:Y:S01]  /*12760*/  STL [R1+0x134], R27 ;  /* 0x0001341b01007387 */ /* 0x000fe20000100800 */
[----:B------:R-:W-:-:S03]  /*12770*/  SEL R26, R3, R11, !P3 ;  /* 0x0000000b031a7207 */ /* 0x000fc60005800000 */
[----:B------:R-:W2:Y:S04]  /*12780*/  LDL.LU R11, [R1+0x94] ;  /* 0x00009400010b7983 */ /* 0x000ea80000300800 */
[----:B------:R0:W-:Y:S04]  /*12790*/  STL [R1+0x130], R25 ;  /* 0x0001301901007387 */ /* 0x0001e80000100800 */
[----:B------:R-:W-:Y:S01]  /*127a0*/  STL [R1+0x12c], R26 ;  /* 0x00012c1a01007387 */ /* 0x000fe20000100800 */
[C---:B0-----:R-:W-:Y:S02]  /*127b0*/  SEL R25, R3.reuse, R24, !P3 ;  /* 0x0000001803197207 */ /* 0x041fe40005800000 */
[----:B------:R-:W-:-:S03]  /*127c0*/  SEL R24, R3, R23, !P3 ;  /* 0x0000001703187207 */ /* 0x000fc60005800000 */
[----:B------:R-:W-:Y:S04]  /*127d0*/  STL [R1+0x128], R25 ;  /* 0x0001281901007387 */ /* 0x000fe80000100800 */
[----:B------:R-:W-:Y:S01]  /*127e0*/  STL [R1+0x124], R24 ;  /* 0x0001241801007387 */ /* 0x000fe20000100800 */
[C---:B---3--:R-:W-:Y:S02]  /*127f0*/  SEL R23, R3.reuse, R22, !P3 ;  /* 0x0000001603177207 */ /* 0x048fe40005800000 */
[----:B------:R-:W-:-:S03]  /*12800*/  SEL R22, R3, R21, !P3 ;  /* 0x0000001503167207 */ /* 0x000fc60005800000 */
[----:B------:R-:W-:Y:S01]  /*12810*/  STL [R1+0x120], R23 ;  /* 0x0001201701007387 */ /* 0x000fe20000100800 */
        /* <DEDUP_REMOVED lines=9> */
[----:B------:R-:W3:Y:S04]  /*128b0*/  LDL.LU R60, [R1+0x98] ;  /* 0x00009800013c7983 */ /* 0x000ee80000300800 */
[----:B------:R0:W-:Y:S04]  /*128c0*/  STL [R1+0xfc], R17 ;  /* 0x0000fc1101007387 */ /* 0x0001e80000100800 */
[----:B------:R-:W-:Y:S01]  /*128d0*/  STL [R1+0xf4], R18 ;  /* 0x0000f41201007387 */ /* 0x000fe20000100800 */
[C---:B0-----:R-:W-:Y:S02]  /*128e0*/  SEL R17, R3.reuse, R16, !P3 ;  /* 0x0000001003117207 */ /* 0x041fe40005800000 */
[----:B----4-:R-:W-:-:S02]  /*128f0*/  SEL R16, R3, R59, !P3 ;  /* 0x0000003b03107207 */ /* 0x010fc40005800000 */
[----:B------:R-:W4:Y:S04]  /*12900*/  LDL.LU R59, [R1+0xac] ;  /* 0x0000ac00013b7983 */ /* 0x000f280000300800 */
[----:B------:R0:W-:Y:S04]  /*12910*/  STL [R1+0xf0], R17 ;  /* 0x0000f01101007387 */ /* 0x0001e80000100800 */
[----:B------:R1:W-:Y:S01]  /*12920*/  STL [R1+0xec], R16 ;  /* 0x0000ec1001007387 */ /* 0x0003e20000100800 */
[----:B0-----:R-:W-:-:S03]  /*12930*/  SEL R17, R3, R58, !P3 ;  /* 0x0000003a03117207 */ /* 0x001fc60005800000 */
[----:B------:R-:W4:Y:S01]  /*12940*/  LDL.LU R58, [R1+0xb0] ;  /* 0x0000b000013a7983 */ /* 0x000f220000300800 */
[----:B-1----:R-:W-:-:S03]  /*12950*/  SEL R16, R3, R15, !P3 ;  /* 0x0000000f03107207 */ /* 0x002fc60005800000 */
[----:B------:R-:W-:Y:S01]  /*12960*/  STL [R1+0xe8], R17 ;  /* 0x0000e81101007387 */ /* 0x000fe20000100800 */
[----:B------:R-:W-:-:S03]  /*12970*/  SEL R15, R3, R14, !P3 ;  /* 0x0000000e030f7207 */ /* 0x000fc60005800000 */
[----:B------:R-:W-:Y:S01]  /*12980*/  STL [R1+0xe4], R16 ;  /* 0x0000e41001007387 */ /* 0x000fe20000100800 */
[----:B------:R-:W-:-:S03]  /*12990*/  SEL R14, R3, R0, !P3 ;  /* 0x00000000030e7207 */ /* 0x000fc60005800000 */
[----:B------:R-:W4:Y:S01]  /*129a0*/  LDL.LU R0, [R1+0x9c] ;  /* 0x00009c0001007983 */ /* 0x000f220000300800 */
[----:B------:R-:W-:-:S03]  /*129b0*/  SEL R13, R3, R13, !P3 ;  /* 0x0000000d030d7207 */ /* 0x000fc60005800000 */
[----:B------:R-:W-:Y:S04]  /*129c0*/  STL [R1+0xdc], R15 ;  /* 0x0000dc0f01007387 */ /* 0x000fe80000100800 */
[----:B------:R0:W-:Y:S02]  /*129d0*/  STL [R1+0xd4], R14 ;  /* 0x0000d40e01007387 */ /* 0x0001e40000100800 */
[C---:B0-----:R-:W-:Y:S02]  /*129e0*/  SEL R14, R3.reuse, R28, !P3 ;  /* 0x0000001c030e7207 */ /* 0x041fe40005800000 */
[----:B------:R-:W4:Y:S04]  /*129f0*/  LDL.LU R28, [R1+0xa8] ;  /* 0x0000a800011c7983 */ /* 0x000f280000300800 */
[----:B------:R0:W-:Y:S04]  /*12a00*/  STL [R1+0xd0], R13 ;  /* 0x0000d00d01007387 */ /* 0x0001e80000100800 */
[----:B------:R-:W-:Y:S04]  /*12a10*/  STL [R1+0xcc], R14 ;  /* 0x0000cc0e01007387 */ /* 0x000fe80000100800 */
[----:B------:R-:W4:Y:S01]  /*12a20*/  LDL.LU R31, [R1+0xa4] ;  /* 0x0000a400011f7983 */ /* 0x000f220000300800 */
[----:B0-----:R-:W-:-:S02]  /*12a30*/  SEL R13, R3, R12, !P3 ;  /* 0x0000000c030d7207 */ /* 0x001fc40005800000 */
[----:B------:R-:W-:-:S03]  /*12a40*/  SEL R12, R3, R61, !P3 ;  /* 0x0000003d030c7207 */ /* 0x000fc60005800000 */
[----:B------:R0:W-:Y:S04]  /*12a50*/  STL [R1+0xc4], R13 ;  /* 0x0000c40d01007387 */ /* 0x0001e80000100800 */
[----:B------:R-:W4:Y:S04]  /*12a60*/  LDL.LU R30, [R1+0x2e8] ;  /* 0x0002e800011e7983 */ /* 0x000f280000300800 */
[----:B------:R-:W-:Y:S04]  /*12a70*/  STL [R1+0xc0], R12 ;  /* 0x0000c00c01007387 */ /* 0x000fe80000100800 */
[----:B------:R-:W4:Y:S04]  /*12a80*/  LDL.LU R27, [R1+0x2e0] ;  /* 0x0002e000011b7983 */ /* 0x000f280000300800 */
[----:B------:R-:W4:Y:S04]  /*12a90*/  LDL.LU R26, [R1+0x90] ;  /* 0x00009000011a7983 */ /* 0x000f280000300800 */
[----:B------:R-:W4:Y:S04]  /*12aa0*/  LDL.LU R25, [R1+0x2c8] ;  /* 0x0002c80001197983 */ /* 0x000f280000300800 */
[----:B------:R-:W4:Y:S04]  /*12ab0*/  LDL.LU R61, [R1+0x8c] ;  /* 0x00008c00013d7983 */ /* 0x000f280000300800 */
[----:B------:R-:W4:Y:S04]  /*12ac0*/  LDL.LU R24, [R1+0x80] ;  /* 0x0000800001187983 */ /* 0x000f280000300800 */
[----:B------:R-:W4:Y:S01]  /*12ad0*/  LDL.LU R23, [R1+0x7c] ;  /* 0x00007c0001177983 */ /* 0x000f220000300800 */
[----:B--2---:R-:W-:-:S05]  /*12ae0*/  SEL R11, R3, R11, !P3 ;  /* 0x0000000b030b7207 */ /* 0x004fca0005800000 */
[----:B------:R3:W-:Y:S04]  /*12af0*/  STL [R1+0xbc], R11 ;  /* 0x0000bc0b01007387 */ /* 0x0007e80000100800 */
[----:B------:R-:W2:Y:S04]  /*12b00*/  LDL.LU R22, [R1+0x6c] ;  /* 0x00006c0001167983 */ /* 0x000ea80000300800 */
[----:B------:R-:W2:Y:S04]  /*12b10*/  LDL.LU R21, [R1+0x64] ;  /* 0x0000640001157983 */ /* 0x000ea80000300800 */
[----:B------:R-:W2:Y:S04]  /*12b20*/  LDL.LU R20, [R1+0x60] ;  /* 0x0000600001147983 */ /* 0x000ea80000300800 */
[----:B------:R-:W2:Y:S04]  /*12b30*/  LDL.LU R19, [R1+0x5c] ;  /* 0x00005c0001137983 */ /* 0x000ea80000300800 */
[----:B------:R-:W2:Y:S04]  /*12b40*/  LDL.LU R18, [R1+0x58] ;  /* 0x0000580001127983 */ /* 0x000ea80000300800 */
[----:B------:R-:W2:Y:S04]  /*12b50*/  LDL.LU R17, [R1+0x54] ;  /* 0x0000540001117983 */ /* 0x000ea80000300800 */
[----:B0-----:R-:W2:Y:S04]  /*12b60*/  LDL.LU R13, [R1+0x50] ;  /* 0x00005000010d7983 */ /* 0x001ea80000300800 */
[----:B------:R-:W2:Y:S01]  /*12b70*/  LDL.LU R16, [R1+0x2a4] ;  /* 0x0002a40001107983 */ /* 0x000ea20000300800 */
[----:B---3--:R-:W-:-:S03]  /*12b80*/  SEL R11, R3, R60, !P3 ;  /* 0x0000003c030b7207 */ /* 0x008fc60005800000 */
[----:B------:R-:W3:Y:S04]  /*12b90*/  LDL.LU R60, [R1+0x48] ;  /* 0x00004800013c7983 */ /* 0x000ee80000300800 */
[----:B------:R0:W-:Y:S01]  /*12ba0*/  STL [R1+0xb8], R11 ;  /* 0x0000b80b01007387 */ /* 0x0001e20000100800 */
[----:B----4-:R-:W-:-:S03]  /*12bb0*/  SEL R12, R3, R59, !P3 ;  /* 0x0000003b030c7207 */ /* 0x010fc60005800000 */
[----:B------:R-:W4:Y:S04]  /*12bc0*/  LDL.LU R59, [R1+0x44] ;  /* 0x00004400013b7983 */ /* 0x000f280000300800 */
[----:B------:R1:W-:Y:S04]  /*12bd0*/  STL [R1+0xb4], R12 ;  /* 0x0000b40c01007387 */ /* 0x0003e80000100800 */
[----:B------:R-:W4:Y:S04]  /*12be0*/  LDL.LU R15, [R1+0x3c] ;  /* 0x00003c00010f7983 */ /* 0x000f280000300800 */
[----:B------:R-:W4:Y:S01]  /*12bf0*/  LDL.LU R14, [R1+0x34] ;  /* 0x00003400010e7983 */ /* 0x000f220000300800 */
[----:B0-----:R-:W-:-:S05]  /*12c00*/  SEL R11, R3, R58, !P3 ;  /* 0x0000003a030b7207 */ /* 0x001fca0005800000 */
[----:B------:R0:W-:Y:S04]  /*12c10*/  STL [R1+0xb0], R11 ;  /* 0x0000b00b01007387 */ /* 0x0001e80000100800 */
[----:B------:R-:W4:Y:S04]  /*12c20*/  LDL.LU R58, [R1+0x28] ;  /* 0x00002800013a7983 */ /* 0x000f280000300800 */
[----:B-1----:R-:W4:Y:S04]  /*12c30*/  LDL.LU R12, [R1+0x24] ;  /* 0x00002400010c7983 */ /* 0x002f280000300800 */
[----:B0-----:R-:W4:Y:S01]  /*12c40*/  LDL.LU R11, [R1+0x20] ;  /* 0x00002000010b7983 */ /* 0x001f220000300800 */
[----:B------:R-:W-:-:S05]  /*12c50*/  SEL R0, R3, R0, !P3 ;  /* 0x0000000003007207 */ /* 0x000fca0005800000 */
[----:B------:R0:W-:Y:S04]  /*12c60*/  STL [R1+0xac], R0 ;  /* 0x0000ac0001007387 */ /* 0x0001e80000100800 */
[----:B0-----:R-:W4:Y:S01]  /*12c70*/  LDL.LU R0, [R1+0x278] ;  /* 0x0002780001007983 */ /* 0x001f220000300800 */
[----:B------:R-:W-:-:S03]  /*12c80*/  SEL R32, R3, R28, !P3 ;  /* 0x0000001c03207207 */ /* 0x000fc60005800000 */
[----:B------:R-:W4:Y:S04]  /*12c90*/  LDL.LU R28, [R1+0x274] ;  /* 0x00027400011c7983 */ /* 0x000f280000300800 */
[----:B------:R0:W-:Y:S02]  /*12ca0*/  STL [R1+0xa8], R32 ;  /* 0x0000a82001007387 */ /* 0x0001e40000100800 */
[C---:B0-----:R-:W-:Y:S02]  /*12cb0*/  SEL R32, R3.reuse, R31, !P3 ;  /* 0x0000001f03207207 */ /* 0x041fe40005800000 */
        /* <DEDUP_REMOVED lines=9> */
[----:B------:R-:W4:Y:S04]  /*12d50*/  LDL.LU R61, [R1+0x25c] ;  /* 0x00025c00013d7983 */ /* 0x000f280000300800 */
[----:B------:R0:W-:Y:S04]  /*12d60*/  STL [R1+0x90], R25 ;  /* 0x0000901901007387 */ /* 0x0001e80000100800 */
[----:B------:R-:W-:Y:S01]  /*12d70*/  STL [R1+0x8c], R26 ;  /* 0x00008c1a01007387 */ /* 0x000fe20000100800 */
[C---:B0-----:R-:W-:Y:S02]  /*12d80*/  SEL R25, R3.reuse, R24, !P3 ;  /* 0x0000001803197207 */ /* 0x041fe40005800000 */
        /* <DEDUP_REMOVED lines=19> */
[----:B---3--:R-:W-:-:S02]  /*12ec0*/  SEL R16, R3, R60, !P3 ;  /* 0x0000003c03107207 */ /* 0x008fc40005800000 */
[----:B------:R-:W3:Y:S04]  /*12ed0*/  LDL.LU R60, [R1+0x23c] ;  /* 0x00023c00013c7983 */ /* 0x000ee80000300800 */
[----:B------:R4:W-:Y:S04]  /*12ee0*/  STL [R1+0x4c], R17 ;  /* 0x00004c1101007387 */ /* 0x0009e80000100800 */
[----:B------:R0:W-:Y:S01]  /*12ef0*/  STL [R1+0x48], R16 ;  /* 0x0000481001007387 */ /* 0x0001e20000100800 */
[----:B----4-:R-:W-:-:S03]  /*12f00*/  SEL R17, R3, R59, !P3 ;  /* 0x0000003b03117207 */ /* 0x010fc60005800000 */
[----:B------:R-:W4:Y:S01]  /*12f10*/  LDL.LU R59, [R1+0x238] ;  /* 0x00023800013b7983 */ /* 0x000f220000300800 */
[----:B0-----:R-:W-:-:S03]  /*12f20*/  SEL R16, R3, R15, !P3 ;  /* 0x0000000f03107207 */ /* 0x001fc60005800000 */
[----:B------:R-:W-:Y:S01]  /*12f30*/  STL [R1+0x44], R17 ;  /* 0x0000441101007387 */ /* 0x000fe20000100800 */
[----:B------:R-:W-:-:S03]  /*12f40*/  SEL R14, R3, R14, !P3 ;  /* 0x0000000e030e7207 */ /* 0x000fc60005800000 */
[----:B------:R-:W-:Y:S01]  /*12f50*/  STL [R1+0x3c], R16 ;  /* 0x00003c1001007387 */ /* 0x000fe20000100800 */
[C---:B------:R-:W-:Y:S02]  /*12f60*/  SEL R29, R3.reuse, R29, !P3 ;  /* 0x0000001d031d7207 */ /* 0x040fe40005800000 */
[C---:B------:R-:W-:Y:S02]  /*12f70*/  SEL R15, R3.reuse, R58, !P3 ;  /* 0x0000003a030f7207 */ /* 0x040fe40005800000 */
[----:B------:R-:W4:Y:S04]  /*12f80*/  LDL.LU R58, [R1+0x234] ;  /* 0x00023400013a7983 */ /* 0x000f280000300800 */
[----:B------:R0:W-:Y:S04]  /*12f90*/  STL [R1+0x34], R14 ;  /* 0x0000340e01007387 */ /* 0x0001e80000100800 */
[----:B------:R1:W-:Y:S01]  /*12fa0*/  STL [R1+0x28], R15 ;  /* 0x0000280f01007387 */ /* 0x0003e20000100800 */
[----:B0-----:R-:W-:-:S02]  /*12fb0*/  SEL R14, R3, R12, !P3 ;  /* 0x0000000c030e7207 */ /* 0x001fc40005800000 */
[C---:B------:R-:W-:Y:S01]  /*12fc0*/  SEL R12, R3.reuse, R11, !P3 ;  /* 0x0000000b030c7207 */ /* 0x040fe20005800000 */
[----:B-1----:R-:W4:Y:S04]  /*12fd0*/  LDL.LU R15, [R1+0x228] ;  /* 0x00022800010f7983 */ /* 0x002f280000300800 */
[----:B------:R-:W-:Y:S04]  /*12fe0*/  STL [R1+0x24], R14 ;  /* 0x0000240e01007387 */ /* 0x000fe80000100800 */
[----:B------:R0:W-:Y:S01]  /*12ff0*/  STL [R1+0x20], R12 ;  /* 0x0000200c01007387 */ /* 0x0001e20000100800 */
[----:B------:R-:W-:-:S03]  /*13000*/  SEL R11, R3, R0, !P3 ;  /* 0x00000000030b7207 */ /* 0x000fc60005800000 */
[----:B------:R-:W4:Y:S01]  /*13010*/  LDL.LU R0, [R1+0x224] ;  /* 0x0002240001007983 */ /* 0x000f220000300800 */
[----:B------:R-:W-:-:S03]  /*13020*/  SEL R28, R3, R28, !P3 ;  /* 0x0000001c031c7207 */ /* 0x000fc60005800000 */
[----:B------:R1:W-:Y:S04]  /*13030*/  STL [R1+0x1c], R11 ;  /* 0x00001c0b01007387 */ /* 0x0003e80000100800 */
[----:B------:R-:W-:Y:S01]  /*13040*/  STL [R1+0x2610], R28 ;  /* 0x0026101c01007387 */ /* 0x000fe20000100800 */
[----:B------:R-:W-:-:S03]  /*13050*/  SEL R5, R3, R5, !P3 ;  /* 0x0000000503057207 */ /* 0x000fc60005800000 */
[----:B------:R-:W4:Y:S04]  /*13060*/  LDL.LU R21, [R1+0x220] ;  /* 0x0002200001157983 */ /* 0x000f280000300800 */
[----:B------:R-:W4:Y:S01]  /*13070*/  LDL.LU R20, [R1+0x208] ;  /* 0x0002080001147983 */ /* 0x000f220000300800 */
[----:B------:R-:W-:-:S03]  /*13080*/  SEL R4, R3, R4, !P3 ;  /* 0x0000000403047207 */ /* 0x000fc60005800000 */
[----:B------:R-:W-:Y:S04]  /*13090*/  STL [R1+0x2614], R29 ;  /* 0x0026141d01007387 */ /* 0x000fe80000100800 */
[----:B------:R-:W4:Y:S04]  /*130a0*/  LDL.LU R19, [R1+0x204] ;  /* 0x0002040001137983 */ /* 0x000f280000300800 */
[----:B------:R-:W4:Y:S01]  /*130b0*/  LDL.LU R17, [R1+0x1e8] ;  /* 0x0001e80001117983 */ /* 0x000f220000300800 */
[----:B------:R-:W-:-:S05]  /*130c0*/  SEL R61, R3, R61, !P3 ;  /* 0x0000003d033d7207 */ /* 0x000fca0005800000 */
[----:B------:R-:W-:Y:S04]  /*130d0*/  STL [R1+0x2618], R61 ;  /* 0x0026183d01007387 */ /* 0x000fe80000100800 */
[----:B0-----:R-:W4:Y:S04]  /*130e0*/  LDL.LU R12, [R1+0x1d0] ;  /* 0x0001d000010c7983 */ /* 0x001f280000300800 */
[----:B------:R-:W-:Y:S04]  /*130f0*/  STL [R1+0x261c], R5 ;  /* 0x00261c0501007387 */ /* 0x000fe80000100800 */
[----:B-1----:R-:W4:Y:S04]  /*13100*/  LDL.LU R11, [R1+0x1c0] ;  /* 0x0001c000010b7983 */ /* 0x002f280000300800 */
[----:B------:R-:W-:Y:S01]  /*13110*/  STL [R1+0x2620], R4 ;  /* 0x0026200401007387 */ /* 0x000fe20000100800 */
[----:B--2---:R-:W-:-:S03]  /*13120*/  SEL R23, R3, R13, !P3 ;  /* 0x0000000d03177207 */ /* 0x004fc60005800000 */
[----:B------:R-:W2:Y:S04]  /*13130*/  LDL.LU R13, [R1+0x1bc] ;  /* 0x0001bc00010d7983 */ /* 0x000ea80000300800 */
[----:B------:R-:W-:Y:S01]  /*13140*/  STL [R1+0x2624], R23 ;  /* 0x0026241701007387 */ /* 0x000fe20000100800 */
[----:B---3--:R-:W-:-:S05]  /*13150*/  SEL R60, R3, R60, !P3 ;  /* 0x0000003c033c7207 */ /* 0x008fca0005800000 */
[----:B------:R-:W-:Y:S04]  /*13160*/  STL [R1+0x2628], R60 ;  /* 0x0026283c01007387 */ /* 0x000fe80000100800 */
[----:B------:R-:W3:Y:S04]  /*13170*/  LDL.LU R18, [R1+0x1b8] ;  /* 0x0001b80001127983 */ /* 0x000ee80000300800 */
[----:B------:R-:W3:Y:S01]  /*13180*/  LDL.LU R16, [R1+0x180] ;  /* 0x0001800001107983 */ /* 0x000ee20000300800 */
[----:B----4-:R-:W-:-:S05]  /*13190*/  SEL R59, R3, R59, !P3 ;  /* 0x0000003b033b7207 */ /* 0x010fca0005800000 */
[----:B------:R-:W-:Y:S04]  /*131a0*/  STL [R1+0x262c], R59 ;  /* 0x00262c3b01007387 */ /* 0x000fe80000100800 */
[----:B------:R-:W4:Y:S01]  /*131b0*/  LDL.LU R14, [R1+0x17c] ;  /* 0x00017c00010e7983 */ /* 0x000f220000300800 */
[----:B------:R-:W-:-:S05]  /*131c0*/  SEL R58, R3, R58, !P3 ;  /* 0x0000003a033a7207 */ /* 0x000fca0005800000 */
[----:B------:R-:W-:Y:S01]  /*131d0*/  STL [R1+0x2630], R58 ;  /* 0x0026303a01007387 */ /* 0x000fe20000100800 */
[----:B------:R-:W-:-:S03]  /*131e0*/  SEL R48, R3, R15, !P3 ;  /* 0x0000000f03307207 */ /* 0x000fc60005800000 */
[----:B------:R-:W4:Y:S04]  /*131f0*/  LDL.LU R15, [R1+0xa0] ;  /* 0x0000a000010f7983 */ /* 0x000f280000300800 */
[----:B------:R0:W-:Y:S01]  /*13200*/  STL [R1+0x2634], R48 ;  /* 0x0026343001007387 */ /* 0x0001e20000100800 */
[----:B------:R-:W-:-:S03]  /*13210*/  SEL R34, R3, R0, !P3 ;  /* 0x0000000003227207 */ /* 0x000fc60005800000 */
[----:B------:R-:W4:Y:S04]  /*13220*/  LDL.LU R0, [R1+0x170] ;  /* 0x0001700001007983 */ /* 0x000f280000300800 */
[----:B------:R-:W-:Y:S01]  /*13230*/  STL [R1+0x2638], R34 ;  /* 0x0026382201007387 */ /* 0x000fe20000100800 */
[C---:B------:R-:W-:Y:S02]  /*13240*/  SEL R39, R3.reuse, R21, !P3 ;  /* 0x0000001503277207 */ /* 0x040fe40005800000 */
[----:B------:R-:W-:-:S03]  /*13250*/  SEL R40, R3, R20, !P3 ;  /* 0x0000001403287207 */ /* 0x000fc60005800000 */
[----:B------:R-:W-:Y:S01]  /*13260*/  STL [R1+0x263c], R39 ;  /* 0x00263c2701007387 */ /* 0x000fe20000100800 */
[----:B------:R-:W-:-:S03]  /*13270*/  SEL R44, R3, R19, !P3 ;  /* 0x00000013032c7207 */ /* 0x000fc60005800000 */
[----:B------:R-:W-:Y:S01]  /*13280*/  STL [R1+0x2640], R40 ;  /* 0x0026402801007387 */ /* 0x000fe20000100800 */
[----:B------:R-:W-:-:S03]  /*13290*/  SEL R45, R3, R17, !P3 ;  /* 0x00000011032d7207 */ /* 0x000fc60005800000 */
[----:B------:R-:W-:Y:S04]  /*132a0*/  STL [R1+0x2644], R44 ;  /* 0x0026442c01007387 */ /* 0x000fe80000100800 */
[----:B------:R-:W-:Y:S04]  /*132b0*/  STL [R1+0x2648], R45 ;  /* 0x0026482d01007387 */ /* 0x000fe80000100800 */
[----:B------:R-:W4:Y:S01]  /*132c0*/  LDL.LU R24, [R1+0x160] ;  /* 0x0001600001187983 */ /* 0x000f220000300800 */
[----:B------:R-:W-:-:S05]  /*132d0*/  SEL R47, R3, R12, !P3 ;  /* 0x0000000c032f7207 */ /* 0x000fca0005800000 */
[----:B------:R-:W-:Y:S01]  /*132e0*/  STL [R1+0x264c], R47 ;  /* 0x00264c2f01007387 */ /* 0x000fe20000100800 */
[----:B------:R-:W-:-:S03]  /*132f0*/  SEL R11, R3, R11, !P3 ;  /* 0x0000000b030b7207 */ /* 0x000fc60005800000 */
[----:B------:R-:W4:Y:S04]  /*13300*/  LDL.LU R12, [R1+0x140] ;  /* 0x00014000010c7983 */ /* 0x000f280000300800 */
[----:B------:R-:W4:Y:S04]  /*13310*/  LDL.LU R21, [R1+0xf8] ;  /* 0x0000f80001157983 */ /* 0x000f280000300800 */
[----:B------:R1:W-:Y:S04]  /*13320*/  STL [R1+0x2650], R11 ;  /* 0x0026500b01007387 */ /* 0x0003e80000100800 */
[----:B------:R-:W4:Y:S01]  /*13330*/  LDL.LU R17, [R1+0x100] ;  /* 0x0001000001117983 */ /* 0x000f220000300800 */
[----:B--2---:R-:W-:-:S03]  /*13340*/  SEL R19, R3, R13, !P3 ;  /* 0x0000000d03137207 */ /* 0x004fc60005800000 */
[----:B------:R-:W2:Y:S04]  /*13350*/  LDL.LU R13, [R1+0x114] ;  /* 0x00011400010d7983 */ /* 0x000ea80000300800 */
[----:B------:R-:W-:Y:S01]  /*13360*/  STL [R1+0x2654], R19 ;  /* 0x0026541301007387 */ /* 0x000fe20000100800 */
[C---:B---3--:R-:W-:Y:S02]  /*13370*/  SEL R27, R3.reuse, R18, !P3 ;  /* 0x00000012031b7207 */ /* 0x048fe40005800000 */
[----:B------:R-:W-:-:S03]  /*13380*/  SEL R42, R3, R16, !P3 ;  /* 0x00000010032a7207 */ /* 0x000fc60005800000 */
[----:B------:R-:W-:Y:S04]  /*13390*/  STL [R1+0x2658], R27 ;  /* 0x0026581b01007387 */ /* 0x000fe80000100800 */
[----:B------:R-:W-:Y:S04]  /*133a0*/  STL [R1+0x265c], R42 ;  /* 0x00265c2a01007387 */ /* 0x000fe80000100800 */
[----:B------:R-:W3:Y:S01]  /*133b0*/  LDL.LU R16, [R1+0x118] ;  /* 0x0001180001107983 */ /* 0x000ee20000300800 */
[----:B----4-:R-:W-:-:S05]  /*133c0*/  SEL R14, R3, R14, !P3 ;  /* 0x0000000e030e7207 */ /* 0x010fca0005800000 */
[----:B------:R-:W-:Y:S04]  /*133d0*/  STL [R1+0x2660], R14 ;  /* 0x0026600e01007387 */ /* 0x000fe80000100800 */
[----:B------:R-:W4:Y:S04]  /*133e0*/  LDL.LU R37, [R1+0x110] ;  /* 0x0001100001257983 */ /* 0x000f280000300800 */
[----:B------:R-:W4:Y:S01]  /*133f0*/  LDL.LU R22, [R1+0xd8] ;  /* 0x0000d80001167983 */ /* 0x000f220000300800 */
[----:B------:R-:W-:-:S05]  /*13400*/  SEL R31, R3, R15, !P3 ;  /* 0x0000000f031f7207 */ /* 0x000fca0005800000 */
[----:B------:R-:W-:Y:S04]  /*13410*/  STL [R1+0x2664], R31 ;  /* 0x0026641f01007387 */ /* 0x000fe80000100800 */
[----:B------:R-:W4:Y:S01]  /*13420*/  LDL.LU R38, [R1+0xe0] ;  /* 0x0000e00001267983 */ /* 0x000f220000300800 */
[----:B------:R-:W-:-:S03]  /*13430*/  SEL R20, R3, R0, !P3 ;  /* 0x0000000003147207 */ /* 0x000fc60005800000 */
        /* <DEDUP_REMOVED lines=8> */
[----:B------:R-:W-:-:S03]  /*134c0*/  SEL R33, R3, R24, !P3 ;  /* 0x0000001803217207 */ /* 0x000fc60005800000 */
[----:B------:R-:W-:Y:S04]  /*134d0*/  STL [R1+0x2668], R20 ;  /* 0x0026681401007387 */ /* 0x000fe80000100800 */
[----:B------:R-:W-:Y:S01]  /*134e0*/  STL [R1+0x266c], R33 ;  /* 0x00266c2101007387 */ /* 0x000fe20000100800 */
[C---:B------:R-:W-:Y:S02]  /*134f0*/  SEL R12, R3.reuse, R12, !P3 ;  /* 0x0000000c030c7207 */ /* 0x040fe40005800000 */
[----:B------:R-:W-:-:S03]  /*13500*/  SEL R30, R3, R21, !P3 ;  /* 0x00000015031e7207 */ /* 0x000fc60005800000 */
[----:B------:R1:W-:Y:S01]  /*13510*/  STL [R1+0x2670], R12 ;  /* 0x0026700c01007387 */ /* 0x0003e20000100800 */
[----:B------:R-:W-:-:S03]  /*13520*/  SEL R21, R3, R17, !P3 ;  /* 0x0000001103157207 */ /* 0x000fc60005800000 */
[----:B------:R-:W-:Y:S04]  /*13530*/  STL [R1+0x2674], R30 ;  /* 0x0026741e01007387 */ /* 0x000fe80000100800 */
[----:B------:R-:W-:Y:S01]  /*13540*/  STL [R1+0x2678], R21 ;  /* 0x0026781501007387 */ /* 0x000fe20000100800 */
[----:B--2---:R-:W-:-:S03]  /*13550*/  SEL R35, R3, R13, !P3 ;  /* 0x0000000d03237207 */ /* 0x004fc60005800000 */
[----:B------:R-:W2:Y:S04]  /*13560*/  LDL.LU R13, [R1+0x38] ;  /* 0x00003800010d7983 */ /* 0x000ea80000300800 */
[----:B------:R-:W2:Y:S04]  /*13570*/  LDL.LU R32, [R1+0x30] ;  /* 0x0000300001207983 */ /* 0x000ea80000300800 */
[----:B------:R-:W2:Y:S04]  /*13580*/  LDL.LU R24, [R1+0x2c] ;  /* 0x00002c0001187983 */ /* 0x000ea80000300800 */
[----:B------:R-:W2:Y:S04]  /*13590*/  LDL.LU R43, [R1+0x10] ;  /* 0x00001000012b7983 */ /* 0x000ea80000300800 */
[----:B------:R-:W2:Y:S04]  /*135a0*/  LDL.LU R17, [R1+0xc] ;  /* 0x00000c0001117983 */ /* 0x000ea80000300800 */
[----:B------:R-:W-:Y:S01]  /*135b0*/  STL [R1+0x267c], R35 ;  /* 0x00267c2301007387 */ /* 0x000fe20000100800 */
[----:B---3--:R-:W-:-:S05]  /*135c0*/  SEL R16, R3, R16, !P3 ;  /* 0x0000001003107207 */ /* 0x008fca0005800000 */
[----:B------:R-:W-:Y:S01]  /*135d0*/  STL [R1+0x2680], R16 ;  /* 0x0026801001007387 */ /* 0x000fe20000100800 */
[C---:B----4-:R-:W-:Y:S02]  /*135e0*/  SEL R37, R3.reuse, R37, !P3 ;  /* 0x0000002503257207 */ /* 0x050fe40005800000 */
[----:B------:R-:W-:-:S03]  /*135f0*/  SEL R22, R3, R22, !P3 ;  /* 0x0000001603167207 */ /* 0x000fc60005800000 */
[----:B------:R-:W-:Y:S04]  /*13600*/  STL [R1+0x2684], R37 ;  /* 0x0026842501007387 */ /* 0x000fe80000100800 */
[----:B------:R-:W-:Y:S04]  /*13610*/  STL [R1+0x2688], R22 ;  /* 0x0026881601007387 */ /* 0x000fe80000100800 */
[----:B0-----:R-:W3:Y:S04]  /*13620*/  LDL.LU R48, [R1+0x3e8] ;  /* 0x0003e80001307983 */ /* 0x001ee80000300800 */
[----:B------:R-:W1:Y:S04]  /*13630*/  LDL.LU R58, [R1+0x3e4] ;  /* 0x0003e400013a7983 */ /* 0x000e680000300800 */
[----:B------:R-:W4:Y:S04]  /*13640*/  LDL.LU R59, [R1+0x3e0] ;  /* 0x0003e000013b7983 */ /* 0x000f280000300800 */
[----:B------:R-:W3:Y:S04]  /*13650*/  LDL.LU R60, [R1+0x3dc] ;  /* 0x0003dc00013c7983 */ /* 0x000ee80000300800 */
[----:B------:R-:W3:Y:S04]  /*13660*/  LDL.LU R23, [R1+0x3d8] ;  /* 0x0003d80001177983 */ /* 0x000ee80000300800 */
[----:B------:R-:W3:Y:S04]  /*13670*/  LDL.LU R4, [R1+0x3d4] ;  /* 0x0003d40001047983 */ /* 0x000ee80000300800 */
[----:B------:R-:W3:Y:S04]  /*13680*/  LDL.LU R5, [R1+0x3d0] ;  /* 0x0003d00001057983 */ /* 0x000ee80000300800 */
[----:B------:R-:W3:Y:S04]  /*13690*/  LDL.LU R61, [R1+0x3cc] ;  /* 0x0003cc00013d7983 */ /* 0x000ee80000300800 */
[----:B------:R-:W3:Y:S04]  /*136a0*/  LDL.LU R29, [R1+0x3c8] ;  /* 0x0003c800011d7983 */ /* 0x000ee80000300800 */
[----:B------:R-:W3:Y:S01]  /*136b0*/  LDL.LU R28, [R1+0x3c4] ;  /* 0x0003c400011c7983 */ /* 0x000ee20000300800 */
[----:B------:R-:W-:Y:S01]  /*136c0*/  @!P2 IMAD.MOV R10, RZ, RZ, -R10 ;  /* 0x000000ffff0aa224 */ /* 0x000fe200078e0a0a */
[----:B------:R-:W-:Y:S01]  /*136d0*/  @!P0 IADD3 R2, -R2, RZ, RZ ;  /* 0x000000ff02028210 */ /* 0x000fe20007ffe1ff */
[----:B------:R-:W-:-:S02]  /*136e0*/  @!P5 IMAD.MOV R9, RZ, RZ, -R9 ;  /* 0x000000ffff09d224 */ /* 0x000fc400078e0a09 */
[----:B------:R-:W-:Y:S02]  /*136f0*/  @!P4 IMAD.MOV R8, RZ, RZ, -R8 ;  /* 0x000000ffff08c224 */ /* 0x000fe400078e0a08 */
[----:B------:R-:W-:Y:S02]  /*13700*/  @!P6 IMAD.MOV R7, RZ, RZ, -R7 ;  /* 0x000000ffff07e224 */ /* 0x000fe400078e0a07 */
[----:B------:R-:W-:Y:S01]  /*13710*/  @!P1 IMAD.MOV R6, RZ, RZ, -R6 ;  /* 0x000000ffff069224 */ /* 0x000fe200078e0a06 */
[C---:B------:R-:W-:Y:S02]  /*13720*/  SEL R38, R3.reuse, R38, !P3 ;  /* 0x0000002603267207 */ /* 0x040fe40005800000 */
[C---:B------:R-:W-:Y:S02]  /*13730*/  SEL R0, R3.reuse, R0, !P3 ;  /* 0x0000000003007207 */ /* 0x040fe40005800000 */
[C---:B------:R-:W-:Y:S02]  /*13740*/  SEL R15, R3.reuse, R15, !P3 ;  /* 0x0000000f030f7207 */ /* 0x040fe40005800000 */
[----:B------:R-:W-:-:S02]  /*13750*/  SEL R18, R3, R18, !P3 ;  /* 0x0000001203127207 */ /* 0x000fc40005800000 */
[C---:B------:R-:W-:Y:S02]  /*13760*/  SEL R25, R3.reuse, R25, !P3 ;  /* 0x0000001903197207 */ /* 0x040fe40005800000 */
[C---:B------:R-:W-:Y:S02]  /*13770*/  SEL R26, R3.reuse, R26, !P3 ;  /* 0x0000001a031a7207 */ /* 0x040fe40005800000 */
        /* <DEDUP_REMOVED lines=18> */
[C---:B--2---:R-:W-:Y:S02]  /*138a0*/  SEL R13, R3.reuse, R13, !P3 ;  /* 0x0000000d030d7207 */ /* 0x044fe40005800000 */
[C---:B------:R-:W-:Y:S02]  /*138b0*/  SEL R32, R3.reuse, R32, !P3 ;  /* 0x0000002003207207 */ /* 0x040fe40005800000 */
[C---:B------:R-:W-:Y:S02]  /*138c0*/  SEL R24, R3.reuse, R24, !P3 ;  /* 0x0000001803187207 */ /* 0x040fe40005800000 */
[----:B------:R-:W-:Y:S01]  /*138d0*/  SEL R43, R3, R43, !P3 ;  /* 0x0000002b032b7207 */ /* 0x000fe20005800000 */
[----:B-1----:R-:W-:-:S02]  /*138e0*/  IMAD R11, R58, UR5, RZ ;  /* 0x000000053a0b7c24 */ /* 0x002fc4000f8e02ff */
[----:B----4-:R-:W-:-:S03]  /*138f0*/  IMAD R12, R59, UR5, RZ ;  /* 0x000000053b0c7c24 */ /* 0x010fc6000f8e02ff */
[----:B------:R0:W-:Y:S01]  /*13900*/  STL [R1+0xc], R11 ;  /* 0x00000c0b01007387 */ /* 0x0001e20000100800 */
[----:B---3--:R-:W-:-:S03]  /*13910*/  IMAD R14, R60, UR5, RZ ;  /* 0x000000053c0e7c24 */ /* 0x008fc6000f8e02ff */
[----:B------:R1:W-:Y:S01]  /*13920*/  STL [R1+0x10], R12 ;  /* 0x0000100c01007387 */ /* 0x0003e20000100800 */
[----:B0-----:R-:W-:-:S03]  /*13930*/  IMAD R11, R23, UR5, RZ ;  /* 0x00000005170b7c24 */ /* 0x001fc6000f8e02ff */
[----:B------:R-:W-:Y:S01]  /*13940*/  STL [R1+0x1e8], R14 ;  /* 0x0001e80e01007387 */ /* 0x000fe20000100800 */
[----:B-1----:R-:W-:-:S03]  /*13950*/  IMAD R12, R4, UR5, RZ ;  /* 0x00000005040c7c24 */ /* 0x002fc6000f8e02ff */
[----:B------:R0:W-:Y:S01]  /*13960*/  STL [R1+0x228], R11 ;  /* 0x0002280b01007387 */ /* 0x0001e20000100800 */
[----:B------:R-:W-:-:S03]  /*13970*/  IMAD R4, R5, UR5, RZ ;  /* 0x0000000505047c24 */ /* 0x000fc6000f8e02ff */
[----:B------:R-:W-:Y:S01]  /*13980*/  STL [R1+0x238], R12 ;  /* 0x0002380c01007387 */ /* 0x000fe20000100800 */
[----:B0-----:R-:W-:-:S03]  /*13990*/  IMAD R11, R61, UR5, RZ ;  /* 0x000000053d0b7c24 */ /* 0x001fc6000f8e02ff */
[----:B------:R0:W-:Y:S01]  /*139a0*/  STL [R1+0x23c], R4 ;  /* 0x00023c0401007387 */ /* 0x0001e20000100800 */
[----:B------:R-:W-:-:S03]  /*139b0*/  IMAD R5, R29, UR5, RZ ;  /* 0x000000051d057c24 */ /* 0x000fc6000f8e02ff */
[----:B------:R1:W-:Y:S04]  /*139c0*/  STL [R1+0x250], R11 ;  /* 0x0002500b01007387 */ /* 0x0003e80000100800 */
[----:B------:R-:W2:Y:S01]  /*139d0*/  LDL.LU R22, [R1+0x3c0] ;  /* 0x0003c00001167983 */ /* 0x000ea20000300800 */
[----:B0-----:R-:W-:-:S03]  /*139e0*/  IMAD R4, R28, UR5, RZ ;  /* 0x000000051c047c24 */ /* 0x001fc6000f8e02ff */
[----:B------:R-:W-:Y:S04]  /*139f0*/  STL [R1+0x260], R5 ;  /* 0x0002600501007387 */ /* 0x000fe80000100800 */
[----:B------:R-:W3:Y:S04]  /*13a00*/  LDL.LU R37, [R1+0x3bc] ;  /* 0x0003bc0001257983 */ /* 0x000ee80000300800 */
        /* <DEDUP_REMOVED lines=13> */
[----:B-1----:R-:W4:Y:S04]  /*13ae0*/  LDL.LU R11, [R1+0x388] ;  /* 0x00038800010b7983 */ /* 0x002f280000300800 */
[----:B------:R-:W4:Y:S04]  /*13af0*/  LDL.LU R47, [R1+0x384] ;  /* 0x00038400012f7983 */ /* 0x000f280000300800 */
[----:B------:R-:W4:Y:S04]  /*13b00*/  LDL.LU R45, [R1+0x380] ;  /* 0x00038000012d7983 */ /* 0x000f280000300800 */
[----:B------:R-:W4:Y:S04]  /*13b10*/  LDL.LU R44, [R1+0x37c] ;  /* 0x00037c00012c7983 */ /* 0x000f280000300800 */
[----:B------:R-:W4:Y:S01]  /*13b20*/  LDL.LU R40, [R1+0x378] ;  /* 0x0003780001287983 */ /* 0x000f220000300800 */
[----:B------:R-:W-:-:S03]  /*13b30*/  SEL R17, R3, R17, !P3 ;  /* 0x0000001103117207 */ /* 0x000fc60005800000 */
[----:B------:R-:W4:Y:S01]  /*13b40*/  LDL.LU R39, [R1+0x374] ;  /* 0x0003740001277983 */ /* 0x000f220000300800 */
[----:B------:R-:W-:-:S03]  /*13b50*/  IMAD R3, R48, UR5, RZ ;  /* 0x0000000530037c24 */ /* 0x000fc6000f8e02ff */
[----:B------:R-:W4:Y:S04]  /*13b60*/  LDL.LU R34, [R1+0x370] ;  /* 0x0003700001227983 */ /* 0x000f280000300800 */
[----:B------:R-:W4:Y:S04]  /*13b70*/  LDL.LU R48, [R1+0x36c] ;  /* 0x00036c0001307983 */ /* 0x000f280000300800 */
[----:B------:R-:W4:Y:S04]  /*13b80*/  LDL.LU R58, [R1+0x368] ;  /* 0x00036800013a7983 */ /* 0x000f280000300800 */
[----:B------:R-:W4:Y:S04]  /*13b90*/  LDL.LU R59, [R1+0x364] ;  /* 0x00036400013b7983 */ /* 0x000f280000300800 */
[----:B------:R-:W4:Y:S04]  /*13ba0*/  LDL.LU R60, [R1+0x360] ;  /* 0x00036000013c7983 */ /* 0x000f280000300800 */
[----:B------:R-:W4:Y:S04]  /*13bb0*/  LDL.LU R23, [R1+0x35c] ;  /* 0x00035c0001177983 */ /* 0x000f280000300800 */
[----:B0-----:R-:W4:Y:S04]  /*13bc0*/  LDL.LU R4, [R1+0x358] ;  /* 0x0003580001047983 */ /* 0x001f280000300800 */
[----:B------:R-:W4:Y:S04]  /*13bd0*/  LDL.LU R5, [R1+0x354] ;  /* 0x0003540001057983 */ /* 0x000f280000300800 */
[----:B------:R-:W4:Y:S04]  /*13be0*/  LDL.LU R61, [R1+0x350] ;  /* 0x00035000013d7983 */ /* 0x000f280000300800 */
[----:B------:R-:W4:Y:S04]  /*13bf0*/  LDL.LU R29, [R1+0x34c] ;  /* 0x00034c00011d7983 */ /* 0x000f280000300800 */
[----:B------:R-:W4:Y:S01]  /*13c00*/  LDL.LU R28, [R1+0x348] ;  /* 0x00034800011c7983 */ /* 0x000f220000300800 */
[----:B--2---:R-:W-:-:S05]  /*13c10*/  IMAD R22, R22, UR5, RZ ;  /* 0x0000000516167c24 */ /* 0x004fca000f8e02ff */
[----:B------:R4:W-:Y:S01]  /*13c20*/  STL [R1+0x2a4], R22 ;  /* 0x0002a41601007387 */ /* 0x0009e20000100800 */
[----:B---3--:R-:W-:Y:S02]  /*13c30*/  IMAD R37, R37, UR5, RZ ;  /* 0x0000000525257c24 */ /* 0x008fe4000f8e02ff */
[----:B----4-:R-:W-:-:S03]  /*13c40*/  IMAD R22, R16, UR5, RZ ;  /* 0x0000000510167c24 */ /* 0x010fc6000f8e02ff */
[----:B------:R-:W-:Y:S01]  /*13c50*/  STL [R1+0x2c8], R37 ;  /* 0x0002c82501007387 */ /* 0x000fe20000100800 */
[----:B------:R-:W-:-:S03]  /*13c60*/  IMAD R35, R35, UR5, RZ ;  /* 0x0000000523237c24 */ /* 0x000fc6000f8e02ff */
[----:B------:R0:W-:Y:S01]  /*13c70*/  STL [R1+0x2e0], R22 ;  /* 0x0002e01601007387 */ /* 0x0001e20000100800 */
[----:B------:R-:W-:-:S03]  /*13c80*/  IMAD R16, R21, UR5, RZ ;  /* 0x0000000515107c24 */ /* 0x000fc6000f8e02ff */
[----:B------:R-:W-:Y:S04]  /*13c90*/  STL [R1+0x3c0], R35 ;  /* 0x0003c02301007387 */ /* 0x000fe80000100800 */
[----:B------:R1:W-:Y:S01]  /*13ca0*/  STL [R1+0x3c4], R16 ;  /* 0x0003c41001007387 */ /* 0x0003e20000100800 */
[----:B0-----:R-:W-:Y:S02]  /*13cb0*/  IMAD R22, R30, UR5, RZ ;  /* 0x000000051e167c24 */ /* 0x001fe4000f8e02ff */
[----:B------:R-:W-:-:S03]  /*13cc0*/  IMAD R21, R12, UR5, RZ ;  /* 0x000000050c157c24 */ /* 0x000fc6000f8e02ff */
[----:B------:R-:W-:Y:S01]  /*13cd0*/  STL [R1+0x3ac], R22 ;  /* 0x0003ac1601007387 */ /* 0x000fe20000100800 */
[----:B-1----:R-:W-:Y:S02]  /*13ce0*/  IMAD R16, R33, UR5, RZ ;  /* 0x0000000521107c24 */ /* 0x002fe4000f8e02ff */
[----:B------:R-:W-:Y:S01]  /*13cf0*/  IMAD R12, R20, UR5, RZ ;  /* 0x00000005140c7c24 */ /* 0x000fe2000f8e02ff */
[----:B------:R-:W-:Y:S01]  /*13d00*/  STL [R1+0x3a8], R21 ;  /* 0x0003a81501007387 */ /* 0x000fe20000100800 */
[----:B------:R-:W-:-:S03]  /*13d10*/  IMAD R20, R31, UR5, RZ ;  /* 0x000000051f147c24 */ /* 0x000fc6000f8e02ff */
[----:B------:R0:W-:Y:S04]  /*13d20*/  STL [R1+0x3d0], R16 ;  /* 0x0003d01001007387 */ /* 0x0001e80000100800 */
[----:B------:R1:W-:Y:S01]  /*13d30*/  STL [R1+0x3d4], R12 ;  /* 0x0003d40c01007387 */ /* 0x0003e20000100800 */
[----:B0-----:R-:W-:Y:S02]  /*13d40*/  IMAD R16, R14, UR5, RZ ;  /* 0x000000050e107c24 */ /* 0x001fe4000f8e02ff */
[----:B------:R-:W-:Y:S02]  /*13d50*/  IMAD R14, R27, UR5, RZ ;  /* 0x000000051b0e7c24 */ /* 0x000fe4000f8e02ff */
[----:B-1----:R-:W-:Y:S01]  /*13d60*/  IMAD R12, R42, UR5, RZ ;  /* 0x000000052a0c7c24 */ /* 0x002fe2000f8e02ff */
[----:B------:R-:W-:Y:S04]  /*13d70*/  STL [R1+0x39c], R20 ;  /* 0x00039c1401007387 */ /* 0x000fe80000100800 */
[----:B------:R0:W-:Y:S04]  /*13d80*/  STL [R1+0x398], R16 ;  /* 0x0003981001007387 */ /* 0x0001e80000100800 */
[----:B------:R1:W-:Y:S04]  /*13d90*/  STL [R1+0x3e8], R12 ;  /* 0x0003e80c01007387 */ /* 0x0003e80000100800 */
[----:B------:R2:W-:Y:S01]  /*13da0*/  STL [R1+0x3ec], R14 ;  /* 0x0003ec0e01007387 */ /* 0x0005e20000100800 */
[----:B0-----:R-:W-:-:S02]  /*13db0*/  IMAD R16, R19, UR5, RZ ;  /* 0x0000000513107c24 */ /* 0x001fc4000f8e02ff */
[----:B-1----:R-:W-:Y:S02]  /*13dc0*/  IMAD R12, R11, UR5, RZ ;  /* 0x000000050b0c7c24 */ /* 0x002fe4000f8e02ff */
[----:B------:R-:W-:Y:S02]  /*13dd0*/  IMAD R11, R45, UR5, RZ ;  /* 0x000000052d0b7c24 */ /* 0x000fe4000f8e02ff */
[----:B--2---:R-:W-:Y:S01]  /*13de0*/  IMAD R14, R47, UR5, RZ ;  /* 0x000000052f0e7c24 */ /* 0x004fe2000f8e02ff */
[----:B------:R-:W-:Y:S04]  /*13df0*/  STL [R1+0x400], R16 ;  /* 0x0004001001007387 */ /* 0x000fe80000100800 */
[----:B------:R0:W-:Y:S04]  /*13e00*/  STL [R1+0x404], R12 ;  /* 0x0004040c01007387 */ /* 0x0001e80000100800 */
[----:B------:R1:W-:Y:S04]  /*13e10*/  STL [R1+0x384], R14 ;  /* 0x0003840e01007387 */ /* 0x0003e80000100800 */
[----:B------:R2:W-:Y:S01]  /*13e20*/  STL [R1+0x380], R11 ;  /* 0x0003800b01007387 */ /* 0x0005e20000100800 */
[----:B0-----:R-:W-:-:S02]  /*13e30*/  IMAD R12, R44, UR5, RZ ;  /* 0x000000052c0c7c24 */ /* 0x001fc4000f8e02ff */
[----:B-1----:R-:W-:-:S03]  /*13e40*/  IMAD R14, R40, UR5, RZ ;  /* 0x00000005280e7c24 */ /* 0x002fc6000f8e02ff */
[----:B------:R0:W-:Y:S01]  /*13e50*/  STL [R1+0x410], R12 ;  /* 0x0004100c01007387 */ /* 0x0001e20000100800 */
[----:B--2---:R-:W-:-:S03]  /*13e60*/  IMAD R11, R39, UR5, RZ ;  /* 0x00000005270b7c24 */ /* 0x004fc6000f8e02ff */
[----:B------:R1:W-:Y:S04]  /*13e70*/  STL [R1+0x414], R14 ;  /* 0x0004140e01007387 */ /* 0x0003e80000100800 */
[----:B------:R2:W-:Y:S01]  /*13e80*/  STL [R1+0x374], R11 ;  /* 0x0003740b01007387 */ /* 0x0005e20000100800 */
[----:B0-----:R-:W-:Y:S02]  /*13e90*/  IMAD R12, R34, UR5, RZ ;  /* 0x00000005220c7c24 */ /* 0x001fe4000f8e02ff */
        /* <DEDUP_REMOVED lines=9> */
[----:B------:R-:W-:Y:S04]  /*13f30*/  STL [R1+0x43c], R14 ;  /* 0x00043c0e01007387 */ /* 0x000fe80000100800 */
[----:B------:R1:W-:Y:S01]  /*13f40*/  STL [R1+0x35c], R11 ;  /* 0x00035c0b01007387 */ /* 0x0003e20000100800 */
[----:B0-----:R-:W-:Y:S02]  /*13f50*/  IMAD R12, R4, UR5, RZ ;  /* 0x00000005040c7c24 */ /* 0x001fe4000f8e02ff */
[----:B------:R-:W-:Y:S02]  /*13f60*/  IMAD R4, R5, UR5, RZ ;  /* 0x0000000505047c24 */ /* 0x000fe4000f8e02ff */
[----:B------:R-:W-:Y:S01]  /*13f70*/  IMAD R5, R29, UR5, RZ ;  /* 0x000000051d057c24 */ /* 0x000fe2000f8e02ff */
[----:B------:R-:W-:Y:S01]  /*13f80*/  STL [R1+0x358], R12 ;  /* 0x0003580c01007387 */ /* 0x000fe20000100800 */
[----:B-1----:R-:W-:-:S03]  /*13f90*/  IMAD R11, R61, UR5, RZ ;  /* 0x000000053d0b7c24 */ /* 0x002fc6000f8e02ff */
[----:B------:R0:W-:Y:S04]  /*13fa0*/  STL [R1+0x450], R4 ;  /* 0x0004500401007387 */ /* 0x0001e80000100800 */
        /* <DEDUP_REMOVED lines=333> */
[----:B0-----:R-:W-:-:S03]  /*15480*/  IMAD R16, R14, UR5, RZ ;  /* 0x000000050e107c24 */ /* 0x001fc6000f8e02ff */
[----:B------:R-:W-:Y:S01]  /*15490*/  STL [R1+0x868], R20 ;  /* 0x0008681401007387 */ /* 0x000fe20000100800 */
[----:B------:R-:W-:Y:S02]  /*154a0*/  IMAD R14, R27, UR5, RZ ;  /* 0x000000051b0e7c24 */ /* 0x000fe4000f8e02ff */
[----:B-1----:R-:W-:Y:S01]  /*154b0*/  IMAD R12, R42, UR5, RZ ;  /* 0x000000052a0c7c24 */ /* 0x002fe2000f8e02ff */
[----:B------:R0:W-:Y:S04]  /*154c0*/  STL [R1+0x878], R16 ;  /* 0x0008781001007387 */ /* 0x0001e80000100800 */
[----:B------:R1:W-:Y:S04]  /*154d0*/  STL [R1+0x880], R12 ;  /* 0x0008800c01007387 */ /* 0x0003e80000100800 */
[----:B------:R2:W-:Y:S01]  /*154e0*/  STL [R1+0x890], R14 ;  /* 0x0008900e01007387 */ /* 0x0005e20000100800 */
[----:B0-----:R-:W-:-:S02]  /*154f0*/  IMAD R16, R19, UR5, RZ ;  /* 0x0000000513107c24 */ /* 0x001fc4000f8e02ff */
[----:B-1----:R-:W-:-:S03]  /*15500*/  IMAD R12, R11, UR5, RZ ;  /* 0x000000050b0c7c24 */ /* 0x002fc6000f8e02ff */
[----:B------:R-:W-:Y:S01]  /*15510*/  STL [R1+0x898], R16 ;  /* 0x0008981001007387 */ /* 0x000fe20000100800 */
[----:B------:R-:W-:Y:S02]  /*15520*/  IMAD R11, R45, UR5, RZ ;  /* 0x000000052d0b7c24 */ /* 0x000fe4000f8e02ff */
[----:B--2---:R-:W-:Y:S01]  /*15530*/  IMAD R14, R47, UR5, RZ ;  /* 0x000000052f0e7c24 */ /* 0x004fe2000f8e02ff */
        /* <DEDUP_REMOVED lines=64> */
[----:B---3--:R-:W-:-:S03]  /*15940*/  IMAD R37, R37, UR5, RZ ;  /* 0x0000000525257c24 */ /* 0x008fc6000f8e02ff */
[----:B0-----:R-:W2:Y:S01]  /*15950*/  LDL.LU R22, [R1+0x2688] ;  /* 0x0026880001167983 */ /* 0x001ea20000300800 */
[----:B----4-:R-:W-:-:S03]  /*15960*/  IMAD R16, R16, UR5, RZ ;  /* 0x0000000510107c24 */ /* 0x010fc6000f8e02ff */
[----:B------:R0:W-:Y:S01]  /*15970*/  STL [R1+0x988], R37 ;  /* 0x0009882501007387 */ /* 0x0001e20000100800 */
[----:B------:R-:W-:Y:S02]  /*15980*/  IMAD R35, R35, UR5, RZ ;  /* 0x0000000523237c24 */ /* 0x000fe4000f8e02ff */
[----:B------:R-:W-:Y:S01]  /*15990*/  IMAD R21, R21, UR5, RZ ;  /* 0x0000000515157c24 */ /* 0x000fe2000f8e02ff */
[----:B0-----:R-:W3:Y:S01]  /*159a0*/  LDL.LU R37, [R1+0x2684] ;  /* 0x0026840001257983 */ /* 0x001ee20000300800 */
[----:B------:R-:W-:-:S03]  /*159b0*/  IMAD R30, R30, UR5, RZ ;  /* 0x000000051e1e7c24 */ /* 0x000fc6000f8e02ff */
[----:B------:R0:W-:Y:S01]  /*159c0*/  STL [R1+0x998], R16 ;  /* 0x0009981001007387 */ /* 0x0001e20000100800 */
[----:B------:R-:W-:Y:S02]  /*159d0*/  IMAD R12, R12, UR5, RZ ;  /* 0x000000050c0c7c24 */ /* 0x000fe4000f8e02ff */
[----:B------:R-:W-:Y:S01]  /*159e0*/  IMAD R33, R33, UR5, RZ ;  /* 0x0000000521217c24 */ /* 0x000fe2000f8e02ff */
[----:B0-----:R-:W4:Y:S04]  /*159f0*/  LDL.LU R16, [R1+0x2680] ;  /* 0x0026800001107983 */ /* 0x001f280000300800 */
[----:B------:R0:W-:Y:S01]  /*15a00*/  STL [R1+0x9a0], R35 ;  /* 0x0009a02301007387 */ /* 0x0001e20000100800 */
[----:B------:R-:W-:Y:S02]  /*15a10*/  IMAD R20, R20, UR5, RZ ;  /* 0x0000000514147c24 */ /* 0x000fe4000f8e02ff */
[----:B------:R-:W-:Y:S01]  /*15a20*/  IMAD R31, R31, UR5, RZ ;  /* 0x000000051f1f7c24 */ /* 0x000fe2000f8e02ff */
[----:B0-----:R-:W2:Y:S04]  /*15a30*/  LDL.LU R35, [R1+0x267c] ;  /* 0x00267c0001237983 */ /* 0x001ea80000300800 */
[----:B------:R0:W-:Y:S01]  /*15a40*/  STL [R1+0x9b0], R21 ;  /* 0x0009b01501007387 */ /* 0x0001e20000100800 */
[----:B------:R-:W-:-:S03]  /*15a50*/  IMAD R14, R14, UR5, RZ ;  /* 0x000000050e0e7c24 */ /* 0x000fc6000f8e02ff */
[----:B0-----:R-:W3:Y:S04]  /*15a60*/  LDL.LU R21, [R1+0x2678] ;  /* 0x0026780001157983 */ /* 0x001ee80000300800 */
[----:B------:R0:W-:Y:S01]  /*15a70*/  STL [R1+0x9b8], R30 ;  /* 0x0009b81e01007387 */ /* 0x0001e20000100800 */
[----:B------:R-:W-:-:S03]  /*15a80*/  IMAD R42, R42, UR5, RZ ;  /* 0x000000052a2a7c24 */ /* 0x000fc6000f8e02ff */
[----:B0-----:R-:W4:Y:S04]  /*15a90*/  LDL.LU R30, [R1+0x2674] ;  /* 0x00267400011e7983 */ /* 0x001f280000300800 */
[----:B------:R0:W-:Y:S01]  /*15aa0*/  STL [R1+0x9cc], R12 ;  /* 0x0009cc0c01007387 */ /* 0x0001e20000100800 */
[----:B------:R-:W-:-:S03]  /*15ab0*/  IMAD R27, R27, UR5, RZ ;  /* 0x000000051b1b7c24 */ /* 0x000fc6000f8e02ff */
        /* <DEDUP_REMOVED lines=55> */
[----:B------:R0:W-:Y:S04]  /*15e30*/  STL [R1+0x3dc], R23 ;  /* 0x0003dc1701007387 */ /* 0x0001e80000100800 */
[----:B0-----:R-:W3:Y:S04]  /*15e40*/  LDL.LU R23, [R1+0x2624] ;  /* 0x0026240001177983 */ /* 0x001ee80000300800 */
[----:B------:R0:W-:Y:S04]  /*15e50*/  STL [R1+0x3d8], R4 ;  /* 0x0003d80401007387 */ /* 0x0001e80000100800 */
[----:B0-----:R-:W4:Y:S04]  /*15e60*/  LDL.LU R4, [R1+0x2620] ;  /* 0x0026200001047983 */ /* 0x001f280000300800 */
        /* <DEDUP_REMOVED lines=8> */
[----:B------:R-:W-:-:S02]  /*15ef0*/  IMAD R0, R0, UR5, RZ ;  /* 0x0000000500007c24 */ /* 0x000fc4000f8e02ff */
[----:B----4-:R-:W-:Y:S02]  /*15f00*/  IMAD R4, R4, UR5, RZ ;  /* 0x0000000504047c24 */ /* 0x010fe4000f8e02ff */
[----:B--2---:R-:W-:Y:S02]  /*15f10*/  IMAD R5, R5, UR5, RZ ;  /* 0x0000000505057c24 */ /* 0x004fe4000f8e02ff */
[----:B---3--:R-:W-:Y:S02]  /*15f20*/  IMAD R61, R61, UR5, RZ ;  /* 0x000000053d3d7c24 */ /* 0x008fe4000f8e02ff */
[----:B------:R-:W-:Y:S02]  /*15f30*/  IMAD R29, R29, UR5, RZ ;  /* 0x000000051d1d7c24 */ /* 0x000fe4000f8e02ff */
[----:B------:R-:W-:-:S05]  /*15f40*/  IMAD R28, R28, UR5, RZ ;  /* 0x000000051c1c7c24 */ /* 0x000fca000f8e02ff */
[----:B------:R0:W-:Y:S04]  /*15f50*/  STL [R1+0x364], R28 ;  /* 0x0003641c01007387 */ /* 0x0001e80000100800 */
[----:B0-----:R-:W2:Y:S04]  /*15f60*/  LDL.LU R28, [R1+0x260c] ;  /* 0x00260c00011c7983 */ /* 0x001ea80000300800 */
[----:B------:R0:W-:Y:S04]  /*15f70*/  STL [R1+0x360], R29 ;  /* 0x0003601d01007387 */ /* 0x0001e80000100800 */
[----:B0-----:R-:W2:Y:S04]  /*15f80*/  LDL.LU R29, [R1+0x2608] ;  /* 0x00260800011d7983 */ /* 0x001ea80000300800 */
[----:B------:R0:W-:Y:S04]  /*15f90*/  STL [R1+0x34c], R61 ;  /* 0x00034c3d01007387 */ /* 0x0001e80000100800 */
[----:B------:R1:W-:Y:S01]  /*15fa0*/  STL [R1+0x348], R5 ;  /* 0x0003480501007387 */ /* 0x0003e20000100800 */
[----:B0-----:R-:W-:-:S05]  /*15fb0*/  IMAD R61, R23, UR5, RZ ;  /* 0x00000005173d7c24 */ /* 0x001fca000f8e02ff */
[----:B------:R-:W-:Y:S01]  /*15fc0*/  STL [R1+0x2598], R61 ;  /* 0x0025983d01007387 */ /* 0x000fe20000100800 */
[----:B-1----:R-:W-:-:S03]  /*15fd0*/  IMAD R5, R59, UR5, RZ ;  /* 0x000000053b057c24 */ /* 0x002fc6000f8e02ff */
[----:B------:R0:W-:Y:S01]  /*15fe0*/  STL [R1+0x324], R4 ;  /* 0x0003240401007387 */ /* 0x0001e20000100800 */
[----:B------:R-:W-:Y:S02]  /*15ff0*/  IMAD R23, R58, UR5, RZ ;  /* 0x000000053a177c24 */ /* 0x000fe4000f8e02ff */
[----:B0-----:R-:W-:-:S05]  /*16000*/  IMAD R4, R60, UR5, RZ ;  /* 0x000000053c047c24 */ /* 0x001fca000f8e02ff */
[----:B------:R0:W-:Y:S04]  /*16010*/  STL [R1+0x2fc], R4 ;  /* 0x0002fc0401007387 */ /* 0x0001e80000100800 */
[----:B------:R1:W-:Y:S01]  /*16020*/  STL [R1+0x2f8], R5 ;  /* 0x0002f80501007387 */ /* 0x0003e20000100800 */
[----:B0-----:R-:W-:-:S03]  /*16030*/  IMAD R4, R48, UR5, RZ ;  /* 0x0000000530047c24 */ /* 0x001fc6000f8e02ff */
[----:B------:R0:W-:Y:S01]  /*16040*/  STL [R1+0x2d4], R23 ;  /* 0x0002d41701007387 */ /* 0x0001e20000100800 */
[----:B-1----:R-:W-:-:S03]  /*16050*/  IMAD R5, R34, UR5, RZ ;  /* 0x0000000522057c24 */ /* 0x002fc6000f8e02ff */
[----:B------:R1:W-:Y:S04]  /*16060*/  STL [R1+0x2d0], R4 ;  /* 0x0002d00401007387 */ /* 0x0003e80000100800 */
[----:B------:R3:W-:Y:S01]  /*16070*/  STL [R1+0x2ac], R5 ;  /* 0x0002ac0501007387 */ /* 0x0007e20000100800 */
[----:B0-----:R-:W-:Y:S02]  /*16080*/  IMAD R23, R39, UR5, RZ ;  /* 0x0000000527177c24 */ /* 0x001fe4000f8e02ff */
[----:B-1----:R-:W-:-:S03]  /*16090*/  IMAD R4, R40, UR5, RZ ;  /* 0x0000000528047c24 */ /* 0x002fc6000f8e02ff */
[----:B------:R0:W-:Y:S01]  /*160a0*/  STL [R1+0x2a8], R23 ;  /* 0x0002a81701007387 */ /* 0x0001e20000100800 */
[----:B---3--:R-:W-:-:S03]  /*160b0*/  IMAD R5, R44, UR5, RZ ;  /* 0x000000052c057c24 */ /* 0x008fc6000f8e02ff */
[----:B------:R1:W-:Y:S04]  /*160c0*/  STL [R1+0x294], R4 ;  /* 0x0002940401007387 */ /* 0x0003e80000100800 */
[----:B------:R3:W-:Y:S01]  /*160d0*/  STL [R1+0x290], R5 ;  /* 0x0002900501007387 */ /* 0x0007e20000100800 */
[----:B0-----:R-:W-:Y:S02]  /*160e0*/  IMAD R23, R45, UR5, RZ ;  /* 0x000000052d177c24 */ /* 0x001fe4000f8e02ff */
[----:B-1----:R-:W-:-:S03]  /*160f0*/  IMAD R4, R47, UR5, RZ ;  /* 0x000000052f047c24 */ /* 0x002fc6000f8e02ff */
[----:B------:R-:W-:Y:S01]  /*16100*/  STL [R1+0x26c], R23 ;  /* 0x00026c1701007387 */ /* 0x000fe20000100800 */
[----:B---3--:R-:W-:-:S03]  /*16110*/  IMAD R5, R11, UR5, RZ ;  /* 0x000000050b057c24 */ /* 0x008fc6000f8e02ff */
[----:B------:R0:W-:Y:S01]  /*16120*/  STL [R1+0x268], R4 ;  /* 0x0002680401007387 */ /* 0x0001e20000100800 */
[----:B------:R-:W-:-:S03]  /*16130*/  IMAD R11, R19, UR5, RZ ;  /* 0x00000005130b7c24 */ /* 0x000fc6000f8e02ff */
        /* <DEDUP_REMOVED lines=28> */
[----:B------:R0:W-:Y:S04]  /*16300*/  STL [R1+0x1c4], R4 ;  /* 0x0001c40401007387 */ /* 0x0001e80000100800 */
[----:B------:R1:W-:Y:S04]  /*16310*/  STL [R1+0x1c0], R5 ;  /* 0x0001c00501007387 */ /* 0x0003e80000100800 */
[----:B------:R3:W-:Y:S01]  /*16320*/  STL [R1+0x1bc], R0 ;  /* 0x0001bc0001007387 */ /* 0x0007e20000100800 */
[----:B0-----:R-:W-:Y:S02]  /*16330*/  IMAD R4, R15, UR5, RZ ;  /* 0x000000050f047c24 */ /* 0x001fe4000f8e02ff */
[----:B-1----:R-:W-:-:S03]  /*16340*/  IMAD R5, R18, UR5, RZ ;  /* 0x0000000512057c24 */ /* 0x002fc6000f8e02ff */
[----:B------:R0:W-:Y:S01]  /*16350*/  STL [R1+0x1b8], R4 ;  /* 0x0001b80401007387 */ /* 0x0001e20000100800 */
[----:B---3--:R-:W-:-:S03]  /*16360*/  IMAD R0, R25, UR5, RZ ;  /* 0x0000000519007c24 */ /* 0x008fc6000f8e02ff */
[----:B------:R-:W-:Y:S01]  /*16370*/  STL [R1+0x1b4], R5 ;  /* 0x0001b40501007387 */ /* 0x000fe20000100800 */
[----:B0-----:R-:W-:-:S03]  /*16380*/  IMAD R4, R26, UR5, RZ ;  /* 0x000000051a047c24 */ /* 0x001fc6000f8e02ff */
[----:B------:R-:W3:Y:S04]  /*16390*/  LDL.LU R26, [R1+0x1e8] ;  /* 0x0001e800011a7983 */ /* 0x000ee80000300800 */
[----:B------:R0:W-:Y:S04]  /*163a0*/  STL [R1+0x1b0], R0 ;  /* 0x0001b00001007387 */ /* 0x0001e80000100800 */
[----:B------:R1:W-:Y:S01]  /*163b0*/  STL [R1+0x1ac], R4 ;  /* 0x0001ac0401007387 */ /* 0x0003e20000100800 */
[----:B0-----:R-:W-:-:S03]  /*163c0*/  IMAD R0, R36, UR5, RZ ;  /* 0x0000000524007c24 */ /* 0x001fc6000f8e02ff */
[----:B------:R-:W4:Y:S01]  /*163d0*/  LDL.LU R36, [R1+0x10] ;  /* 0x0000100001247983 */ /* 0x000f220000300800 */
[----:B-1----:R-:W-:-:S03]  /*163e0*/  IMAD R4, R41, UR5, RZ ;  /* 0x0000000529047c24 */ /* 0x002fc6000f8e02ff */
[----:B------:R0:W-:Y:S04]  /*163f0*/  STL [R1+0x1a8], R0 ;  /* 0x0001a80001007387 */ /* 0x0001e80000100800 */
[----:B------:R-:W4:Y:S01]  /*16400*/  LDL.LU R41, [R1+0xc] ;  /* 0x00000c0001297983 */ /* 0x000f220000300800 */
[----:B------:R-:W-:Y:S02]  /*16410*/  IMAD R61, R13, UR5, RZ ;  /* 0x000000050d3d7c24 */ /* 0x000fe4000f8e02ff */
[----:B------:R-:W-:Y:S02]  /*16420*/  IMAD R32, R32, UR5, RZ ;  /* 0x0000000520207c24 */ /* 0x000fe4000f8e02ff */
[----:B0-----:R-:W-:Y:S01]  /*16430*/  IMAD R0, R46, UR5, RZ ;  /* 0x000000052e007c24 */ /* 0x001fe2000f8e02ff */
[----:B------:R0:W-:Y:S01]  /*16440*/  STL [R1+0x1a4], R4 ;  /* 0x0001a40401007387 */ /* 0x0001e20000100800 */
[----:B------:R-:W-:-:S02]  /*16450*/  IMAD R24, R24, UR5, RZ ;  /* 0x0000000518187c24 */ /* 0x000fc4000f8e02ff */
[----:B------:R-:W-:Y:S01]  /*16460*/  IMAD R43, R43, UR5, RZ ;  /* 0x000000052b2b7c24 */ /* 0x000fe2000f8e02ff */
[----:B------:R-:W-:Y:S01]  /*16470*/  STL [R1+0x1a0], R0 ;  /* 0x0001a00001007387 */ /* 0x000fe20000100800 */
[----:B------:R-:W-:Y:S02]  /*16480*/  IMAD R17, R17, UR5, RZ ;  /* 0x0000000511117c24 */ /* 0x000fe4000f8e02ff */
[----:B------:R-:W-:Y:S01]  /*16490*/  IMAD R49, R49, UR5, RZ ;  /* 0x0000000531317c24 */ /* 0x000fe2000f8e02ff */
[----:B------:R-:W-:Y:S01]  /*164a0*/  STL [R1+0x19c], R61 ;  /* 0x00019c3d01007387 */ /* 0x000fe20000100800 */
[----:B------:R-:W-:Y:S02]  /*164b0*/  IMAD R13, R50, UR5, RZ ;  /* 0x00000005320d7c24 */ /* 0x000fe4000f8e02ff */
[----:B------:R-:W-:Y:S01]  /*164c0*/  IMAD R51, R51, UR5, RZ ;  /* 0x0000000533337c24 */ /* 0x000fe2000f8e02ff */
[----:B------:R-:W-:Y:S01]  /*164d0*/  STL [R1+0x198], R32 ;  /* 0x0001982001007387 */ /* 0x000fe20000100800 */
[----:B------:R-:W-:-:S03]  /*164e0*/  IMAD R46, R52, UR5, RZ ;  /* 0x00000005342e7c24 */ /* 0x000fc6000f8e02ff */
[----:B------:R-:W-:Y:S01]  /*164f0*/  STL [R1+0x194], R24 ;  /* 0x0001941801007387 */ /* 0x000fe20000100800 */
[----:B------:R-:W-:-:S03]  /*16500*/  IMAD R5, R53, UR5, RZ ;  /* 0x0000000535057c24 */ /* 0x000fc6000f8e02ff */
[----:B------:R-:W-:Y:S01]  /*16510*/  STL [R1+0x190], R43 ;  /* 0x0001902b01007387 */ /* 0x000fe20000100800 */
[----:B0-----:R-:W-:-:S03]  /*16520*/  IMAD R4, R54, UR5, RZ ;  /* 0x0000000536047c24 */ /* 0x001fc6000f8e02ff */
[----:B------:R-:W-:Y:S01]  /*16530*/  STL [R1+0x18c], R17 ;  /* 0x00018c1101007387 */ /* 0x000fe20000100800 */
[----:B------:R-:W-:-:S03]  /*16540*/  IMAD R55, R55, UR5, RZ ;  /* 0x0000000537377c24 */ /* 0x000fc6000f8e02ff */
[----:B------:R-:W-:Y:S01]  /*16550*/  STL [R1+0x188], R49 ;  /* 0x0001883101007387 */ /* 0x000fe20000100800 */
[----:B------:R-:W-:-:S03]  /*16560*/  IMAD R56, R56, UR5, RZ ;  /* 0x0000000538387c24 */ /* 0x000fc6000f8e02ff */
[----:B------:R-:W-:Y:S01]  /*16570*/  STL [R1+0x184], R13 ;  /* 0x0001840d01007387 */ /* 0x000fe20000100800 */
[----:B------:R-:W-:-:S03]  /*16580*/  IMAD R57, R57, UR5, RZ ;  /* 0x0000000539397c24 */ /* 0x000fc6000f8e02ff */
[----:B------:R-:W-:Y:S04]  /*16590*/  STL [R1+0x180], R51 ;  /* 0x0001803301007387 */ /* 0x000fe80000100800 */
[----:B------:R-:W-:Y:S01]  /*165a0*/  STL [R1+0x17c], R46 ;  /* 0x00017c2e01007387 */ /* 0x000fe20000100800 */
[----:B------:R-:W-:-:S03]  /*165b0*/  IMAD R10, R10, UR5, RZ ;  /* 0x000000050a0a7c24 */ /* 0x000fc6000f8e02ff */
[----:B------:R-:W-:Y:S01]  /*165c0*/  STL [R1+0x178], R5 ;  /* 0x0001780501007387 */ /* 0x000fe20000100800 */
[----:B------:R-:W-:-:S03]  /*165d0*/  IMAD R60, R6, UR5, RZ ;  /* 0x00000005063c7c24 */ /* 0x000fc6000f8e02ff */
[----:B------:R-:W-:Y:S01]  /*165e0*/  STL [R1+0x174], R4 ;  /* 0x0001740401007387 */ /* 0x000fe20000100800 */
[----:B------:R-:W-:-:S03]  /*165f0*/  IMAD R9, R9, UR5, RZ ;  /* 0x0000000509097c24 */ /* 0x000fc6000f8e02ff */
[----:B------:R-:W-:Y:S01]  /*16600*/  STL [R1+0x2590], R4 ;  /* 0x0025900401007387 */ /* 0x000fe20000100800 */
[----:B------:R-:W-:-:S03]  /*16610*/  IMAD R8, R8, UR5, RZ ;  /* 0x0000000508087c24 */ /* 0x000fc6000f8e02ff */
[----:B------:R2:W-:Y:S04]  /*16620*/  STL [R1+0x2594], R5 ;  /* 0x0025940501007387 */ /* 0x0005e80000100800 */
[----:B------:R-:W-:Y:S01]  /*16630*/  STL [R1+0x170], R55 ;  /* 0x0001703701007387 */ /* 0x000fe20000100800 */
[----:B------:R-:W-:-:S03]  /*16640*/  IMAD R7, R7, UR5, RZ ;  /* 0x0000000507077c24 */ /* 0x000fc6000f8e02ff */
[----:B------:R-:W-:Y:S04]  /*16650*/  STL [R1+0x16c], R56 ;  /* 0x00016c3801007387 */ /* 0x000fe80000100800 */
[----:B------:R-:W-:Y:S04]  /*16660*/  STL [R1+0x168], R57 ;  /* 0x0001683901007387 */ /* 0x000fe80000100800 */
[----:B------:R-:W-:Y:S04]  /*16670*/  STL.64 [R1+0x25a0], R56 ;  /* 0x0025a03801007387 */ /* 0x000fe80000100a00 */
[----:B------:R-:W-:Y:S04]  /*16680*/  STL [R1+0x164], R10 ;  /* 0x0001640a01007387 */ /* 0x000fe80000100800 */
[----:B------:R-:W-:Y:S01]  /*16690*/  STL.64 [R1+0x25a8], R60 ;  /* 0x0025a83c01007387 */ /* 0x000fe20000100a00 */
[----:B--2---:R-:W-:-:S03]  /*166a0*/  IMAD.WIDE R4, R3, 0x2, R28 ;  /* 0x0000000203047825 */ /* 0x004fc600078e021c */
[----:B------:R-:W-:Y:S04]  /*166b0*/  STL [R1+0x160], R9 ;  /* 0x0001600901007387 */ /* 0x000fe80000100800 */
[----:B------:R-:W-:Y:S04]  /*166c0*/  STL [R1+0x15c], R8 ;  /* 0x00015c0801007387 */ /* 0x000fe80000100800 */
[----:B------:R-:W-:Y:S04]  /*166d0*/  STL.64 [R1+0x25b0], R8 ;  /* 0x0025b00801007387 */ /* 0x000fe80000100a00 */
[----:B------:R-:W-:Y:S04]  /*166e0*/  STL [R1+0x158], R7 ;  /* 0x0001580701007387 */ /* 0x000fe80000100800 */
[----:B------:R3:W-:Y:S02]  /*166f0*/  STL.64 [R1+0x150], R4 ;  /* 0x0001500401007387 */ /* 0x0007e40000100a00 */
[----:B---3--:R-:W-:-:S04]  /*16700*/  IMAD.WIDE R4, R26, 0x2, R28 ;  /* 0x000000021a047825 */ /* 0x008fc800078e021c */
[----:B----4-:R-:W-:-:S04]  /*16710*/  IMAD.WIDE R8, R36, 0x2, R28 ;  /* 0x0000000224087825 */ /* 0x010fc800078e021c */
[----:B------:R-:W-:-:S05]  /*16720*/  IMAD.WIDE R14, R41, 0x2, R28 ;  /* 0x00000002290e7825 */ /* 0x000fca00078e021c */
[----:B------:R0:W-:Y:S04]  /*16730*/  STL.64 [R1+0x148], R14 ;  /* 0x0001480e01007387 */ /* 0x0001e80000100a00 */
[----:B------:R-:W2:Y:S04]  /*16740*/  LDL.LU R25, [R1+0x228] ;  /* 0x0002280001197983 */ /* 0x000ea80000300800 */
[----:B------:R-:W-:Y:S04]  /*16750*/  STL.64 [R1+0x140], R8 ;  /* 0x0001400801007387 */ /* 0x000fe80000100a00 */
[----:B------:R-:W3:Y:S04]  /*16760*/  LDL.LU R18, [R1+0x238] ;  /* 0x0002380001127983 */ /* 0x000ee80000300800 */
[----:B------:R2:W-:Y:S04]  /*16770*/  STL.64 [R1+0x138], R4 ;  /* 0x0001380401007387 */ /* 0x0005e80000100a00 */
[----:B------:R-:W4:Y:S04]  /*16780*/  LDL.LU R58, [R1+0x23c] ;  /* 0x00023c00013a7983 */ /* 0x000f280000300800 */
[----:B------:R-:W4:Y:S04]  /*16790*/  LDL.LU R59, [R1+0x250] ;  /* 0x00025000013b7983 */ /* 0x000f280000300800 */
[----:B0-----:R-:W4:Y:S04]  /*167a0*/  LDL.LU R15, [R1+0x260] ;  /* 0x00026000010f7983 */ /* 0x001f280000300800 */
        /* <DEDUP_REMOVED lines=26> */
[----:B------:R-:W-:Y:S01]  /*16950*/  IMAD R0, R2, UR5, RZ ;  /* 0x0000000502007c24 */ /* 0x000fe2000f8e02ff */
[----:B------:R-:W-:Y:S01]  /*16960*/  ULDC UR5, c[0x0][0x234] ;  /* 0x00008d0000057ab9 */ /* 0x000fe20000000800 */
[--C-:B--2---:R-:W-:Y:S01]  /*16970*/  IMAD.WIDE R4, R25, 0x2, R28.reuse ;  /* 0x0000000219047825 */ /* 0x104fe200078e021c */
[----:B------:R3:W-:Y:S04]  /*16980*/  STL.64 [R1+0x25b8], R24 ;  /* 0x0025b81801007387 */ /* 0x0007e80000100a00 */
[----:B------:R0:W-:Y:S01]  /*16990*/  STL.64 [R1+0x130], R4 ;  /* 0x0001300401007387 */ /* 0x0001e20000100a00 */
[----:B---3--:R-:W-:-:S04]  /*169a0*/  IMAD.WIDE R24, R18, 0x2, R28 ;  /* 0x0000000212187825 */ /* 0x008fc800078e021c */
[--C-:B----4-:R-:W-:Y:S01]  /*169b0*/  IMAD.WIDE R8, R58, 0x2, R28.reuse ;  /* 0x000000023a087825 */ /* 0x110fe200078e021c */
[----:B------:R1:W-:Y:S03]  /*169c0*/  STL.64 [R1+0x128], R24 ;  /* 0x0001281801007387 */ /* 0x0003e60000100a00 */
[--C-:B0-----:R-:W-:Y:S01]  /*169d0*/  IMAD.WIDE R4, R59, 0x2, R28.reuse ;  /* 0x000000023b047825 */ /* 0x101fe200078e021c */
[----:B------:R-:W-:Y:S04]  /*169e0*/  STL.64 [R1+0x25c0], R58 ;  /* 0x0025c03a01007387 */ /* 0x000fe80000100a00 */
[----:B------:R0:W-:Y:S01]  /*169f0*/  STL.64 [R1+0x120], R8 ;  /* 0x0001200801007387 */ /* 0x0001e20000100a00 */
[----:B-1----:R-:W-:-:S03]  /*16a00*/  IMAD.WIDE R24, R38, 0x2, R28 ;  /* 0x0000000226187825 */ /* 0x002fc600078e021c */
[----:B------:R1:W-:Y:S01]  /*16a10*/  STL.64 [R1+0x118], R4 ;  /* 0x0001180401007387 */ /* 0x0003e20000100a00 */
[----:B0-----:R-:W-:-:S04]  /*16a20*/  IMAD.WIDE R8, R15, 0x2, R28 ;  /* 0x000000020f087825 */ /* 0x001fc800078e021c */
[--C-:B-1----:R-:W-:Y:S01]  /*16a30*/  IMAD.WIDE R4, R22, 0x2, R28.reuse ;  /* 0x0000000216047825 */ /* 0x102fe200078e021c */
[----:B------:R0:W-:Y:S04]  /*16a40*/  STL.64 [R1+0x110], R8 ;  /* 0x0001100801007387 */ /* 0x0001e80000100a00 */
[----:B------:R-:W-:Y:S04]  /*16a50*/  STL.64 [R1+0x108], R24 ;  /* 0x0001081801007387 */ /* 0x000fe80000100a00 */
[----:B------:R-:W-:Y:S01]  /*16a60*/  STL.64 [R1+0x25c8], R36 ;  /* 0x0025c82401007387 */ /* 0x000fe20000100a00 */
[----:B0-----:R-:W-:-:S03]  /*16a70*/  IMAD.WIDE R8, R37, 0x2, R28 ;  /* 0x0000000225087825 */ /* 0x001fc600078e021c */
[----:B------:R0:W-:Y:S04]  /*16a80*/  STL.64 [R1+0x100], R4 ;  /* 0x0001000401007387 */ /* 0x0001e80000100a00 */
[----:B------:R1:W-:Y:S04]  /*16a90*/  STL.64 [R1+0xf8], R8 ;  /* 0x0000f80801007387 */ /* 0x0003e80000100a00 */
[----:B------:R-:W-:Y:S01]  /*16aa0*/  STL.64 [R1+0x25d0], R16 ;  /* 0x0025d01001007387 */ /* 0x000fe20000100a00 */
[----:B0-----:R-:W-:-:S04]  /*16ab0*/  IMAD.WIDE R4, R16, 0x2, R28 ;  /* 0x0000000210047825 */ /* 0x001fc800078e021c */
[--C-:B-1----:R-:W-:Y:S01]  /*16ac0*/  IMAD.WIDE R8, R11, 0x2, R28.reuse ;  /* 0x000000020b087825 */ /* 0x102fe200078e021c */
[----:B------:R0:W-:Y:S04]  /*16ad0*/  STL.64 [R1+0xf0], R4 ;  /* 0x0000f00401007387 */ /* 0x0001e80000100a00 */
[----:B------:R-:W-:Y:S04]  /*16ae0*/  STL.64 [R1+0x25d8], R10 ;  /* 0x0025d80a01007387 */ /* 0x000fe80000100a00 */
[----:B------:R1:W-:Y:S01]  /*16af0*/  STL.64 [R1+0xe8], R8 ;  /* 0x0000e80801007387 */ /* 0x0003e20000100a00 */
[----:B0-----:R-:W-:-:S03]  /*16b00*/  IMAD.WIDE R4, R12, 0x2, R28 ;  /* 0x000000020c047825 */ /* 0x001fc600078e021c */
[----:B------:R-:W-:Y:S04]  /*16b10*/  STL.64 [R1+0x25e0], R12 ;  /* 0x0025e00c01007387 */ /* 0x000fe80000100a00 */
[----:B------:R0:W-:Y:S01]  /*16b20*/  STL.64 [R1+0xe0], R4 ;  /* 0x0000e00401007387 */ /* 0x0001e20000100a00 */
[----:B-1----:R-:W-:-:S03]  /*16b30*/  IMAD.WIDE R8, R14, 0x2, R28 ;  /* 0x000000020e087825 */ /* 0x002fc600078e021c */
[----:B------:R-:W-:Y:S04]  /*16b40*/  STL.64 [R1+0x25e8], R14 ;  /* 0x0025e80e01007387 */ /* 0x000fe80000100a00 */
[----:B------:R1:W-:Y:S01]  /*16b50*/  STL.64 [R1+0xd8], R8 ;  /* 0x0000d80801007387 */ /* 0x0003e20000100a00 */
[----:B0-----:R-:W-:-:S03]  /*16b60*/  IMAD.WIDE R4, R21, 0x2, R28 ;  /* 0x0000000215047825 */ /* 0x001fc600078e021c */
[----:B------:R-:W-:Y:S04]  /*16b70*/  STL.64 [R1+0x25f0], R18 ;  /* 0x0025f01201007387 */ /* 0x000fe80000100a00 */
[----:B------:R0:W-:Y:S01]  /*16b80*/  STL.64 [R1+0xd0], R4 ;  /* 0x0000d00401007387 */ /* 0x0001e20000100a00 */
[----:B-1----:R-:W-:-:S05]  /*16b90*/  IMAD.WIDE R8, R19, 0x2, R28 ;  /* 0x0000000213087825 */ /* 0x002fca00078e021c */
[----:B------:R1:W-:Y:S01]  /*16ba0*/  STL.64 [R1+0xc8], R8 ;  /* 0x0000c80801007387 */ /* 0x0003e20000100a00 */
[----:B0-----:R-:W-:-:S03]  /*16bb0*/  IMAD.WIDE R4, R20, 0x2, R28 ;  /* 0x0000000214047825 */ /* 0x001fc600078e021c */
[----:B------:R-:W2:Y:S04]  /*16bc0*/  LDL R24, [R1+0x35c] ;  /* 0x00035c0001187983 */ /* 0x000ea80000100800 */
[----:B------:R-:W3:Y:S04]  /*16bd0*/  LDL R25, [R1+0x358] ;  /* 0x0003580001197983 */ /* 0x000ee80000100800 */
[----:B------:R0:W-:Y:S04]  /*16be0*/  STL.64 [R1+0xc0], R4 ;  /* 0x0000c00401007387 */ /* 0x0001e80000100a00 */
[----:B-1----:R-:W4:Y:S04]  /*16bf0*/  LDL R8, [R1+0x450] ;  /* 0x0004500001087983 */ /* 0x002f280000100800 */
[----:B------:R-:W4:Y:S04]  /*16c00*/  LDL R9, [R1+0x454] ;  /* 0x0004540001097983 */ /* 0x000f280000100800 */
[----:B------:R-:W4:Y:S04]  /*16c10*/  LDL R2, [R1+0x460] ;  /* 0x0004600001027983 */ /* 0x000f280000100800 */
[----:B------:R-:W4:Y:S04]  /*16c20*/  LDL R60, [R1+0x464] ;  /* 0x00046400013c7983 */ /* 0x000f280000100800 */
[----:B------:R-:W4:Y:S04]  /*16c30*/  LDL R61, [R1+0x344] ;  /* 0x00034400013d7983 */ /* 0x000f280000100800 */
[----:B------:R-:W4:Y:S04]  /*16c40*/  LDL R6, [R1+0x340] ;  /* 0x0003400001067983 */ /* 0x000f280000100800 */
[----:B------:R-:W4:Y:S04]  /*16c50*/  LDL R56, [R1+0x478] ;  /* 0x0004780001387983 */ /* 0x000f280000100800 */
[----:B------:R-:W4:Y:S04]  /*16c60*/  LDL R57, [R1+0x47c] ;  /* 0x00047c0001397983 */ /* 0x000f280000100800 */
[----:B0-----:R-:W4:Y:S04]  /*16c70*/  LDL R5, [R1+0x334] ;  /* 0x0003340001057983 */ /* 0x001f280000100800 */
[----:B------:R-:W4:Y:S04]  /*16c80*/  LDL R4, [R1+0x330] ;  /* 0x0003300001047983 */ /* 0x000f280000100800 */
[----:B------:R-:W4:Y:S04]  /*16c90*/  LDL R54, [R1+0x490] ;  /* 0x0004900001367983 */ /* 0x000f280000100800 */
[----:B------:R-:W4:Y:S01]  /*16ca0*/  LDL R53, [R1+0x494] ;  /* 0x0004940001357983 */ /* 0x000f220000100800 */
[----:B------:R-:W-:-:S03]  /*16cb0*/  IMAD.WIDE R10, R23, 0x2, R28 ;  /* 0x00000002170a7825 */ /* 0x000fc600078e021c */
[----:B------:R-:W-:Y:S01]  /*16cc0*/  STL.64 [R1+0x25f8], R20 ;  /* 0x0025f81401007387 */ /* 0x000fe20000100a00 */
[----:B------:R-:W-:-:S03]  /*16cd0*/  IMAD.WIDE R14, R35, 0x2, R28 ;  /* 0x00000002230e7825 */ /* 0x000fc600078e021c */
[----:B------:R-:W-:Y:S01]  /*16ce0*/  STL.64 [R1+0x2600], R22 ;  /* 0x0026001601007387 */ /* 0x000fe20000100a00 */
[----:B------:R-:W-:-:S03]  /*16cf0*/  IMAD.WIDE R12, R27, 0x2, R28 ;  /* 0x000000021b0c7825 */ /* 0x000fc600078e021c */
[----:B------:R0:W-:Y:S04]  /*16d00*/  STL.64 [R1+0xb8], R10 ;  /* 0x0000b80a01007387 */ /* 0x0001e80000100a00 */
[----:B------:R1:W-:Y:S04]  /*16d10*/  STL.64 [R1+0xb0], R14 ;  /* 0x0000b00e01007387 */ /* 0x0003e80000100a00 */
[----:B------:R1:W-:Y:S01]  /*16d20*/  STL.64 [R1+0xa8], R12 ;  /* 0x0000a80c01007387 */ /* 0x0003e20000100a00 */
[----:B0-----:R-:W-:-:S04]  /*16d30*/  IMAD.WIDE R10, R30, 0x2, R28 ;  /* 0x000000021e0a7825 */ /* 0x001fc800078e021c */
[--C-:B-1----:R-:W-:Y:S01]  /*16d40*/  IMAD.WIDE R14, R31, 0x2, R28.reuse ;  /* 0x000000021f0e7825 */ /* 0x102fe200078e021c */
[----:B------:R0:W-:Y:S03]  /*16d50*/  STL.64 [R1+0xa0], R10 ;  /* 0x0000a00a01007387 */ /* 0x0001e60000100a00 */
[--C-:B------:R-:W-:Y:S01]  /*16d60*/  IMAD.WIDE R12, R33, 0x2, R28.reuse ;  /* 0x00000002210c7825 */ /* 0x100fe200078e021c */
        /* <DEDUP_REMOVED lines=20> */
[----:B0-----:R-:W-:-:S05]  /*16eb0*/  IMAD.WIDE R10, R52, 0x2, R28 ;  /* 0x00000002340a7825 */ /* 0x001fca00078e021c */
[----:B------:R4:W-:Y:S01]  /*16ec0*/  STL.64 [R1+0x40], R10 ;  /* 0x0000400a01007387 */ /* 0x0009e20000100a00 */
[----:B--2---:R-:W-:-:S04]  /*16ed0*/  IMAD.WIDE R14, R24, 0x2, R28 ;  /* 0x00000002180e7825 */ /* 0x004fc800078e021c */
[--C-:B---3--:R-:W-:Y:S01]  /*16ee0*/  IMAD.WIDE R12, R25, 0x2, R28.reuse ;  /* 0x00000002190c7825 */ /* 0x108fe200078e021c */
[----:B------:R-:W-:Y:S03]  /*16ef0*/  STL.64 [R1+0x38], R14 ;  /* 0x0000380e01007387 */ /* 0x000fe60000100a00 */
[--C-:B----4-:R-:W-:Y:S01]  /*16f00*/  IMAD.WIDE R10, R8, 0x2, R28.reuse ;  /* 0x00000002080a7825 */ /* 0x110fe200078e021c */
[----:B------:R0:W-:Y:S03]  /*16f10*/  STL.64 [R1+0x1f0], R12 ;  /* 0x0001f00c01007387 */ /* 0x0001e60000100a00 */
[--C-:B------:R-:W-:Y:S01]  /*16f20*/  IMAD.WIDE R8, R9, 0x2, R28.reuse ;  /* 0x0000000209087825 */ /* 0x100fe200078e021c */
[----:B------:R1:W-:Y:S04]  /*16f30*/  STL.64 [R1+0x208], R10 ;  /* 0x0002080a01007387 */ /* 0x0003e80000100a00 */
[----:B------:R2:W-:Y:S01]  /*16f40*/  STL.64 [R1+0x220], R8 ;  /* 0x0002200801007387 */ /* 0x0005e20000100a00 */
[----:B0-----:R-:W-:-:S04]  /*16f50*/  IMAD.WIDE R12, R2, 0x2, R28 ;  /* 0x00000002020c7825 */ /* 0x001fc800078e021c */
[--C-:B-1----:R-:W-:Y:S01]  /*16f60*/  IMAD.WIDE R10, R60, 0x2, R28.reuse ;  /* 0x000000023c0a7825 */ /* 0x102fe200078e021c */
[----:B------:R0:W-:Y:S03]  /*16f70*/  STL.64 [R1+0x230], R12 ;  /* 0x0002300c01007387 */ /* 0x0001e60000100a00 */
[--C-:B--2---:R-:W-:Y:S01]  /*16f80*/  IMAD.WIDE R8, R61, 0x2, R28.reuse ;  /* 0x000000023d087825 */ /* 0x104fe200078e021c */
        /* <DEDUP_REMOVED lines=13> */
[----:B------:R-:W2:Y:S01]  /*17060*/  LDL R23, [R1+0x4a0] ;  /* 0x0004a00001177983 */ /* 0x000ea20000100800 */
[----:B------:R-:W-:-:S03]  /*17070*/  IMAD.WIDE R4, R53, 0x2, R28 ;  /* 0x0000000235047825 */ /* 0x000fc600078e021c */
[----:B------:R3:W-:Y:S04]  /*17080*/  STL.64 [R1+0x2d8], R8 ;  /* 0x0002d80801007387 */ /* 0x0007e80000100a00 */
[----:B------:R-:W4:Y:S04]  /*17090*/  LDL R20, [R1+0x4a4] ;  /* 0x0004a40001147983 */ /* 0x000f280000100800 */
[----:B------:R3:W-:Y:S04]  /*170a0*/  STL.64 [R1+0x2e8], R4 ;  /* 0x0002e80401007387 */ /* 0x0007e80000100a00 */
[----:B------:R-:W4:Y:S04]  /*170b0*/  LDL R21, [R1+0x4b8] ;  /* 0x0004b80001157983 */ /* 0x000f280000100800 */
[----:B------:R-:W4:Y:S04]  /*170c0*/  LDL R18, [R1+0x4bc] ;  /* 0x0004bc0001127983 */ /* 0x000f280000100800 */
[----:B------:R-:W4:Y:S04]  /*170d0*/  LDL R19, [R1+0x4c8] ;  /* 0x0004c80001137983 */ /* 0x000f280000100800 */
[----:B------:R-:W4:Y:S04]  /*170e0*/  LDL R14, [R1+0x4cc] ;  /* 0x0004cc00010e7983 */ /* 0x000f280000100800 */
[----:B------:R-:W4:Y:S04]  /*170f0*/  LDL R15, [R1+0x4e0] ;  /* 0x0004e000010f7983 */ /* 0x000f280000100800 */
[----:B0-----:R-:W4:Y:S04]  /*17100*/  LDL R12, [R1+0x4e4] ;  /* 0x0004e400010c7983 */ /* 0x001f280000100800 */
[----:B------:R-:W4:Y:S04]  /*17110*/  LDL R13, [R1+0x4f0] ;  /* 0x0004f000010d7983 */ /* 0x000f280000100800 */
        /* <DEDUP_REMOVED lines=10> */
[----:B---3--:R-:W3:Y:S04]  /*171c0*/  LDL R8, [R1+0x54c] ;  /* 0x00054c0001087983 */ /* 0x008ee80000100800 */
[----:B------:R-:W3:Y:S04]  /*171d0*/  LDL R9, [R1+0x558] ;  /* 0x0005580001097983 */ /* 0x000ee80000100800 */
        /* <DEDUP_REMOVED lines=9> */
[----:B------:R-:W3:Y:S01]  /*17270*/  LDL R53, [R1+0x598] ;  /* 0x0005980001357983 */ /* 0x000ee20000100800 */
[----:B--2---:R-:W-:-:S05]  /*17280*/  IMAD.WIDE R22, R23, 0x2, R28 ;  /* 0x0000000217167825 */ /* 0x004fca00078e021c */
[----:B------:R4:W-:Y:S02]  /*17290*/  STL.64 [R1+0x300], R22 ;  /* 0x0003001601007387 */ /* 0x0009e40000100a00 */
[----:B----4-:R-:W-:-:S05]  /*172a0*/  IMAD.WIDE R22, R20, 0x2, R28 ;  /* 0x0000000214167825 */ /* 0x010fca00078e021c */
[----:B------:R0:W-:Y:S02]  /*172b0*/  STL.64 [R1+0x310], R22 ;  /* 0x0003101601007387 */ /* 0x0001e40000100a00 */
[----:B0-----:R-:W-:-:S04]  /*172c0*/  IMAD.WIDE R22, R21, 0x2, R28 ;  /* 0x0000000215167825 */ /* 0x001fc800078e021c */
[--C-:B------:R-:W-:Y:S01]  /*172d0*/  IMAD.WIDE R20, R18, 0x2, R28.reuse ;  /* 0x0000000212147825 */ /* 0x100fe200078e021c */
[----:B------:R0:W-:Y:S03]  /*172e0*/  STL.64 [R1+0x328], R22 ;  /* 0x0003281601007387 */ /* 0x0001e60000100a00 */
[--C-:B------:R-:W-:Y:S01]  /*172f0*/  IMAD.WIDE R18, R19, 0x2, R28.reuse ;  /* 0x0000000213127825 */ /* 0x100fe200078e021c */
[----:B------:R1:W-:Y:S04]  /*17300*/  STL.64 [R1+0x338], R20 ;  /* 0x0003381401007387 */ /* 0x0003e80000100a00 */
[----:B------:R2:W-:Y:S01]  /*17310*/  STL.64 [R1+0x350], R18 ;  /* 0x0003501201007387 */ /* 0x0005e20000100a00 */
[----:B0-----:R-:W-:-:S04]  /*17320*/  IMAD.WIDE R22, R14, 0x2, R28 ;  /* 0x000000020e167825 */ /* 0x001fc800078e021c */
[--C-:B-1----:R-:W-:Y:S01]  /*17330*/  IMAD.WIDE R20, R15, 0x2, R28.reuse ;  /* 0x000000020f147825 */ /* 0x102fe200078e021c */
[----:B------:R-:W-:Y:S03]  /*17340*/  STL.64 [R1+0x368], R22 ;  /* 0x0003681601007387 */ /* 0x000fe60000100a00 */
[--C-:B--2---:R-:W-:Y:S01]  /*17350*/  IMAD.WIDE R18, R12, 0x2, R28.reuse ;  /* 0x000000020c127825 */ /* 0x104fe200078e021c */
[----:B------:R-:W-:Y:S03]  /*17360*/  STL.64 [R1+0x378], R20 ;  /* 0x0003781401007387 */ /* 0x000fe60000100a00 */
[--C-:B------:R-:W-:Y:S01]  /*17370*/  IMAD.WIDE R14, R13, 0x2, R28.reuse ;  /* 0x000000020d0e7825 */ /* 0x100fe200078e021c */
[----:B------:R-:W-:Y:S03]  /*17380*/  STL.64 [R1+0x390], R18 ;  /* 0x0003901201007387 */ /* 0x000fe60000100a00 */
[--C-:B------:R-:W-:Y:S01]  /*17390*/  IMAD.WIDE R12, R10, 0x2, R28.reuse ;  /* 0x000000020a0c7825 */ /* 0x100fe200078e021c */
        /* <DEDUP_REMOVED lines=18> */
[----:B------:R-:W-:Y:S03]  /*174c0*/  STL.64 [R1+0x458], R14 ;  /* 0x0004580e01007387 */ /* 0x000fe60000100a00 */
[--C-:B---3--:R-:W-:Y:S01]  /*174d0*/  IMAD.WIDE R10, R8, 0x2, R28.reuse ;  /* 0x00000002080a7825 */ /* 0x108fe200078e021c */
        /* <DEDUP_REMOVED lines=429> */
[----:B----4-:R-:W-:-:S04]  /*18fb0*/  IMAD.WIDE R22, R20, 0x2, R28 ;  /* 0x0000000214167825 */ /* 0x010fc800078e021c */
[--C-:B------:R-:W-:Y:S01]  /*18fc0*/  IMAD.WIDE R20, R21, 0x2, R28.reuse ;  /* 0x0000000215147825 */ /* 0x100fe200078e021c */
[----:B------:R0:W-:Y:S04]  /*18fd0*/  STL.64 [R1+0xd90], R22 ;  /* 0x000d901601007387 */ /* 0x0001e80000100a00 */
[----:B0-----:R-:W2:Y:S04]  /*18fe0*/  LDL.LU.64 R22, [R1+0x2600] ;  /* 0x0026000001167983 */ /* 0x001ea80000300a00 */
[----:B------:R0:W-:Y:S02]  /*18ff0*/  STL.64 [R1+0xd98], R20 ;  /* 0x000d981401007387 */ /* 0x0001e40000100a00 */
[----:B0-----:R-:W-:-:S04]  /*19000*/  IMAD.WIDE R20, R18, 0x2, R28 ;  /* 0x0000000212147825 */ /* 0x001fc800078e021c */
[--C-:B------:R-:W-:Y:S01]  /*19010*/  IMAD.WIDE R18, R19, 0x2, R28.reuse ;  /* 0x0000000213127825 */ /* 0x100fe200078e021c */
[----:B------:R0:W-:Y:S04]  /*19020*/  STL.64 [R1+0xda0], R20 ;  /* 0x000da01401007387 */ /* 0x0001e80000100a00 */
[----:B0-----:R-:W4:Y:S04]  /*19030*/  LDL.LU.64 R20, [R1+0x25f8] ;  /* 0x0025f80001147983 */ /* 0x001f280000300a00 */
[----:B------:R0:W-:Y:S02]  /*19040*/  STL.64 [R1+0xda8], R18 ;  /* 0x000da81201007387 */ /* 0x0001e40000100a00 */
[----:B0-----:R-:W-:-:S04]  /*19050*/  IMAD.WIDE R18, R14, 0x2, R28 ;  /* 0x000000020e127825 */ /* 0x001fc800078e021c */
        /* <DEDUP_REMOVED lines=32> */
[----:B0-----:R-:W4:Y:S04]  /*19260*/  LDL.LU.64 R58, [R1+0x25c0] ;  /* 0x0025c000013a7983 */ /* 0x001f280000300a00 */
[----:B------:R3:W-:Y:S02]  /*19270*/  STL.64 [R1+0xe18], R24 ;  /* 0x000e181801007387 */ /* 0x0007e40000100a00 */
[----:B---3--:R-:W-:-:S04]  /*19280*/  IMAD.WIDE R24, R8, 0x2, R28 ;  /* 0x0000000208187825 */ /* 0x008fc800078e021c */
[--C-:B------:R-:W-:Y:S01]  /*19290*/  IMAD.WIDE R8, R9, 0x2, R28.reuse ;  /* 0x0000000209087825 */ /* 0x100fe200078e021c */
[----:B------:R0:W-:Y:S04]  /*192a0*/  STL.64 [R1+0xe20], R24 ;  /* 0x000e201801007387 */ /* 0x0001e80000100a00 */
[----:B0-----:R-:W3:Y:S04]  /*192b0*/  LDL.LU.64 R24, [R1+0x25b8] ;  /* 0x0025b80001187983 */ /* 0x001ee80000300a00 */
[----:B------:R0:W-:Y:S02]  /*192c0*/  STL.64 [R1+0xe28], R8 ;  /* 0x000e280801007387 */ /* 0x0001e40000100a00 */
[----:B0-----:R-:W-:-:S05]  /*192d0*/  IMAD.WIDE R8, R2, 0x2, R28 ;  /* 0x0000000202087825 */ /* 0x001fca00078e021c */
[----:B------:R0:W-:Y:S02]  /*192e0*/  STL.64 [R1+0xe30], R8 ;  /* 0x000e300801007387 */ /* 0x0001e40000100a00 */
[----:B0-----:R-:W-:-:S04]  /*192f0*/  IMAD.WIDE R8, R60, 0x2, R28 ;  /* 0x000000023c087825 */ /* 0x001fc800078e021c */
[--C-:B------:R-:W-:Y:S01]  /*19300*/  IMAD.WIDE R60, R61, 0x2, R28.reuse ;  /* 0x000000023d3c7825 */ /* 0x100fe200078e021c */
[----:B------:R0:W-:Y:S04]  /*19310*/  STL.64 [R1+0xe38], R8 ;  /* 0x000e380801007387 */ /* 0x0001e80000100a00 */
[----:B0-----:R-:W4:Y:S04]  /*19320*/  LDL.LU.64 R8, [R1+0x25b0] ;  /* 0x0025b00001087983 */ /* 0x001f280000300a00 */
[----:B------:R0:W-:Y:S02]  /*19330*/  STL.64 [R1+0xe40], R60 ;  /* 0x000e403c01007387 */ /* 0x0001e40000100a00 */
[----:B0-----:R-:W-:-:S05]  /*19340*/  IMAD.WIDE R60, R6, 0x2, R28 ;  /* 0x00000002063c7825 */ /* 0x001fca00078e021c */
[----:B------:R0:W-:Y:S02]  /*19350*/  STL.64 [R1+0xe48], R60 ;  /* 0x000e483c01007387 */ /* 0x0001e40000100a00 */
[----:B0-----:R-:W-:-:S05]  /*19360*/  IMAD.WIDE R60, R56, 0x2, R28 ;  /* 0x00000002383c7825 */ /* 0x001fca00078e021c */
[----:B------:R0:W-:Y:S04]  /*19370*/  STL.64 [R1+0xe50], R60 ;  /* 0x000e503c01007387 */ /* 0x0001e80000100a00 */
[----:B0-----:R-:W2:Y:S01]  /*19380*/  LDL.LU.64 R60, [R1+0x25a8] ;  /* 0x0025a800013c7983 */ /* 0x001ea20000300a00 */
[----:B------:R-:W-:-:S05]  /*19390*/  IMAD.WIDE R56, R57, 0x2, R28 ;  /* 0x0000000239387825 */ /* 0x000fca00078e021c */
        /* <DEDUP_REMOVED lines=9> */
[----:B------:R2:W-:Y:S02]  /*19430*/  STL.64 [R1+0xe78], R4 ;  /* 0x000e780401007387 */ /* 0x0005e40000100a00 */
[--C-:B--2---:R-:W-:Y:S02]  /*19440*/  IMAD.WIDE R4, R61, 0x2, R28.reuse ;  /* 0x000000023d047825 */ /* 0x104fe400078e021c */
[----:B------:R-:W2:Y:S04]  /*19450*/  LDL.LU R61, [R1+0x2598] ;  /* 0x00259800013d7983 */ /* 0x000ea80000300800 */
[----:B------:R0:W-:Y:S02]  /*19460*/  STL.64 [R1+0xe80], R4 ;  /* 0x000e800401007387 */ /* 0x0001e40000100a00 */
[----:B0-----:R-:W-:-:S05]  /*19470*/  IMAD.WIDE R4, R32, 0x2, R28 ;  /* 0x0000000220047825 */ /* 0x001fca00078e021c */
[----:B------:R3:W-:Y:S02]  /*19480*/  STL.64 [R1+0xe88], R4 ;  /* 0x000e880401007387 */ /* 0x0007e40000100a00 */
[----:B---3--:R-:W-:-:S05]  /*19490*/  IMAD.WIDE R4, R24, 0x2, R28 ;  /* 0x0000000218047825 */ /* 0x008fca00078e021c */
[----:B------:R0:W-:Y:S02]  /*194a0*/  STL.64 [R1+0xe90], R4 ;  /* 0x000e900401007387 */ /* 0x0001e40000100a00 */
[----:B0-----:R-:W-:-:S05]  /*194b0*/  IMAD.WIDE R4, R43, 0x2, R28 ;  /* 0x000000022b047825 */ /* 0x001fca00078e021c */
        /* <DEDUP_REMOVED lines=10> */
[----:B------:R0:W-:Y:S04]  /*19560*/  STL.64 [R1+0xec0], R4 ;  /* 0x000ec00401007387 */ /* 0x0001e80000100a00 */
[----:B0-----:R-:W3:Y:S02]  /*19570*/  LDL.LU R5, [R1+0x2594] ;  /* 0x0025940001057983 */ /* 0x001ee40000300800 */
[----:B---3--:R-:W-:-:S05]  /*19580*/  IMAD.WIDE R4, R5, 0x2, R28 ;  /* 0x0000000205047825 */ /* 0x008fca00078e021c */
[----:B------:R0:W-:Y:S04]  /*19590*/  STL.64 [R1+0xec8], R4 ;  /* 0x000ec80401007387 */ /* 0x0001e80000100a00 */
[----:B0-----:R-:W3:Y:S01]  /*195a0*/  LDL.LU R4, [R1+0x2590] ;  /* 0x0025900001047983 */ /* 0x001ee20000300800 */
[----:B------:R-:W-:-:S04]  /*195b0*/  IMAD.WIDE R54, R55, 0x2, R28 ;  /* 0x0000000237367825 */ /* 0x000fc800078e021c */
[----:B---3--:R-:W-:-:S05]  /*195c0*/  IMAD.WIDE R4, R4, 0x2, R28 ;  /* 0x0000000204047825 */ /* 0x008fca00078e021c */
[----:B------:R0:W-:Y:S04]  /*195d0*/  STL.64 [R1+0xed0], R4 ;  /* 0x000ed00401007387 */ /* 0x0001e80000100a00 */
[----:B0-----:R-:W3:Y:S04]  /*195e0*/  LDL.LU.64 R4, [R1+0x2588] ;  /* 0x0025880001047983 */ /* 0x001ee80000300a00 */
[----:B------:R4:W-:Y:S02]  /*195f0*/  STL.64 [R1+0xed8], R54 ;  /* 0x000ed83601007387 */ /* 0x0009e40000100a00 */
[----:B----4-:R-:W-:-:S05]  /*19600*/  IMAD.WIDE R54, R56, 0x2, R28 ;  /* 0x0000000238367825 */ /* 0x010fca00078e021c */
[----:B------:R0:W-:Y:S01]  /*19610*/  STL.64 [R1+0xee0], R54 ;  /* 0x000ee03601007387 */ /* 0x0001e20000100a00 */
[----:B------:R-:W-:-:S04]  /*19620*/  IMAD.WIDE R6, R7, 0x2, R28 ;  /* 0x0000000207067825 */ /* 0x000fc800078e021c */
[----:B0-----:R-:W-:-:S04]  /*19630*/  IMAD.WIDE R54, R57, 0x2, R28 ;  /* 0x0000000239367825 */ /* 0x001fc800078e021c */
[--C-:B------:R-:W-:Y:S01]  /*19640*/  IMAD.WIDE R56, R10, 0x2, R28.reuse ;  /* 0x000000020a387825 */ /* 0x100fe200078e021c */
[----:B------:R0:W-:Y:S04]  /*19650*/  STL.64 [R1+0xee8], R54 ;  /* 0x000ee83601007387 */ /* 0x0001e80000100a00 */
[----:B------:R-:W-:Y:S01]  /*19660*/  STL.64 [R1+0xef0], R56 ;  /* 0x000ef03801007387 */ /* 0x000fe20000100a00 */
[----:B0-----:R-:W-:-:S04]  /*19670*/  IMAD.WIDE R54, R9, 0x2, R28 ;  /* 0x0000000209367825 */ /* 0x001fc800078e021c */
[--C-:B------:R-:W-:Y:S01]  /*19680*/  IMAD.WIDE R8, R8, 0x2, R28.reuse ;  /* 0x0000000208087825 */ /* 0x100fe200078e021c */
[----:B------:R0:W-:Y:S04]  /*19690*/  STL.64 [R1+0xef8], R54 ;  /* 0x000ef83601007387 */ /* 0x0001e80000100a00 */
[----:B------:R2:W-:Y:S04]  /*196a0*/  STL.64 [R1+0xf00], R8 ;  /* 0x000f000801007387 */ /* 0x0005e80000100a00 */
[----:B------:R1:W-:Y:S01]  /*196b0*/  STL.64 [R1+0xf08], R6 ;  /* 0x000f080601007387 */ /* 0x0003e20000100a00 */
[----:B0-----:R-:W-:-:S04]  /*196c0*/  IMAD.WIDE R54, R60, 0x2, R28 ;  /* 0x000000023c367825 */ /* 0x001fc800078e021c */
[--C-:B--2---:R-:W-:Y:S01]  /*196d0*/  IMAD.WIDE R8, R61, 0x2, R28.reuse ;  /* 0x000000023d087825 */ /* 0x104fe200078e021c */
[----:B------:R-:W-:Y:S03]  /*196e0*/  STL.64 [R1+0xf10], R54 ;  /* 0x000f103601007387 */ /* 0x000fe60000100a00 */
[----:B-1----:R-:W-:Y:S01]  /*196f0*/  IMAD.WIDE R6, R0, 0x2, R28 ;  /* 0x0000000200067825 */ /* 0x002fe200078e021c */
[----:B------:R0:W-:Y:S04]  /*19700*/  STL.64 [R1+0xf20], R8 ;  /* 0x000f200801007387 */ /* 0x0001e80000100a00 */
[----:B------:R1:W-:Y:S01]  /*19710*/  STL.64 [R1+0xf18], R6 ;  /* 0x000f180601007387 */ /* 0x0003e20000100a00 */
[----:B---3--:R-:W-:-:S04]  /*19720*/  IMAD.WIDE R2, R3, 0x2, R4 ;  /* 0x0000000203027825 */ /* 0x008fc800078e0204 */
[--C-:B0-----:R-:W-:Y:S01]  /*19730*/  IMAD.WIDE R8, R41, 0x2, R4.reuse ;  /* 0x0000000229087825 */ /* 0x101fe200078e0204 */
[----:B------:R0:W-:Y:S03]  /*19740*/  STL.64 [R1+0x30], R2 ;  /* 0x0000300201007387 */ /* 0x0001e60000100a00 */
[--C-:B-1----:R-:W-:Y:S01]  /*19750*/  IMAD.WIDE R6, R36, 0x2, R4.reuse ;  /* 0x0000000224067825 */ /* 0x102fe200078e0204 */
[----:B------:R1:W-:Y:S04]  /*19760*/  STL.64 [R1+0x28], R8 ;  /* 0x0000280801007387 */ /* 0x0003e80000100a00 */
[----:B------:R2:W-:Y:S01]  /*19770*/  STL.64 [R1+0x20], R6 ;  /* 0x0000200601007387 */ /* 0x0005e20000100a00 */
[----:B0-----:R-:W-:-:S04]  /*19780*/  IMAD.WIDE R2, R26, 0x2, R4 ;  /* 0x000000021a027825 */ /* 0x001fc800078e0204 */
[--C-:B-1----:R-:W-:Y:S01]  /*19790*/  IMAD.WIDE R8, R25, 0x2, R4.reuse ;  /* 0x0000000219087825 */ /* 0x102fe200078e0204 */
[----:B------:R0:W-:Y:S03]  /*197a0*/  STL.64 [R1+0x18], R2 ;  /* 0x0000180201007387 */ /* 0x0001e60000100a00 */
[--C-:B--2---:R-:W-:Y:S01]  /*197b0*/  IMAD.WIDE R6, R18, 0x2, R4.reuse ;  /* 0x0000000212067825 */ /* 0x104fe200078e0204 */
[----:B------:R1:W-:Y:S03]  /*197c0*/  STL.64 [R1+0x10], R8 ;  /* 0x0000100801007387 */ /* 0x0003e60000100a00 */
[----:B0-----:R-:W-:-:S04]  /*197d0*/  IMAD.WIDE R2, R58, 0x2, R4 ;  /* 0x000000023a027825 */ /* 0x001fc800078e0204 */
[--C-:B------:R-:W-:Y:S01]  /*197e0*/  IMAD.WIDE R58, R59, 0x2, R4.reuse ;  /* 0x000000023b3a7825 */ /* 0x100fe200078e0204 */
[----:B------:R0:W-:Y:S03]  /*197f0*/  STL.64 [R1+0x8], R6 ;  /* 0x0000080601007387 */ /* 0x0001e60000100a00 */
[--C-:B------:R-:W-:Y:S01]  /*19800*/  IMAD.WIDE R56, R15, 0x2, R4.reuse ;  /* 0x000000020f387825 */ /* 0x100fe200078e0204 */
[----:B------:R-:W-:Y:S03]  /*19810*/  STL.64 [R1+0x2520], R58 ;  /* 0x0025203a01007387 */ /* 0x000fe60000100a00 */
[--C-:B------:R-:W-:Y:S01]  /*19820*/  IMAD.WIDE R54, R38, 0x2, R4.reuse ;  /* 0x0000000226367825 */ /* 0x100fe200078e0204 */
[----:B------:R2:W-:Y:S03]  /*19830*/  STL.64 [R1], R2 ;  /* 0x0000000201007387 */ /* 0x0005e60000100a00 */
[--C-:B-1----:R-:W-:Y:S01]  /*19840*/  IMAD.WIDE R8, R16, 0x2, R4.reuse ;  /* 0x0000000210087825 */ /* 0x102fe200078e0204 */
[----:B------:R-:W-:Y:S03]  /*19850*/  STL.64 [R1+0x2528], R56 ;  /* 0x0025283801007387 */ /* 0x000fe60000100a00 */
[--C-:B0-----:R-:W-:Y:S01]  /*19860*/  IMAD.WIDE R6, R37, 0x2, R4.reuse ;  /* 0x0000000225067825 */ /* 0x101fe200078e0204 */
[----:B------:R-:W-:Y:S03]  /*19870*/  STL.64 [R1+0x2518], R54 ;  /* 0x0025183601007387 */ /* 0x000fe60000100a00 */
[----:B--2---:R-:W-:-:S04]  /*19880*/  IMAD.WIDE R2, R22, 0x2, R4 ;  /* 0x0000000216027825 */ /* 0x004fc800078e0204 */
[--C-:B------:R-:W-:Y:S01]  /*19890*/  IMAD.WIDE R10, R11, 0x2, R4.reuse ;  /* 0x000000020b0a7825 */ /* 0x100fe200078e0204 */
[----:B------:R0:W-:Y:S03]  /*198a0*/  STL.64 [R1+0x2510], R2 ;  /* 0x0025100201007387 */ /* 0x0001e60000100a00 */
[--C-:B------:R-:W-:Y:S01]  /*198b0*/  IMAD.WIDE R12, R12, 0x2, R4.reuse ;  /* 0x000000020c0c7825 */ /* 0x100fe200078e0204 */
[----:B------:R1:W-:Y:S03]  /*198c0*/  STL.64 [R1+0x2530], R6 ;  /* 0x0025300601007387 */ /* 0x0003e60000100a00 */
[--C-:B------:R-:W-:Y:S01]  /*198d0*/  IMAD.WIDE R14, R14, 0x2, R4.reuse ;  /* 0x000000020e0e7825 */ /* 0x100fe200078e0204 */
[----:B------:R2:W-:Y:S03]  /*198e0*/  STL.64 [R1+0x2508], R8 ;  /* 0x0025080801007387 */ /* 0x0005e60000100a00 */
[--C-:B------:R-:W-:Y:S01]  /*198f0*/  IMAD.WIDE R16, R21, 0x2, R4.reuse ;  /* 0x0000000215107825 */ /* 0x100fe200078e0204 */
[----:B------:R-:W-:Y:S03]  /*19900*/  STL.64 [R1+0x2538], R10 ;  /* 0x0025380a01007387 */ /* 0x000fe60000100a00 */
[--C-:B------:R-:W-:Y:S01]  /*19910*/  IMAD.WIDE R18, R19, 0x2, R4.reuse ;  /* 0x0000000213127825 */ /* 0x100fe200078e0204 */
[----:B------:R-:W-:Y:S04]  /*19920*/  STL.64 [R1+0x2540], R12 ;  /* 0x0025400c01007387 */ /* 0x000fe80000100a00 */
[----:B------:R-:W-:Y:S04]  /*19930*/  STL.64 [R1+0x2548], R14 ;  /* 0x0025480e01007387 */ /* 0x000fe80000100a00 */
[----:B------:R3:W-:Y:S04]  /*19940*/  STL.64 [R1+0x2550], R16 ;  /* 0x0025501001007387 */ /* 0x0007e80000100a00 */
[----:B------:R-:W-:Y:S04]  /*19950*/  STL.64 [R1+0x2558], R18 ;  /* 0x0025581201007387 */ /* 0x000fe80000100a00 */
[----:B0-----:R-:W4:Y:S01]  /*19960*/  LDL.LU R3, [R1+0x35c] ;  /* 0x00035c0001037983 */ /* 0x001f220000300800 */
[----:B------:R-:W-:-:S04]  /*19970*/  IMAD.WIDE R20, R20, 0x2, R4 ;  /* 0x0000000214147825 */ /* 0x000fc800078e0204 */
[--C-:B------:R-:W-:Y:S01]  /*19980*/  IMAD.WIDE R22, R23, 0x2, R4.reuse ;  /* 0x0000000217167825 */ /* 0x100fe200078e0204 */
[----:B------:R-:W-:Y:S03]  /*19990*/  STL.64 [R1+0x2560], R20 ;  /* 0x0025601401007387 */ /* 0x000fe60000100a00 */
[--C-:B------:R-:W-:Y:S01]  /*199a0*/  IMAD.WIDE R24, R35, 0x2, R4.reuse ;  /* 0x0000000223187825 */ /* 0x100fe200078e0204 */
[----:B------:R-:W-:Y:S03]  /*199b0*/  STL.64 [R1+0x2568], R22 ;  /* 0x0025681601007387 */ /* 0x000fe60000100a00 */
[--C-:B------:R-:W-:Y:S01]  /*199c0*/  IMAD.WIDE R26, R27, 0x2, R4.reuse ;  /* 0x000000021b1a7825 */ /* 0x100fe200078e0204 */
[----:B------:R-:W-:Y:S04]  /*199d0*/  STL.64 [R1+0x2570], R24 ;  /* 0x0025701801007387 */ /* 0x000fe80000100a00 */
[----:B-1----:R-:W4:Y:S04]  /*199e0*/  LDL.LU R7, [R1+0x358] ;  /* 0x0003580001077983 */ /* 0x002f280000300800 */
[----:B------:R-:W-:Y:S04]  /*199f0*/  STL.64 [R1+0x2578], R26 ;  /* 0x0025781a01007387 */ /* 0x000fe80000100a00 */
[----:B------:R-:W4:Y:S04]  /*19a00*/  LDL.LU R56, [R1+0x450] ;  /* 0x0004500001387983 */ /* 0x000f280000300800 */
[----:B------:R-:W4:Y:S04]  /*19a10*/  LDL.LU R57, [R1+0x454] ;  /* 0x0004540001397983 */ /* 0x000f280000300800 */
[----:B------:R-:W4:Y:S04]  /*19a20*/  LDL.LU R58, [R1+0x460] ;  /* 0x00046000013a7983 */ /* 0x000f280000300800 */
[----:B------:R-:W4:Y:S04]  /*19a30*/  LDL.LU R59, [R1+0x464] ;  /* 0x00046400013b7983 */ /* 0x000f280000300800 */
[----:B--2---:R-:W2:Y:S04]  /*19a40*/  LDL.LU R8, [R1+0x344] ;  /* 0x0003440001087983 */ /* 0x004ea80000300800 */
[----:B------:R-:W2:Y:S04]  /*19a50*/  LDL.LU R9, [R1+0x340] ;  /* 0x0003400001097983 */ /* 0x000ea80000300800 */
[----:B------:R-:W2:Y:S04]  /*19a60*/  LDL.LU R6, [R1+0x478] ;  /* 0x0004780001067983 */ /* 0x000ea80000300800 */
[----:B------:R-:W2:Y:S04]  /*19a70*/  LDL.LU R54, [R1+0x47c] ;  /* 0x00047c0001367983 */ /* 0x000ea80000300800 */
[----:B------:R-:W2:Y:S04]  /*19a80*/  LDL.LU R55, [R1+0x334] ;  /* 0x0003340001377983 */ /* 0x000ea80000300800 */
[----:B------:R-:W2:Y:S04]  /*19a90*/  LDL.LU R2, [R1+0x330] ;  /* 0x0003300001027983 */ /* 0x000ea80000300800 */
[----:B---3--:R-:W3:Y:S04]  /*19aa0*/  LDL.LU R16, [R1+0x490] ;  /* 0x0004900001107983 */ /* 0x008ee80000300800 */
[----:B------:R-:W3:Y:S01]  /*19ab0*/  LDL.LU R17, [R1+0x494] ;  /* 0x0004940001117983 */ /* 0x000ee20000300800 */
[----:B----4-:R-:W-:-:S05]  /*19ac0*/  IMAD.WIDE R10, R3, 0x2, R4 ;  /* 0x00000002030a7825 */ /* 0x010fca00078e0204 */
[----:B------:R0:W-:Y:S04]  /*19ad0*/  STL.64 [R1+0x1e8], R10 ;  /* 0x0001e80a01007387 */ /* 0x0001e80000100a00 */
[----:B------:R-:W4:Y:S04]  /*19ae0*/  LDL.LU R14, [R1+0x4a0] ;  /* 0x0004a000010e7983 */ /* 0x000f280000300800 */
[----:B------:R-:W4:Y:S04]  /*19af0*/  LDL.LU R15, [R1+0x4a4] ;  /* 0x0004a400010f7983 */ /* 0x000f280000300800 */
[----:B------:R-:W4:Y:S04]  /*19b00*/  LDL.LU R12, [R1+0x4b8] ;  /* 0x0004b800010c7983 */ /* 0x000f280000300800 */
[----:B------:R-:W4:Y:S01]  /*19b10*/  LDL.LU R3, [R1+0x4bc] ;  /* 0x0004bc0001037983 */ /* 0x000f220000300800 */
[----:B0-----:R-:W-:-:S03]  /*19b20*/  IMAD.WIDE R10, R7, 0x2, R4 ;  /* 0x00000002070a7825 */ /* 0x001fc600078e0204 */
[----:B------:R-:W4:Y:S04]  /*19b30*/  LDL.LU R13, [R1+0x4c8] ;  /* 0x0004c800010d7983 */ /* 0x000f280000300800 */
[----:B------:R-:W4:Y:S04]  /*19b40*/  LDL.LU R7, [R1+0x4cc] ;  /* 0x0004cc0001077983 */ /* 0x000f280000300800 */
[----:B------:R0:W-:Y:S01]  /*19b50*/  STL.64 [R1+0x1f8], R10 ;  /* 0x0001f80a01007387 */ /* 0x0001e20000100a00 */
[----:B------:R-:W-:-:S04]  /*19b60*/  IMAD.WIDE R18, R57, 0x2, R4 ;  /* 0x0000000239127825 */ /* 0x000fc800078e0204 */
[--C-:B0-----:R-:W-:Y:S02]  /*19b70*/  IMAD.WIDE R10, R56, 0x2, R4.reuse ;  /* 0x00000002380a7825 */ /* 0x101fe400078e0204 */
[----:B------:R-:W4:Y:S04]  /*19b80*/  LDL.LU R56, [R1+0x4e0] ;  /* 0x0004e00001387983 */ /* 0x000f280000300800 */
[----:B------:R0:W-:Y:S04]  /*19b90*/  STL.64 [R1+0x210], R10 ;  /* 0x0002100a01007387 */ /* 0x0001e80000100a00 */
[----:B------:R-:W4:Y:S04]  /*19ba0*/  LDL.LU R57, [R1+0x4e4] ;  /* 0x0004e40001397983 */ /* 0x000f280000300800 */
[----:B------:R1:W-:Y:S01]  /*19bb0*/  STL.64 [R1+0x228], R18 ;  /* 0x0002281201007387 */ /* 0x0003e20000100a00 */
[----:B0-----:R-:W-:-:S03]  /*19bc0*/  IMAD.WIDE R10, R58, 0x2, R4 ;  /* 0x000000023a0a7825 */ /* 0x001fc600078e0204 */
[----:B------:R-:W4:Y:S04]  /*19bd0*/  LDL.LU R58, [R1+0x4f0] ;  /* 0x0004f000013a7983 */ /* 0x000f280000300800 */
[----:B------:R0:W-:Y:S01]  /*19be0*/  STL.64 [R1+0x238], R10 ;  /* 0x0002380a01007387 */ /* 0x0001e20000100a00 */
[----:B-1----:R-:W-:-:S03]  /*19bf0*/  IMAD.WIDE R18, R59, 0x2, R4 ;  /* 0x000000023b127825 */ /* 0x002fc600078e0204 */
[----:B0-----:R-:W4:Y:S04]  /*19c00*/  LDL.LU R10, [R1+0x4f4] ;  /* 0x0004f400010a7983 */ /* 0x001f280000300800 */
[----:B------:R-:W4:Y:S01]  /*19c10*/  LDL.LU R59, [R1+0x508] ;  /* 0x00050800013b7983 */ /* 0x000f220000300800 */
[----:B--2---:R-:W-:-:S03]  /*19c20*/  IMAD.WIDE R20, R8, 0x2, R4 ;  /* 0x0000000208147825 */ /* 0x004fc600078e0204 */
[----:B------:R0:W-:Y:S04]  /*19c30*/  STL.64 [R1+0x250], R18 ;  /* 0x0002501201007387 */ /* 0x0001e80000100a00 */
[----:B------:R-:W2:Y:S04]  /*19c40*/  LDL.LU R8, [R1+0x50c] ;  /* 0x00050c0001087983 */ /* 0x000ea80000300800 */
[----:B------:R1:W-:Y:S01]  /*19c50*/  STL.64 [R1+0x260], R20 ;  /* 0x0002601401007387 */ /* 0x0003e20000100a00 */
[----:B0-----:R-:W-:-:S03]  /*19c60*/  IMAD.WIDE R18, R9, 0x2, R4 ;  /* 0x0000000209127825 */ /* 0x001fc600078e0204 */
[----:B------:R-:W2:Y:S04]  /*19c70*/  LDL.LU R11, [R1+0x518] ;  /* 0x00051800010b7983 */ /* 0x000ea80000300800 */
[----:B------:R-:W2:Y:S04]  /*19c80*/  LDL.LU R9, [R1+0x51c] ;  /* 0x00051c0001097983 */ /* 0x000ea80000300800 */
[----:B------:R0:W-:Y:S01]  /*19c90*/  STL.64 [R1+0x278], R18 ;  /* 0x0002781201007387 */ /* 0x0001e20000100a00 */
[----:B-1----:R-:W-:-:S04]  /*19ca0*/  IMAD.WIDE R20, R54, 0x2, R4 ;  /* 0x0000000236147825 */ /* 0x002fc800078e0204 */
[--C-:B0-----:R-:W-:Y:S02]  /*19cb0*/  IMAD.WIDE R18, R6, 0x2, R4.reuse ;  /* 0x0000000206127825 */ /* 0x101fe400078e0204 */
[----:B------:R-:W2:Y:S04]  /*19cc0*/  LDL.LU R6, [R1+0x528] ;  /* 0x0005280001067983 */ /* 0x000ea80000300800 */
[----:B------:R0:W-:Y:S04]  /*19cd0*/  STL.64 [R1+0x288], R18 ;  /* 0x0002881201007387 */ /* 0x0001e80000100a00 */
[----:B------:R-:W2:Y:S04]  /*19ce0*/  LDL.LU R54, [R1+0x52c] ;  /* 0x00052c0001367983 */ /* 0x000ea80000300800 */
[----:B------:R1:W-:Y:S01]  /*19cf0*/  STL.64 [R1+0x2a0], R20 ;  /* 0x0002a01401007387 */ /* 0x0003e20000100a00 */
[----:B0-----:R-:W-:-:S03]  /*19d00*/  IMAD.WIDE R18, R55, 0x2, R4 ;  /* 0x0000000237127825 */ /* 0x001fc600078e0204 */
[----:B------:R-:W2:Y:S04]  /*19d10*/  LDL.LU R55, [R1+0x538] ;  /* 0x0005380001377983 */ /* 0x000ea80000300800 */
[----:B------:R3:W-:Y:S01]  /*19d20*/  STL.64 [R1+0x2b8], R18 ;  /* 0x0002b81201007387 */ /* 0x0007e20000100a00 */
[----:B-1----:R-:W-:-:S03]  /*19d30*/  IMAD.WIDE R20, R2, 0x2, R4 ;  /* 0x0000000202147825 */ /* 0x002fc600078e0204 */
[----:B------:R-:W2:Y:S04]  /*19d40*/  LDL.LU R2, [R1+0x53c] ;  /* 0x00053c0001027983 */ /* 0x000ea80000300800 */
[----:B------:R4:W-:Y:S01]  /*19d50*/  STL.64 [R1+0x2c8], R20 ;  /* 0x0002c81401007387 */ /* 0x0009e20000100a00 */
[----:B---3--:R-:W-:-:S04]  /*19d60*/  IMAD.WIDE R18, R16, 0x2, R4 ;  /* 0x0000000210127825 */ /* 0x008fc800078e0204 */
[--C-:B------:R-:W-:Y:S01]  /*19d70*/  IMAD.WIDE R16, R17, 0x2, R4.reuse ;  /* 0x0000000211107825 */ /* 0x100fe200078e0204 */
[----:B------:R0:W-:Y:S04]  /*19d80*/  STL.64 [R1+0x2e0], R18 ;  /* 0x0002e01201007387 */ /* 0x0001e80000100a00 */
[----:B------:R1:W-:Y:S01]  /*19d90*/  STL.64 [R1+0x2f0], R16 ;  /* 0x0002f01001007387 */ /* 0x0003e20000100a00 */
[----:B----4-:R-:W-:-:S04]  /*19da0*/  IMAD.WIDE R20, R14, 0x2, R4 ;  /* 0x000000020e147825 */ /* 0x010fc800078e0204 */
[--C-:B0-----:R-:W-:Y:S01]  /*19db0*/  IMAD.WIDE R18, R15, 0x2, R4.reuse ;  /* 0x000000020f127825 */ /* 0x101fe200078e0204 */
[----:B------:R-:W-:Y:S03]  /*19dc0*/  STL.64 [R1+0x308], R20 ;  /* 0x0003081401007387 */ /* 0x000fe60000100a00 */
[--C-:B-1----:R-:W-:Y:S01]  /*19dd0*/  IMAD.WIDE R16, R12, 0x2, R4.reuse ;  /* 0x000000020c107825 */ /* 0x102fe200078e0204 */
[----:B------:R-:W-:Y:S03]  /*19de0*/  STL.64 [R1+0x318], R18 ;  /* 0x0003181201007387 */ /* 0x000fe60000100a00 */
[--C-:B------:R-:W-:Y:S02]  /*19df0*/  IMAD.WIDE R14, R3, 0x2, R4.reuse ;  /* 0x00000002030e7825 */ /* 0x100fe400078e0204 */
[----:B------:R-:W3:Y:S02]  /*19e00*/  LDL.LU R3, [R1+0x548] ;  /* 0x0005480001037983 */ /* 0x000ee40000300800 */
[----:B------:R-:W-:-:S02]  /*19e10*/  IMAD.WIDE R12, R13, 0x2, R4 ;  /* 0x000000020d0c7825 */ /* 0x000fc400078e0204 */
[----:B------:R-:W-:Y:S04]  /*19e20*/  STL.64 [R1+0x330], R16 ;  /* 0x0003301001007387 */ /* 0x000fe80000100a00 */
[----:B------:R0:W-:Y:S02]  /*19e30*/  STL.64 [R1+0x340], R14 ;  /* 0x0003400e01007387 */ /* 0x0001e40000100a00 */
[--C-:B0-----:R-:W-:Y:S02]  /*19e40*/  IMAD.WIDE R14, R7, 0x2, R4.reuse ;  /* 0x00000002070e7825 */ /* 0x101fe400078e0204 */
[----:B------:R-:W4:Y:S04]  /*19e50*/  LDL.LU R7, [R1+0x54c] ;  /* 0x00054c0001077983 */ /* 0x000f280000300800 */
[----:B------:R0:W-:Y:S04]  /*19e60*/  STL.64 [R1+0x358], R12 ;  /* 0x0003580c01007387 */ /* 0x0001e80000100a00 */
[----:B------:R1:W-:Y:S01]  /*19e70*/  STL.64 [R1+0x370], R14 ;  /* 0x0003700e01007387 */ /* 0x0003e20000100a00 */
[----:B0-----:R-:W-:-:S03]  /*19e80*/  IMAD.WIDE R12, R56, 0x2, R4 ;  /* 0x00000002380c7825 */ /* 0x001fc600078e0204 */
[----:B------:R-:W4:Y:S01]  /*19e90*/  LDL.LU R56, [R1+0x558] ;  /* 0x0005580001387983 */ /* 0x000f220000300800 */
[----:B-1----:R-:W-:-:S03]  /*19ea0*/  IMAD.WIDE R14, R57, 0x2, R4 ;  /* 0x00000002390e7825 */ /* 0x002fc600078e0204 */
[----:B------:R0:W-:Y:S04]  /*19eb0*/  STL.64 [R1+0x380], R12 ;  /* 0x0003800c01007387 */ /* 0x0001e80000100a00 */
[----:B------:R-:W4:Y:S04]  /*19ec0*/  LDL.LU R57, [R1+0x55c] ;  /* 0x00055c0001397983 */ /* 0x000f280000300800 */
[----:B------:R1:W-:Y:S01]  /*19ed0*/  STL.64 [R1+0x398], R14 ;  /* 0x0003980e01007387 */ /* 0x0003e20000100a00 */
[----:B0-----:R-:W-:-:S03]  /*19ee0*/  IMAD.WIDE R12, R58, 0x2, R4 ;  /* 0x000000023a0c7825 */ /* 0x001fc600078e0204 */
[----:B------:R-:W4:Y:S04]  /*19ef0*/  LDL.LU R58, [R1+0x568] ;  /* 0x00056800013a7983 */ /* 0x000f280000300800 */
[----:B------:R0:W-:Y:S01]  /*19f00*/  STL.64 [R1+0x3a8], R12 ;  /* 0x0003a80c01007387 */ /* 0x0001e20000100a00 */
[----:B-1----:R-:W-:-:S04]  /*19f10*/  IMAD.WIDE R14, R10, 0x2, R4 ;  /* 0x000000020a0e7825 */ /* 0x002fc800078e0204 */
[--C-:B0-----:R-:W-:Y:S02]  /*19f20*/  IMAD.WIDE R12, R59, 0x2, R4.reuse ;  /* 0x000000023b0c7825 */ /* 0x101fe400078e0204 */
[----:B------:R-:W4:Y:S04]  /*19f30*/  LDL.LU R59, [R1+0x56c] ;  /* 0x00056c00013b7983 */ /* 0x000f280000300800 */
[----:B------:R2:W-:Y:S04]  /*19f40*/  STL.64 [R1+0x3c0], R14 ;  /* 0x0003c00e01007387 */ /* 0x0005e80000100a00 */
[----:B------:R0:W-:Y:S01]  /*19f50*/  STL.64 [R1+0x3d0], R12 ;  /* 0x0003d00c01007387 */ /* 0x0001e20000100a00 */
[----:B--2---:R-:W-:-:S03]  /*19f60*/  IMAD.WIDE R14, R8, 0x2, R4 ;  /* 0x00000002080e7825 */ /* 0x004fc600078e0204 */
[----:B------:R-:W2:Y:S01]  /*19f70*/  LDL.LU R8, [R1+0x578] ;  /* 0x0005780001087983 */ /* 0x000ea20000300800 */
[----:B0-----:R-:W-:-:S03]  /*19f80*/  IMAD.WIDE R12, R11, 0x2, R4 ;  /* 0x000000020b0c7825 */ /* 0x001fc600078e0204 */
[----:B------:R-:W-:Y:S01]  /*19f90*/  STL.64 [R1+0x3e8], R14 ;  /* 0x0003e80e01007387 */ /* 0x000fe20000100a00 */
[----:B------:R-:W-:-:S03]  /*19fa0*/  IMAD.WIDE R10, R9, 0x2, R4 ;  /* 0x00000002090a7825 */ /* 0x000fc600078e0204 */
[----:B------:R-:W2:Y:S04]  /*19fb0*/  LDL.LU R9, [R1+0x57c] ;  /* 0x00057c0001097983 */ /* 0x000ea80000300800 */
[----:B------:R0:W-:Y:S04]  /*19fc0*/  STL.64 [R1+0x400], R12 ;  /* 0x0004000c01007387 */ /* 0x0001e80000100a00 */
[----:B------:R1:W-:Y:S01]  /*19fd0*/  STL.64 [R1+0x410], R10 ;  /* 0x0004100a01007387 */ /* 0x0003e20000100a00 */
[----:B0-----:R-:W-:-:S03]  /*19fe0*/  IMAD.WIDE R12, R6, 0x2, R4 ;  /* 0x00000002060c7825 */ /* 0x001fc600078e0204 */
[----:B------:R-:W2:Y:S01]  /*19ff0*/  LDL.LU R6, [R1+0x580] ;  /* 0x0005800001067983 */ /* 0x000ea20000300800 */
[----:B-1----:R-:W-:-:S03]  /*1a000*/  IMAD.WIDE R10, R54, 0x2, R4 ;  /* 0x00000002360a7825 */ /* 0x002fc600078e0204 */
        /* <DEDUP_REMOVED lines=8> */
[----:B------:R-:W2:Y:S04]  /*1a090*/  LDL.LU R17, [R1+0x598] ;  /* 0x0005980001117983 */ /* 0x000ea80000300800 */
[----:B------:R3:W-:Y:S04]  /*1a0a0*/  STL.64 [R1+0x460], R10 ;  /* 0x0004600a01007387 */ /* 0x0007e80000100a00 */
[----:B------:R-:W2:Y:S04]  /*1a0b0*/  LDL.LU R14, [R1+0x59c] ;  /* 0x00059c00010e7983 */ /* 0x000ea80000300800 */
[----:B------:R-:W2:Y:S04]  /*1a0c0*/  LDL.LU R15, [R1+0x5a8] ;  /* 0x0005a800010f7983 */ /* 0x000ea80000300800 */
[----:B0-----:R-:W2:Y:S04]  /*1a0d0*/  LDL.LU R12, [R1+0x5ac] ;  /* 0x0005ac00010c7983 */ /* 0x001ea80000300800 */
[----:B------:R-:W2:Y:S04]  /*1a0e0*/  LDL.LU R2, [R1+0x5b0] ;  /* 0x0005b00001027983 */ /* 0x000ea80000300800 */
[----:B------:R-:W2:Y:S01]  /*1a0f0*/  LDL.LU R13, [R1+0x5b4] ;  /* 0x0005b400010d7983 */ /* 0x000ea20000300800 */
[----:B---3--:R-:W-:-:S03]  /*1a100*/  IMAD.WIDE R10, R3, 0x2, R4 ;  /* 0x00000002030a7825 */ /* 0x008fc600078e0204 */
[----:B------:R-:W3:Y:S04]  /*1a110*/  LDL.LU R3, [R1+0x5c0] ;  /* 0x0005c00001037983 */ /* 0x000ee80000300800 */
[----:B------:R4:W-:Y:S02]  /*1a120*/  STL.64 [R1+0x478], R10 ;  /* 0x0004780a01007387 */ /* 0x0009e40000100a00 */
[--C-:B----4-:R-:W-:Y:S02]  /*1a130*/  IMAD.WIDE R10, R7, 0x2, R4.reuse ;  /* 0x00000002070a7825 */ /* 0x110fe400078e0204 */
[----:B------:R-:W4:Y:S04]  /*1a140*/  LDL.LU R7, [R1+0x5c4] ;  /* 0x0005c40001077983 */ /* 0x000f280000300800 */
[----:B------:R0:W-:Y:S01]  /*1a150*/  STL.64 [R1+0x490], R10 ;  /* 0x0004900a01007387 */ /* 0x0001e20000100a00 */
[----:B------:R-:W-:-:S03]  /*1a160*/  IMAD.WIDE R18, R56, 0x2, R4 ;  /* 0x0000000238127825 */ /* 0x000fc600078e0204 */
[----:B------:R-:W4:Y:S04]  /*1a170*/  LDL.LU R56, [R1+0x5c8] ;  /* 0x0005c80001387983 */ /* 0x000f280000300800 */
[----:B------:R1:W-:Y:S01]  /*1a180*/  STL.64 [R1+0x4a0], R18 ;  /* 0x0004a01201007387 */ /* 0x0003e20000100a00 */
[----:B0-----:R-:W-:-:S03]  /*1a190*/  IMAD.WIDE R10, R57, 0x2, R4 ;  /* 0x00000002390a7825 */ /* 0x001fc600078e0204 */
[----:B------:R-:W4:Y:S04]  /*1a1a0*/  LDL.LU R57, [R1+0x5cc] ;  /* 0x0005cc0001397983 */ /* 0x000f280000300800 */
[----:B------:R0:W-:Y:S01]  /*1a1b0*/  STL.64 [R1+0x4b8], R10 ;  /* 0x0004b80a01007387 */ /* 0x0001e20000100a00 */
[----:B-1----:R-:W-:-:S03]  /*1a1c0*/  IMAD.WIDE R18, R58, 0x2, R4 ;  /* 0x000000023a127825 */ /* 0x002fc600078e0204 */
[----:B0-----:R-:W4:Y:S04]  /*1a1d0*/  LDL.LU R10, [R1+0x5d8] ;  /* 0x0005d800010a7983 */ /* 0x001f280000300800 */
[----:B------:R-:W4:Y:S04]  /*1a1e0*/  LDL.LU R58, [R1+0x5e8] ;  /* 0x0005e800013a7983 */ /* 0x000f280000300800 */
[----:B------:R2:W-:Y:S01]  /*1a1f0*/  STL.64 [R1+0x4c8], R18 ;  /* 0x0004c81201007387 */ /* 0x0005e20000100a00 */
[----:B------:R-:W-:-:S03]  /*1a200*/  IMAD.WIDE R20, R59, 0x2, R4 ;  /* 0x000000023b147825 */ /* 0x000fc600078e0204 */
[----:B------:R-:W4:Y:S04]  /*1a210*/  LDL.LU R59, [R1+0x5f0] ;  /* 0x0005f000013b7983 */ /* 0x000f280000300800 */
[----:B------:R-:W-:Y:S04]  /*1a220*/  STL.64 [R1+0x4e0], R20 ;  /* 0x0004e01401007387 */ /* 0x000fe80000100a00 */
[----:B------:R-:W4:Y:S01]  /*1a230*/  LDL.LU R11, [R1+0x600] ;  /* 0x00060000010b7983 */ /* 0x000f220000300800 */
[----:B--2---:R-:W-:-:S03]  /*1a240*/  IMAD.WIDE R18, R8, 0x2, R4 ;  /* 0x0000000208127825 */ /* 0x004fc600078e0204 */
[----:B------:R-:W2:Y:S04]  /*1a250*/  LDL.LU R8, [R1+0x608] ;  /* 0x0006080001087983 */ /* 0x000ea80000300800 */
[----:B------:R0:W-:Y:S02]  /*1a260*/  STL.64 [R1+0x4f0], R18 ;  /* 0x0004f01201007387 */ /* 0x0001e40000100a00 */
[--C-:B0-----:R-:W-:Y:S02]  /*1a270*/  IMAD.WIDE R18, R9, 0x2, R4.reuse ;  /* 0x0000000209127825 */ /* 0x101fe400078e0204 */
[----:B------:R-:W2:Y:S04]  /*1a280*/  LDL.LU R9, [R1+0x618] ;  /* 0x0006180001097983 */ /* 0x000ea80000300800 */
[----:B------:R0:W-:Y:S01]  /*1a290*/  STL.64 [R1+0x508], R18 ;  /* 0x0005081201007387 */ /* 0x0001e20000100a00 */
[----:B------:R-:W-:-:S03]  /*1a2a0*/  IMAD.WIDE R20, R6, 0x2, R4 ;  /* 0x0000000206147825 */ /* 0x000fc600078e0204 */
        /* <DEDUP_REMOVED lines=8> */
[----:B0-----:R-:W-:-:S04]  /*1a330*/  IMAD.WIDE R18, R16, 0x2, R4 ;  /* 0x0000000210127825 */ /* 0x001fc800078e0204 */
[--C-:B------:R-:W-:Y:S01]  /*1a340*/  IMAD.WIDE R16, R17, 0x2, R4.reuse ;  /* 0x0000000211107825 */ /* 0x100fe200078e0204 */
[----:B------:R0:W-:Y:S03]  /*1a350*/  STL.64 [R1+0x548], R18 ;  /* 0x0005481201007387 */ /* 0x0001e60000100a00 */
[--C-:B-1----:R-:W-:Y:S01]  /*1a360*/  IMAD.WIDE R20, R14, 0x2, R4.reuse ;  /* 0x000000020e147825 */ /* 0x102fe200078e0204 */
[----:B------:R1:W-:Y:S03]  /*1a370*/  STL.64 [R1+0x558], R16 ;  /* 0x0005581001007387 */ /* 0x0003e60000100a00 */
[--C-:B0-----:R-:W-:Y:S01]  /*1a380*/  IMAD.WIDE R18, R15, 0x2, R4.reuse ;  /* 0x000000020f127825 */ /* 0x101fe200078e0204 */
[----:B------:R-:W-:Y:S03]  /*1a390*/  STL.64 [R1+0x568], R20 ;  /* 0x0005681401007387 */ /* 0x000fe60000100a00 */
[--C-:B------:R-:W-:Y:S01]  /*1a3a0*/  IMAD.WIDE R14, R2, 0x2, R4.reuse ;  /* 0x00000002020e7825 */ /* 0x100fe200078e0204 */
[----:B------:R-:W-:Y:S03]  /*1a3b0*/  STL.64 [R1+0x578], R18 ;  /* 0x0005781201007387 */ /* 0x000fe60000100a00 */
[--C-:B-1----:R-:W-:Y:S01]  /*1a3c0*/  IMAD.WIDE R16, R12, 0x2, R4.reuse ;  /* 0x000000020c107825 */ /* 0x102fe200078e0204 */
[----:B------:R-:W2:Y:S04]  /*1a3d0*/  LDL.LU R2, [R1+0x648] ;  /* 0x0006480001027983 */ /* 0x000ea80000300800 */
[----:B------:R-:W-:Y:S01]  /*1a3e0*/  STL.64 [R1+0x580], R16 ;  /* 0x0005801001007387 */ /* 0x000fe20000100a00 */
[----:B------:R-:W-:-:S03]  /*1a3f0*/  IMAD.WIDE R12, R13, 0x2, R4 ;  /* 0x000000020d0c7825 */ /* 0x000fc600078e0204 */
[----:B------:R3:W-:Y:S02]  /*1a400*/  STL.64 [R1+0x590], R14 ;  /* 0x0005900e01007387 */ /* 0x0007e40000100a00 */
[--C-:B---3--:R-:W-:Y:S02]  /*1a410*/  IMAD.WIDE R14, R3, 0x2, R4.reuse ;  /* 0x00000002030e7825 */ /* 0x108fe400078e0204 */
[----:B------:R-:W3:Y:S04]  /*1a420*/  LDL.LU R3, [R1+0x650] ;  /* 0x0006500001037983 */ /* 0x000ee80000300800 */
[----:B------:R4:W-:Y:S04]  /*1a430*/  STL.64 [R1+0x598], R12 ;  /* 0x0005980c01007387 */ /* 0x0009e80000100a00 */
[----:B------:R0:W-:Y:S01]  /*1a440*/  STL.64 [R1+0x5a8], R14 ;  /* 0x0005a80e01007387 */ /* 0x0001e20000100a00 */
[----:B----4-:R-:W-:-:S03]  /*1a450*/  IMAD.WIDE R12, R7, 0x2, R4 ;  /* 0x00000002070c7825 */ /* 0x010fc600078e0204 */
[----:B------:R-:W4:Y:S04]  /*1a460*/  LDL.LU R7, [R1+0x660] ;  /* 0x0006600001077983 */ /* 0x000f280000300800 */
[----:B------:R1:W-:Y:S01]  /*1a470*/  STL.64 [R1+0x5b0], R12 ;  /* 0x0005b00c01007387 */ /* 0x0003e20000100a00 */
[----:B0-----:R-:W-:-:S03]  /*1a480*/  IMAD.WIDE R14, R56, 0x2, R4 ;  /* 0x00000002380e7825 */ /* 0x001fc600078e0204 */
[----:B------:R-:W4:Y:S04]  /*1a490*/  LDL.LU R56, [R1+0x668] ;  /* 0x0006680001387983 */ /* 0x000f280000300800 */
[----:B------:R0:W-:Y:S01]  /*1a4a0*/  STL.64 [R1+0x5c0], R14 ;  /* 0x0005c00e01007387 */ /* 0x0001e20000100a00 */
[----:B-1----:R-:W-:-:S03]  /*1a4b0*/  IMAD.WIDE R12, R57, 0x2, R4 ;  /* 0x00000002390c7825 */ /* 0x002fc600078e0204 */
[----:B------:R-:W4:Y:S04]  /*1a4c0*/  LDL.LU R57, [R1+0x678] ;  /* 0x0006780001397983 */ /* 0x000f280000300800 */
[----:B------:R1:W-:Y:S01]  /*1a4d0*/  STL.64 [R1+0x5c8], R12 ;  /* 0x0005c80c01007387 */ /* 0x0003e20000100a00 */
[----:B0-----:R-:W-:-:S04]  /*1a4e0*/  IMAD.WIDE R14, R10, 0x2, R4 ;  /* 0x000000020a0e7825 */ /* 0x001fc800078e0204 */
[--C-:B-1----:R-:W-:Y:S02]  /*1a4f0*/  IMAD.WIDE R12, R58, 0x2, R4.reuse ;  /* 0x000000023a0c7825 */ /* 0x102fe400078e0204 */
[----:B------:R-:W4:Y:S04]  /*1a500*/  LDL.LU R58, [R1+0x680] ;  /* 0x00068000013a7983 */ /* 0x000f280000300800 */
[----:B------:R0:W-:Y:S04]  /*1a510*/  STL.64 [R1+0x5d8], R14 ;  /* 0x0005d80e01007387 */ /* 0x0001e80000100a00 */
[----:B------:R1:W-:Y:S01]  /*1a520*/  STL.64 [R1+0x5e8], R12 ;  /* 0x0005e80c01007387 */ /* 0x0003e20000100a00 */
[----:B0-----:R-:W-:-:S03]  /*1a530*/  IMAD.WIDE R14, R59, 0x2, R4 ;  /* 0x000000023b0e7825 */ /* 0x001fc600078e0204 */
[----:B------:R-:W4:Y:S01]  /*1a540*/  LDL.LU R59, [R1+0x690] ;  /* 0x00069000013b7983 */ /* 0x000f220000300800 */
[----:B-1----:R-:W-:-:S03]  /*1a550*/  IMAD.WIDE R12, R11, 0x2, R4 ;  /* 0x000000020b0c7825 */ /* 0x002fc600078e0204 */
[----:B------:R-:W-:Y:S01]  /*1a560*/  STL.64 [R1+0x5f0], R14 ;  /* 0x0005f00e01007387 */ /* 0x000fe20000100a00 */
[----:B--2---:R-:W-:-:S03]  /*1a570*/  IMAD.WIDE R10, R8, 0x2, R4 ;  /* 0x00000002080a7825 */ /* 0x004fc600078e0204 */
[----:B------:R-:W2:Y:S04]  /*1a580*/  LDL.LU R8, [R1+0x698] ;  /* 0x0006980001087983 */ /* 0x000ea80000300800 */
[----:B------:R0:W-:Y:S04]  /*1a590*/  STL.64 [R1+0x600], R12 ;  /* 0x0006000c01007387 */ /* 0x0001e80000100a00 */
[----:B------:R1:W-:Y:S01]  /*1a5a0*/  STL.64 [R1+0x608], R10 ;  /* 0x0006080a01007387 */ /* 0x0003e20000100a00 */
[----:B0-----:R-:W-:-:S03]  /*1a5b0*/  IMAD.WIDE R12, R9, 0x2, R4 ;  /* 0x00000002090c7825 */ /* 0x001fc600078e0204 */
[----:B------:R-:W2:Y:S04]  /*1a5c0*/  LDL.LU R9, [R1+0x6a8] ;  /* 0x0006a80001097983 */ /* 0x000ea80000300800 */
[----:B------:R0:W-:Y:S01]  /*1a5d0*/  STL.64 [R1+0x618], R12 ;  /* 0x0006180c01007387 */ /* 0x0001e20000100a00 */
[----:B-1----:R-:W-:-:S03]  /*1a5e0*/  IMAD.WIDE R10, R6, 0x2, R4 ;  /* 0x00000002060a7825 */ /* 0x002fc600078e0204 */
        /* <DEDUP_REMOVED lines=14> */
[----:B-1----:R-:W-:-:S03]  /*1a6d0*/  IMAD.WIDE R10, R2, 0x2, R4 ;  /* 0x00000002020a7825 */ /* 0x002fc600078e0204 */
[----:B------:R-:W2:Y:S04]  /*1a6e0*/  LDL.LU R2, [R1+0x720] ;  /* 0x0007200001027983 */ /* 0x000ea80000300800 */
[----:B------:R3:W-:Y:S02]  /*1a6f0*/  STL.64 [R1+0x648], R10 ;  /* 0x0006480a01007387 */ /* 0x0007e40000100a00 */
[--C-:B---3--:R-:W-:Y:S02]  /*1a700*/  IMAD.WIDE R10, R3, 0x2, R4.reuse ;  /* 0x00000002030a7825 */ /* 0x108fe400078e0204 */
[----:B------:R-:W3:Y:S04]  /*1a710*/  LDL.LU R3, [R1+0x730] ;  /* 0x0007300001037983 */ /* 0x000ee80000300800 */
        /* <DEDUP_REMOVED lines=15> */
[----:B0-----:R-:W-:-:S03]  /*1a810*/  IMAD.WIDE R18, R59, 0x2, R4 ;  /* 0x000000023b127825 */ /* 0x001fc600078e0204 */
[----:B------:R-:W4:Y:S04]  /*1a820*/  LDL.LU R59, [R1+0x780] ;  /* 0x00078000013b7983 */ /* 0x000f280000300800 */
[----:B------:R2:W-:Y:S02]  /*1a830*/  STL.64 [R1+0x690], R18 ;  /* 0x0006901201007387 */ /* 0x0005e40000100a00 */
[--C-:B--2---:R-:W-:Y:S02]  /*1a840*/  IMAD.WIDE R18, R8, 0x2, R4.reuse ;  /* 0x0000000208127825 */ /* 0x104fe400078e0204 */
        /* <DEDUP_REMOVED lines=25> */
[--C-:B0-----:R-:W-:Y:S02]  /*1a9e0*/  IMAD.WIDE R14, R2, 0x2, R4.reuse ;  /* 0x00000002020e7825 */ /* 0x101fe400078e0204 */
[----:B------:R-:W2:Y:S04]  /*1a9f0*/  LDL.LU R2, [R1+0x7c8] ;  /* 0x0007c80001027983 */ /* 0x000ea80000300800 */
[----:B------:R3:W-:Y:S04]  /*1aa00*/  STL.64 [R1+0x718], R12 ;  /* 0x0007180c01007387 */ /* 0x0007e80000100a00 */
[----:B------:R4:W-:Y:S01]  /*1aa10*/  STL.64 [R1+0x720], R14 ;  /* 0x0007200e01007387 */ /* 0x0009e20000100a00 */
[----:B---3--:R-:W-:-:S03]  /*1aa20*/  IMAD.WIDE R12, R3, 0x2, R4 ;  /* 0x00000002030c7825 */ /* 0x008fc600078e0204 */
        /* <DEDUP_REMOVED lines=13> */
[----:B0-----:R-:W-:-:S03]  /*1ab00*/  IMAD.WIDE R14, R58, 0x2, R4 ;  /* 0x000000023a0e7825 */ /* 0x001fc600078e0204 */
[----:B------:R-:W4:Y:S01]  /*1ab10*/  LDL.LU R58, [R1+0x808] ;  /* 0x00080800013a7983 */ /* 0x000f220000300800 */
[----:B-1----:R-:W-:-:S03]  /*1ab20*/  IMAD.WIDE R12, R11, 0x2, R4 ;  /* 0x000000020b0c7825 */ /* 0x002fc600078e0204 */
[----:B------:R-:W-:Y:S01]  /*1ab30*/  STL.64 [R1+0x768], R14 ;  /* 0x0007680e01007387 */ /* 0x000fe20000100a00 */
[----:B------:R-:W-:-:S03]  /*1ab40*/  IMAD.WIDE R10, R59, 0x2, R4 ;  /* 0x000000023b0a7825 */ /* 0x000fc600078e0204 */
[----:B------:R-:W4:Y:S04]  /*1ab50*/  LDL.LU R59, [R1+0x818] ;  /* 0x00081800013b7983 */ /* 0x000f280000300800 */
[----:B------:R2:W-:Y:S04]  /*1ab60*/  STL.64 [R1+0x778], R12 ;  /* 0x0007780c01007387 */ /* 0x0005e80000100a00 */
[----:B------:R0:W-:Y:S01]  /*1ab70*/  STL.64 [R1+0x780], R10 ;  /* 0x0007800a01007387 */ /* 0x0001e20000100a00 */
[----:B--2---:R-:W-:-:S03]  /*1ab80*/  IMAD.WIDE R12, R8, 0x2, R4 ;  /* 0x00000002080c7825 */ /* 0x004fc600078e0204 */
        /* <DEDUP_REMOVED lines=10> */
[----:B------:R-:W2:Y:S04]  /*1ac30*/  LDL.LU R17, [R1+0x850] ;  /* 0x0008500001117983 */ /* 0x000ea80000300800 */
[----:B------:R0:W-:Y:S04]  /*1ac40*/  STL.64 [R1+0x7b0], R10 ;  /* 0x0007b00a01007387 */ /* 0x0001e80000100a00 */
[----:B------:R-:W2:Y:S04]  /*1ac50*/  LDL.LU R14, [R1+0x860] ;  /* 0x00086000010e7983 */ /* 0x000ea80000300800 */
[----:B------:R-:W2:Y:S04]  /*1ac60*/  LDL.LU R15, [R1+0x868] ;  /* 0x00086800010f7983 */ /* 0x000ea80000300800 */
[----:B-1----:R-:W2:Y:S04]  /*1ac70*/  LDL.LU R12, [R1+0x878] ;  /* 0x00087800010c7983 */ /* 0x002ea80000300800 */
[----:B------:R-:W2:Y:S04]  /*1ac80*/  LDL.LU R54, [R1+0x880] ;  /* 0x0008800001367983 */ /* 0x000ea80000300800 */
[----:B------:R-:W2:Y:S01]  /*1ac90*/  LDL.LU R13, [R1+0x890] ;  /* 0x00089000010d7983 */ /* 0x000ea20000300800 */
[----:B0-----:R-:W-:-:S03]  /*1aca0*/  IMAD.WIDE R10, R55, 0x2, R4 ;  /* 0x00000002370a7825 */ /* 0x001fc600078e0204 */
[----:B------:R-:W2:Y:S04]  /*1acb0*/  LDL.LU R55, [R1+0x898] ;  /* 0x0008980001377983 */ /* 0x000ea80000300800 */
[----:B------:R0:W-:Y:S02]  /*1acc0*/  STL.64 [R1+0x7c0], R10 ;  /* 0x0007c00a01007387 */ /* 0x0001e40000100a00 */
[--C-:B0-----:R-:W-:Y:S02]  /*1acd0*/  IMAD.WIDE R10, R2, 0x2, R4.reuse ;  /* 0x00000002020a7825 */ /* 0x101fe400078e0204 */
[----:B------:R-:W2:Y:S04]  /*1ace0*/  LDL.LU R2, [R1+0x8a8] ;  /* 0x0008a80001027983 */ /* 0x000ea80000300800 */
        /* <DEDUP_REMOVED lines=8> */
[----:B-1----:R-:W4:Y:S04]  /*1ad70*/  LDL.LU R10, [R1+0x8c8] ;  /* 0x0008c800010a7983 */ /* 0x002f280000300800 */
        /* <DEDUP_REMOVED lines=9> */
[--C-:B0-----:R-:W-:Y:S02]  /*1ae10*/  IMAD.WIDE R18, R59, 0x2, R4.reuse ;  /* 0x000000023b127825 */ /* 0x101fe400078e0204 */
[----:B------:R-:W4:Y:S04]  /*1ae20*/  LDL.LU R59, [R1+0x908] ;  /* 0x00090800013b7983 */ /* 0x000f280000300800 */
        /* <DEDUP_REMOVED lines=28> */
[----:B0-----:R-:W-:-:S03]  /*1aff0*/  IMAD.WIDE R12, R2, 0x2, R4 ;  /* 0x00000002020c7825 */ /* 0x001fc600078e0204 */
        /* <DEDUP_REMOVED lines=14> */
[----:B------:R-:W4:Y:S04]  /*1b0e0*/  LDL.LU R57, [R1+0x988] ;  /* 0x0009880001397983 */ /* 0x000f280000300800 */
[----:B------:R-:W-:Y:S01]  /*1b0f0*/  STL.64 [R1+0x8e8], R14 ;  /* 0x0008e80e01007387 */ /* 0x000fe20000100a00 */
[----:B-1----:R-:W-:-:S04]  /*1b100*/  IMAD.WIDE R12, R11, 0x2, R4 ;  /* 0x000000020b0c7825 */ /* 0x002fc800078e0204 */
[--C-:B------:R-:W-:Y:S02]  /*1b110*/  IMAD.WIDE R10, R58, 0x2, R4.reuse ;  /* 0x000000023a0a7825 */ /* 0x100fe400078e0204 */
[----:B------:R-:W4:Y:S04]  /*1b120*/  LDL.LU R58, [R1+0x998] ;  /* 0x00099800013a7983 */ /* 0x000f280000300800 */
[----:B------:R0:W-:Y:S04]  /*1b130*/  STL.64 [R1+0x8f0], R12 ;  /* 0x0008f00c01007387 */ /* 0x0001e80000100a00 */
[----:B------:R2:W-:Y:S01]  /*1b140*/  STL.64 [R1+0x900], R10 ;  /* 0x0009000a01007387 */ /* 0x0005e20000100a00 */
[----:B0-----:R-:W-:-:S03]  /*1b150*/  IMAD.WIDE R12, R59, 0x2, R4 ;  /* 0x000000023b0c7825 */ /* 0x001fc600078e0204 */
        /* <DEDUP_REMOVED lines=20> */
[--C-:B0-----:R-:W-:Y:S02]  /*1b2a0*/  IMAD.WIDE R10, R55, 0x2, R4.reuse ;  /* 0x00000002370a7825 */ /* 0x101fe400078e0204 */
[----:B------:R-:W2:Y:S04]  /*1b2b0*/  LDL.LU R55, [R1+0x4a8] ;  /* 0x0004a80001377983 */ /* 0x000ea80000300800 */
[----:B------:R3:W-:Y:S01]  /*1b2c0*/  STL.64 [R1+0x948], R10 ;  /* 0x0009480a01007387 */ /* 0x0007e20000100a00 */
[----:B------:R-:W-:-:S03]  /*1b2d0*/  IMAD.WIDE R18, R2, 0x2, R4 ;  /* 0x0000000202127825 */ /* 0x000fc600078e0204 */
[----:B------:R-:W2:Y:S04]  /*1b2e0*/  LDL.LU R2, [R1+0x484] ;  /* 0x0004840001027983 */ /* 0x000ea80000300800 */
[----:B------:R-:W-:Y:S01]  /*1b2f0*/  STL.64 [R1+0x958], R18 ;  /* 0x0009581201007387 */ /* 0x000fe20000100a00 */
[----:B---3--:R-:W-:-:S03]  /*1b300*/  IMAD.WIDE R10, R3, 0x2, R4 ;  /* 0x00000002030a7825 */ /* 0x008fc600078e0204 */
[----:B------:R-:W3:Y:S04]  /*1b310*/  LDL.LU R3, [R1+0x480] ;  /* 0x0004800001037983 */ /* 0x000ee80000300800 */
[----:B------:R0:W-:Y:S04]  /*1b320*/  STL.64 [R1+0x968], R10 ;  /* 0x0009680a01007387 */ /* 0x0001e80000100a00 */
[----:B0-----:R-:W3:Y:S01]  /*1b330*/  LDL.LU R10, [R1+0x46c] ;  /* 0x00046c00010a7983 */ /* 0x001ee20000300800 */
[----:B----4-:R-:W-:-:S03]  /*1b340*/  IMAD.WIDE R18, R7, 0x2, R4 ;  /* 0x0000000207127825 */ /* 0x010fc600078e0204 */
        /* <DEDUP_REMOVED lines=12> */
[----:B------:R-:W-:-:S03]  /*1b410*/  IMAD.WIDE R20, R59, 0x2, R4 ;  /* 0x000000023b147825 */ /* 0x000fc600078e0204 */
[----:B------:R-:W4:Y:S04]  /*1b420*/  LDL.LU R59, [R1+0x3f4] ;  /* 0x0003f400013b7983 */ /* 0x000f280000300800 */
[----:B------:R0:W-:Y:S01]  /*1b430*/  STL.64 [R1+0x9a0], R20 ;  /* 0x0009a01401007387 */ /* 0x0001e20000100a00 */
[----:B--2---:R-:W-:-:S03]  /*1b440*/  IMAD.WIDE R18, R8, 0x2, R4 ;  /* 0x0000000208127825 */ /* 0x004fc600078e0204 */
[----:B------:R-:W2:Y:S04]  /*1b450*/  LDL.LU R8, [R1+0x3f0] ;  /* 0x0003f00001087983 */ /* 0x000ea80000300800 */
[----:B------:R1:W-:Y:S01]  /*1b460*/  STL.64 [R1+0x9b0], R18 ;  /* 0x0009b01201007387 */ /* 0x0003e20000100a00 */
[----:B0-----:R-:W-:-:S03]  /*1b470*/  IMAD.WIDE R20, R9, 0x2, R4 ;  /* 0x0000000209147825 */ /* 0x001fc600078e0204 */
[----:B------:R-:W2:Y:S01]  /*1b480*/  LDL.LU R9, [R1+0x3dc] ;  /* 0x0003dc0001097983 */ /* 0x000ea20000300800 */
[----:B-1----:R-:W-:-:S03]  /*1b490*/  IMAD.WIDE R18, R16, 0x2, R4 ;  /* 0x0000000210127825 */ /* 0x002fc600078e0204 */
[----:B------:R0:W-:Y:S01]  /*1b4a0*/  STL.64 [R1+0x9b8], R20 ;  /* 0x0009b81401007387 */ /* 0x0001e20000100a00 */
[----:B------:R-:W-:-:S03]  /*1b4b0*/  IMAD.WIDE R16, R17, 0x2, R4 ;  /* 0x0000000211107825 */ /* 0x000fc600078e0204 */
[----:B------:R1:W-:Y:S04]  /*1b4c0*/  STL.64 [R1+0x9d0], R18 ;  /* 0x0009d01201007387 */ /* 0x0003e80000100a00 */
[----:B------:R1:W-:Y:S01]  /*1b4d0*/  STL.64 [R1+0x9d8], R16 ;  /* 0x0009d81001007387 */ /* 0x0003e20000100a00 */
[----:B0-----:R-:W-:-:S04]  /*1b4e0*/  IMAD.WIDE R20, R14, 0x2, R4 ;  /* 0x000000020e147825 */ /* 0x001fc800078e0204 */
[--C-:B-1----:R-:W-:Y:S01]  /*1b4f0*/  IMAD.WIDE R18, R15, 0x2, R4.reuse ;  /* 0x000000020f127825 */ /* 0x102fe200078e0204 */
[----:B------:R-:W-:Y:S03]  /*1b500*/  STL.64 [R1+0x9e8], R20 ;  /* 0x0009e81401007387 */ /* 0x000fe60000100a00 */
[--C-:B------:R-:W-:Y:S01]  /*1b510*/  IMAD.WIDE R16, R12, 0x2, R4.reuse ;  /* 0x000000020c107825 */ /* 0x100fe200078e0204 */
[----:B------:R-:W-:Y:S03]  /*1b520*/  STL.64 [R1+0x9f8], R18 ;  /* 0x0009f81201007387 */ /* 0x000fe60000100a00 */
[--C-:B------:R-:W-:Y:S02]  /*1b530*/  IMAD.WIDE R14, R6, 0x2, R4.reuse ;  /* 0x00000002060e7825 */ /* 0x100fe400078e0204 */
[----:B------:R-:W2:Y:S02]  /*1b540*/  LDL.LU R6, [R1+0x3d8] ;  /* 0x0003d80001067983 */ /* 0x000ea40000300800 */
[----:B------:R-:W-:-:S02]  /*1b550*/  IMAD.WIDE R12, R13, 0x2, R4 ;  /* 0x000000020d0c7825 */ /* 0x000fc400078e0204 */
[----:B------:R-:W-:Y:S04]  /*1b560*/  STL.64 [R1+0x4f8], R16 ;  /* 0x0004f81001007387 */ /* 0x000fe80000100a00 */
        /* <DEDUP_REMOVED lines=11> */
[----:B---3--:R-:W-:-:S03]  /*1b620*/  IMAD.WIDE R12, R3, 0x2, R4 ;  /* 0x00000002030c7825 */ /* 0x008fc600078e0204 */
[----:B------:R-:W3:Y:S04]  /*1b630*/  LDL.LU R3, [R1+0x388] ;  /* 0x0003880001037983 */ /* 0x000ee80000300800 */
[----:B------:R4:W-:Y:S01]  /*1b640*/  STL.64 [R1+0x480], R12 ;  /* 0x0004800c01007387 */ /* 0x0009e20000100a00 */
[----:B0-----:R-:W-:-:S04]  /*1b650*/  IMAD.WIDE R14, R10, 0x2, R4 ;  /* 0x000000020a0e7825 */ /* 0x001fc800078e0204 */
[--C-:B----4-:R-:W-:Y:S02]  /*1b660*/  IMAD.WIDE R12, R7, 0x2, R4.reuse ;  /* 0x00000002070c7825 */ /* 0x110fe400078e0204 */
        /* <DEDUP_REMOVED lines=14> */
[----:B-1----:R-:W-:-:S03]  /*1b750*/  IMAD.WIDE R10, R59, 0x2, R4 ;  /* 0x000000023b0a7825 */ /* 0x002fc600078e0204 */
[----:B------:R-:W4:Y:S04]  /*1b760*/  LDL.LU R59, [R1+0x324] ;  /* 0x00032400013b7983 */ /* 0x000f280000300800 */
[----:B------:R0:W-:Y:S01]  /*1b770*/  STL.64 [R1+0xa80], R10 ;  /* 0x000a800a01007387 */ /* 0x0001e20000100a00 */
[----:B--2---:R-:W-:-:S03]  /*1b780*/  IMAD.WIDE R12, R8, 0x2, R4 ;  /* 0x00000002080c7825 */ /* 0x004fc600078e0204 */
        /* <DEDUP_REMOVED lines=20> */
[----:B0-----:R-:W-:-:S03]  /*1b8d0*/  IMAD.WIDE R10, R2, 0x2, R4 ;  /* 0x00000002020a7825 */ /* 0x001fc600078e0204 */
[----:B------:R-:W2:Y:S04]  /*1b8e0*/  LDL.LU R2, [R1+0x240] ;  /* 0x0002400001027983 */ /* 0x000ea80000300800 */
[----:B------:R0:W-:Y:S04]  /*1b8f0*/  STL.64 [R1+0xac0], R10 ;  /* 0x000ac00a01007387 */ /* 0x0001e80000100a00 */
[----:B0-----:R-:W2:Y:S01]  /*1b900*/  LDL.LU R10, [R1+0x21c] ;  /* 0x00021c00010a7983 */ /* 0x001ea20000300800 */
[----:B---3--:R-:W-:-:S03]  /*1b910*/  IMAD.WIDE R18, R3, 0x2, R4 ;  /* 0x0000000203127825 */ /* 0x008fc600078e0204 */
[----:B------:R-:W3:Y:S04]  /*1b920*/  LDL.LU R3, [R1+0x218] ;  /* 0x0002180001037983 */ /* 0x000ee80000300800 */
[----:B------:R0:W-:Y:S01]  /*1b930*/  STL.64 [R1+0x388], R18 ;  /* 0x0003881201007387 */ /* 0x0001e20000100a00 */
[----:B----4-:R-:W-:-:S03]  /*1b940*/  IMAD.WIDE R20, R7, 0x2, R4 ;  /* 0x0000000207147825 */ /* 0x010fc600078e0204 */
        /* <DEDUP_REMOVED lines=15> */
[----:B--2---:R-:W-:-:S03]  /*1ba40*/  IMAD.WIDE R20, R8, 0x2, R4 ;  /* 0x0000000208147825 */ /* 0x004fc600078e0204 */
        /* <DEDUP_REMOVED lines=8> */
[----:B------:R-:W-:Y:S04]  /*1bad0*/  STL.64 [R1+0x2d0], R20 ;  /* 0x0002d01401007387 */ /* 0x000fe80000100a00 */
[----:B------:R-:W-:Y:S01]  /*1bae0*/  STL.64 [R1+0xb30], R18 ;  /* 0x000b301201007387 */ /* 0x000fe20000100a00 */
[----:B------:R-:W-:-:S03]  /*1baf0*/  IMAD.WIDE R14, R9, 0x2, R4 ;  /* 0x00000002090e7825 */ /* 0x000fc600078e0204 */
[----:B------:R-:W2:Y:S01]  /*1bb00*/  LDL.LU R9, [R1+0x1d0] ;  /* 0x0001d00001097983 */ /* 0x000ea20000300800 */
[----:B-1----:R-:W-:-:S04]  /*1bb10*/  IMAD.WIDE R16, R12, 0x2, R4 ;  /* 0x000000020c107825 */ /* 0x002fc800078e0204 */
[--C-:B------:R-:W-:Y:S01]  /*1bb20*/  IMAD.WIDE R12, R13, 0x2, R4.reuse ;  /* 0x000000020d0c7825 */ /* 0x100fe200078e0204 */
        /* <DEDUP_REMOVED lines=15> */
[----:B-1----:R-:W-:-:S04]  /*1bc20*/  IMAD.WIDE R14, R10, 0x2, R4 ;  /* 0x000000020a0e7825 */ /* 0x002fc800078e0204 */
[--C-:B---3--:R-:W-:Y:S02]  /*1bc30*/  IMAD.WIDE R12, R3, 0x2, R4.reuse ;  /* 0x00000002030c7825 */ /* 0x108fe400078e0204 */
[----:B------:R-:W3:Y:S04]  /*1bc40*/  LDL.LU R3, [R1+0x1bc] ;  /* 0x0001bc0001037983 */ /* 0x000ee80000300800 */
[----:B------:R4:W-:Y:S04]  /*1bc50*/  STL.64 [R1+0xb80], R14 ;  /* 0x000b800e01007387 */ /* 0x0009e80000100a00 */
[----:B------:R0:W-:Y:S01]  /*1bc60*/  STL.64 [R1+0x218], R12 ;  /* 0x0002180c01007387 */ /* 0x0001e20000100a00 */
[----:B----4-:R-:W-:-:S03]  /*1bc70*/  IMAD.WIDE R14, R7, 0x2, R4 ;  /* 0x00000002070e7825 */ /* 0x010fc600078e0204 */
[----:B------:R-:W4:Y:S04]  /*1bc80*/  LDL.LU R7, [R1+0x1b8] ;  /* 0x0001b80001077983 */ /* 0x000f280000300800 */
[----:B------:R-:W-:Y:S01]  /*1bc90*/  STL.64 [R1+0xb98], R14 ;  /* 0x000b980e01007387 */ /* 0x000fe20000100a00 */
[----:B0-----:R-:W-:-:S04]  /*1bca0*/  IMAD.WIDE R12, R11, 0x2, R4 ;  /* 0x000000020b0c7825 */ /* 0x001fc800078e0204 */
        /* <DEDUP_REMOVED lines=10> */
[----:B0-----:R-:W-:-:S03]  /*1bd50*/  IMAD.WIDE R12, R59, 0x2, R4 ;  /* 0x000000023b0c7825 */ /* 0x001fc600078e0204 */
[----:B------:R-:W4:Y:S04]  /*1bd60*/  LDL.LU R59, [R1+0x1a8] ;  /* 0x0001a800013b7983 */ /* 0x000f280000300800 */
[----:B------:R0:W-:Y:S01]  /*1bd70*/  STL.64 [R1+0x1d8], R12 ;  /* 0x0001d80c01007387 */ /* 0x0001e20000100a00 */
[----:B--2---:R-:W-:-:S03]  /*1bd80*/  IMAD.WIDE R10, R8, 0x2, R4 ;  /* 0x00000002080a7825 */ /* 0x004fc600078e0204 */
[----:B------:R-:W2:Y:S04]  /*1bd90*/  LDL.LU R16, [R1+0x1a4] ;  /* 0x0001a40001107983 */ /* 0x000ea80000300800 */
[----:B------:R-:W2:Y:S04]  /*1bda0*/  LDL.LU R17, [R1+0x1a0] ;  /* 0x0001a00001117983 */ /* 0x000ea80000300800 */
[----:B------:R1:W-:Y:S04]  /*1bdb0*/  STL.64 [R1+0xbd0], R10 ;  /* 0x000bd00a01007387 */ /* 0x0003e80000100a00 */
[----:B------:R-:W2:Y:S04]  /*1bdc0*/  LDL.LU R14, [R1+0x19c] ;  /* 0x00019c00010e7983 */ /* 0x000ea80000300800 */
[----:B------:R-:W2:Y:S04]  /*1bdd0*/  LDL.LU R15, [R1+0x198] ;  /* 0x00019800010f7983 */ /* 0x000ea80000300800 */
[----:B0-----:R-:W2:Y:S04]  /*1bde0*/  LDL.LU R12, [R1+0x194] ;  /* 0x00019400010c7983 */ /* 0x001ea80000300800 */
[----:B------:R-:W2:Y:S04]  /*1bdf0*/  LDL.LU R13, [R1+0x190] ;  /* 0x00019000010d7983 */ /* 0x000ea80000300800 */
[----:B-1----:R-:W2:Y:S01]  /*1be00*/  LDL.LU R10, [R1+0x18c] ;  /* 0x00018c00010a7983 */ /* 0x002ea20000300800 */
[----:B------:R-:W-:-:S03]  /*1be10*/  IMAD.WIDE R8, R9, 0x2, R4 ;  /* 0x0000000209087825 */ /* 0x000fc600078e0204 */
[----:B------:R-:W2:Y:S04]  /*1be20*/  LDL.LU R11, [R1+0x188] ;  /* 0x00018800010b7983 */ /* 0x000ea80000300800 */
[----:B------:R0:W-:Y:S04]  /*1be30*/  STL.64 [R1+0x1d0], R8 ;  /* 0x0001d00801007387 */ /* 0x0001e80000100a00 */
[----:B0-----:R-:W2:Y:S01]  /*1be40*/  LDL.LU R8, [R1+0x184] ;  /* 0x0001840001087983 */ /* 0x001ea20000300800 */
[----:B------:R-:W-:-:S05]  /*1be50*/  IMAD.WIDE R20, R6, 0x2, R4 ;  /* 0x0000000206147825 */ /* 0x000fca00078e0204 */
        /* <DEDUP_REMOVED lines=10> */
[----:B------:R4:W-:Y:S01]  /*1bf00*/  STL.64 [R1+0x1c0], R18 ;  /* 0x0001c01201007387 */ /* 0x0009e20000100a00 */
[----:B---3--:R-:W-:-:S03]  /*1bf10*/  IMAD.WIDE R20, R3, 0x2, R4 ;  /* 0x0000000203147825 */ /* 0x008fc600078e0204 */
[----:B------:R-:W3:Y:S04]  /*1bf20*/  LDL.LU R3, [R1+0x170] ;  /* 0x0001700001037983 */ /* 0x000ee80000300800 */
[----:B------:R0:W-:Y:S04]  /*1bf30*/  STL.64 [R1+0xc10], R20 ;  /* 0x000c101401007387 */ /* 0x0001e80000100a00 */
[----:B------:R-:W3:Y:S01]  /*1bf40*/  LDL.LU R6, [R1+0x16c] ;  /* 0x00016c0001067983 */ /* 0x000ee20000300800 */
        /* <DEDUP_REMOVED lines=15> */
[----:B--2---:R-:W-:-:S04]  /*1c040*/  IMAD.WIDE R22, R16, 0x2, R4 ;  /* 0x0000000210167825 */ /* 0x004fc800078e0204 */
[--C-:B0-----:R-:W-:Y:S01]  /*1c050*/  IMAD.WIDE R20, R17, 0x2, R4.reuse ;  /* 0x0000000211147825 */ /* 0x101fe200078e0204 */
[----:B------:R-:W-:Y:S03]  /*1c060*/  STL.64 [R1+0xc48], R22 ;  /* 0x000c481601007387 */ /* 0x000fe60000100a00 */
[--C-:B-1----:R-:W-:Y:S01]  /*1c070*/  IMAD.WIDE R18, R14, 0x2, R4.reuse ;  /* 0x000000020e127825 */ /* 0x102fe200078e0204 */
[----:B------:R-:W-:Y:S03]  /*1c080*/  STL.64 [R1+0x1a0], R20 ;  /* 0x0001a01401007387 */ /* 0x000fe60000100a00 */
[--C-:B------:R-:W-:Y:S01]  /*1c090*/  IMAD.WIDE R16, R15, 0x2, R4.reuse ;  /* 0x000000020f107825 */ /* 0x100fe200078e0204 */
[----:B------:R-:W-:Y:S04]  /*1c0a0*/  STL.64 [R1+0xc60], R18 ;  /* 0x000c601201007387 */ /* 0x000fe80000100a00 */
[----:B------:R-:W-:Y:S04]  /*1c0b0*/  STL.64 [R1+0x198], R16 ;  /* 0x0001981001007387 */ /* 0x000fe80000100a00 */
[----:B------:R-:W2:Y:S01]  /*1c0c0*/  LDL.LU.64 R26, [R1+0x150] ;  /* 0x00015000011a7983 */ /* 0x000ea20000300a00 */
[----:B------:R-:W-:-:S04]  /*1c0d0*/  IMAD.WIDE R14, R12, 0x2, R4 ;  /* 0x000000020c0e7825 */ /* 0x000fc800078e0204 */
[--C-:B------:R-:W-:Y:S01]  /*1c0e0*/  IMAD.WIDE R12, R13, 0x2, R4.reuse ;  /* 0x000000020d0c7825 */ /* 0x100fe200078e0204 */
[----:B------:R0:W-:Y:S04]  /*1c0f0*/  STL.64 [R1+0xc70], R14 ;  /* 0x000c700e01007387 */ /* 0x0001e80000100a00 */
[----:B------:R1:W-:Y:S04]  /*1c100*/  STL.64 [R1+0x190], R12 ;  /* 0x0001900c01007387 */ /* 0x0003e80000100a00 */
[----:B------:R-:W2:Y:S01]  /*1c110*/  LDL.LU.64 R24, [R1+0x30] ;  /* 0x0000300001187983 */ /* 0x000ea20000300a00 */
[----:B0-----:R-:W-:-:S04]  /*1c120*/  IMAD.WIDE R14, R10, 0x2, R4 ;  /* 0x000000020a0e7825 */ /* 0x001fc800078e0204 */
[--C-:B-1----:R-:W-:Y:S01]  /*1c130*/  IMAD.WIDE R12, R11, 0x2, R4.reuse ;  /* 0x000000020b0c7825 */ /* 0x102fe200078e0204 */
[----:B------:R-:W-:Y:S03]  /*1c140*/  STL.64 [R1+0xc88], R14 ;  /* 0x000c880e01007387 */ /* 0x000fe60000100a00 */
[--C-:B------:R-:W-:Y:S01]  /*1c150*/  IMAD.WIDE R10, R8, 0x2, R4.reuse ;  /* 0x00000002080a7825 */ /* 0x100fe200078e0204 */
[----:B------:R0:W-:Y:S04]  /*1c160*/  STL.64 [R1+0x188], R12 ;  /* 0x0001880c01007387 */ /* 0x0001e80000100a00 */
[----:B------:R-:W2:Y:S04]  /*1c170*/  LDL.LU.64 R22, [R1+0x148] ;  /* 0x0001480001167983 */ /* 0x000ea80000300a00 */
[----:B------:R1:W-:Y:S04]  /*1c180*/  STL.64 [R1+0xc98], R10 ;  /* 0x000c980a01007387 */ /* 0x0003e80000100a00 */
[----:B------:R-:W2:Y:S01]  /*1c190*/  LDL.LU.64 R20, [R1+0x28] ;  /* 0x0000280001147983 */ /* 0x000ea20000300a00 */
[----:B0-----:R-:W-:-:S05]  /*1c1a0*/  IMAD.WIDE R12, R54, 0x2, R4 ;  /* 0x00000002360c7825 */ /* 0x001fca00078e0204 */
[----:B------:R-:W-:Y:S01]  /*1c1b0*/  STL.64 [R1+0x180], R12 ;  /* 0x0001800c01007387 */ /* 0x000fe20000100a00 */
[----:B-1----:R-:W-:-:S03]  /*1c1c0*/  IMAD.WIDE R10, R55, 0x2, R4 ;  /* 0x00000002370a7825 */ /* 0x002fc600078e0204 */
[----:B------:R-:W2:Y:S04]  /*1c1d0*/  LDL.LU.64 R54, [R1+0x140] ;  /* 0x0001400001367983 */ /* 0x000ea80000300a00 */
[----:B------:R0:W-:Y:S01]  /*1c1e0*/  STL.64 [R1+0xcb0], R10 ;  /* 0x000cb00a01007387 */ /* 0x0001e20000100a00 */
[----:B------:R-:W-:-:S03]  /*1c1f0*/  IMAD.WIDE R8, R9, 0x2, R4 ;  /* 0x0000000209087825 */ /* 0x000fc600078e0204 */
[----:B------:R-:W2:Y:S04]  /*1c200*/  LDL.LU.64 R18, [R1+0x20] ;  /* 0x0000200001127983 */ /* 0x000ea80000300a00 */
[----:B------:R3:W-:Y:S01]  /*1c210*/  STL.64 [R1+0x178], R8 ;  /* 0x0001780801007387 */ /* 0x0007e20000100a00 */
[----:B0-----:R-:W-:-:S05]  /*1c220*/  IMAD.WIDE R10, R2, 0x2, R4 ;  /* 0x00000002020a7825 */ /* 0x001fca00078e0204 */
[----:B------:R0:W-:Y:S01]  /*1c230*/  STL.64 [R1+0xcc0], R10 ;  /* 0x000cc00a01007387 */ /* 0x0001e20000100a00 */
[----:B---3--:R-:W-:-:S03]  /*1c240*/  IMAD.WIDE R8, R3, 0x2, R4 ;  /* 0x0000000203087825 */ /* 0x008fc600078e0204 */
[----:B------:R-:W3:Y:S04]  /*1c250*/  LDL.LU.64 R2, [R1+0x138] ;  /* 0x0001380001027983 */ /* 0x000ee80000300a00 */
[----:B------:R4:W-:Y:S01]  /*1c260*/  STL.64 [R1+0x170], R8 ;  /* 0x0001700801007387 */ /* 0x0009e20000100a00 */
[----:B0-----:R-:W-:-:S03]  /*1c270*/  IMAD.WIDE R10, R6, 0x2, R4 ;  /* 0x00000002060a7825 */ /* 0x001fc600078e0204 */
[----:B------:R-:W3:Y:S04]  /*1c280*/  LDL.LU.64 R16, [R1+0x18] ;  /* 0x0000180001107983 */ /* 0x000ee80000300a00 */
[----:B------:R-:W-:Y:S01]  /*1c290*/  STL.64 [R1+0xcd8], R10 ;  /* 0x000cd80a01007387 */ /* 0x000fe20000100a00 */
[----:B----4-:R-:W-:-:S05]  /*1c2a0*/  IMAD.WIDE R8, R7, 0x2, R4 ;  /* 0x0000000207087825 */ /* 0x010fca00078e0204 */
[----:B------:R0:W-:Y:S04]  /*1c2b0*/  STL.64 [R1+0x168], R8 ;  /* 0x0001680801007387 */ /* 0x0001e80000100a00 */
[----:B------:R-:W4:Y:S01]  /*1c2c0*/  LDL.LU.64 R14, [R1+0x130] ;  /* 0x00013000010e7983 */ /* 0x000f220000300a00 */
[----:B------:R-:W-:-:S05]  /*1c2d0*/  IMAD.WIDE R6, R56, 0x2, R4 ;  /* 0x0000000238067825 */ /* 0x000fca00078e0204 */
[----:B------:R-:W-:Y:S04]  /*1c2e0*/  STL.64 [R1+0xce8], R6 ;  /* 0x000ce80601007387 */ /* 0x000fe80000100a00 */
[----:B------:R-:W4:Y:S01]  /*1c2f0*/  LDL.LU.64 R12, [R1+0x10] ;  /* 0x00001000010c7983 */ /* 0x000f220000300a00 */
[----:B0-----:R-:W-:-:S05]  /*1c300*/  IMAD.WIDE R8, R57, 0x2, R4 ;  /* 0x0000000239087825 */ /* 0x001fca00078e0204 */
[----:B------:R0:W-:Y:S04]  /*1c310*/  STL.64 [R1+0x160], R8 ;  /* 0x0001600801007387 */ /* 0x0001e80000100a00 */
[----:B0-----:R-:W4:Y:S01]  /*1c320*/  LDL.LU.64 R8, [R1+0x128] ;  /* 0x0001280001087983 */ /* 0x001f220000300a00 */
[----:B------:R-:W-:-:S05]  /*1c330*/  IMAD.WIDE R6, R58, 0x2, R4 ;  /* 0x000000023a067825 */ /* 0x000fca00078e0204 */
[----:B------:R0:W-:Y:S04]  /*1c340*/  STL.64 [R1+0xd00], R6 ;  /* 0x000d000601007387 */ /* 0x0001e80000100a00 */
[----:B------:R-:W4:Y:S01]  /*1c350*/  LDL.LU.64 R10, [R1+0x8] ;  /* 0x00000800010a7983 */ /* 0x000f220000300a00 */
[----:B------:R-:W-:-:S04]  /*1c360*/  IMAD.WIDE R56, R59, 0x2, R4 ;  /* 0x000000023b387825 */ /* 0x000fc800078e0204 */
[--C-:B0-----:R-:W-:Y:S01]  /*1c370*/  IMAD.WIDE R6, R60, 0x2, R4.reuse ;  /* 0x000000023c067825 */ /* 0x101fe200078e0204 */
[----:B------:R-:W-:Y:S03]  /*1c380*/  STL.64 [R1+0x158], R56 ;  /* 0x0001583801007387 */ /* 0x000fe60000100a00 */
[--C-:B------:R-:W-:Y:S02]  /*1c390*/  IMAD.WIDE R58, R61, 0x2, R4.reuse ;  /* 0x000000023d3a7825 */ /* 0x100fe400078e0204 */
[----:B------:R-:W4:Y:S04]  /*1c3a0*/  LDL.LU R61, [R1+0x2580] ;  /* 0x00258000013d7983 */ /* 0x000f280000300800 */
[----:B------:R0:W-:Y:S04]  /*1c3b0*/  STL.64 [R1+0xd10], R6 ;  /* 0x000d100601007387 */ /* 0x0001e80000100a00 */
[----:B0-----:R-:W4:Y:S04]  /*1c3c0*/  LDL.LU.64 R6, [R1+0x120] ;  /* 0x0001200001067983 */ /* 0x001f280000300a00 */
[----:B------:R-:W4:Y:S04]  /*1c3d0*/  LDL.LU.64 R56, [R1] ;  /* 0x0000000001387983 */ /* 0x000f280000300a00 */
[----:B------:R0:W-:Y:S04]  /*1c3e0*/  STL.64 [R1+0x320], R58 ;  /* 0x0003203a01007387 */ /* 0x0001e80000100a00 */
[----:B--2---:R1:W-:Y:S04]  /*1c3f0*/  STL [R1+0x24f0], R26 ;  /* 0x0024f01a01007387 */ /* 0x0043e80000100800 */
[----:B0-----:R-:W2:Y:S01]  /*1c400*/  LDL.LU.64 R58, [R1+0x118] ;  /* 0x00011800013a7983 */ /* 0x001ea20000300a00 */
[----:B------:R-:W-:-:S04]  /*1c410*/  IMAD.WIDE R36, R42, 0x2, R4 ;  /* 0x000000022a247825 */ /* 0x000fc800078e0204 */
        /* <DEDUP_REMOVED lines=13> */
[----:B------:R-:W-:Y:S02]  /*1c4f0*/  IMAD.MOV.U32 R0, RZ, RZ, R27 ;  /* 0x000000ffff007224 */ /* 0x000fe400078e001b */
[----:B-1----:R-:W2:Y:S04]  /*1c500*/  LDL.LU.64 R26, [R1+0x2578] ;  /* 0x00257800011a7983 */ /* 0x002ea80000300a00 */
[----:B------:R-:W-:Y:S04]  /*1c510*/  STL [R1+0x24ec], R24 ;  /* 0x0024ec1801007387 */ /* 0x000fe80000100800 */
[----:B------:R0:W-:Y:S02]  /*1c520*/  STL [R1+0x24e8], R0 ;  /* 0x0024e80001007387 */ /* 0x0001e40000100800 */
[----:B0-----:R-:W-:-:S02]  /*1c530*/  IMAD.MOV.U32 R0, RZ, RZ, R25 ;  /* 0x000000ffff007224 */ /* 0x001fc400078e0019 */
[----:B------:R-:W2:Y:S04]  /*1c540*/  LDL.LU.64 R24, [R1+0x2570] ;  /* 0x0025700001187983 */ /* 0x000ea80000300a00 */
        /* <DEDUP_REMOVED lines=12> */
[----:B------:R0:W-:Y:S04]  /*1c610*/  STL [R1+0x24c8], R0 ;  /* 0x0024c80001007387 */ /* 0x0001e80000100800 */
[----:B------:R1:W-:Y:S01]  /*1c620*/  STL [R1+0x24cc], R18 ;  /* 0x0024cc1201007387 */ /* 0x0003e20000100800 */
[----:B0-----:R-:W-:-:S03]  /*1c630*/  IMAD.MOV.U32 R0, RZ, RZ, R19 ;  /* 0x000000ffff007224 */ /* 0x001fc600078e0013 */
[----:B-1----:R-:W2:Y:S04]  /*1c640*/  LDL.LU.64 R18, [R1+0x2558] ;  /* 0x0025580001127983 */ /* 0x002ea80000300a00 */
[----:B---3--:R-:W-:Y:S04]  /*1c650*/  STL [R1+0x24c4], R2 ;  /* 0x0024c40201007387 */ /* 0x008fe80000100800 */
[----:B------:R0:W-:Y:S02]  /*1c660*/  STL [R1+0x24c0], R0 ;  /* 0x0024c00001007387 */ /* 0x0001e40000100800 */
[----:B0-----:R-:W-:-:S02]  /*1c670*/  IMAD.MOV.U32 R0, RZ, RZ, R3 ;  /* 0x000000ffff007224 */ /* 0x001fc400078e0003 */
[----:B------:R-:W3:Y:S04]  /*1c680*/  LDL.LU.64 R2, [R1+0x100] ;  /* 0x0001000001027983 */ /* 0x000ee80000300a00 */
[----:B------:R0:W-:Y:S04]  /*1c690*/  STL [R1+0x24b8], R0 ;  /* 0x0024b80001007387 */ /* 0x0001e80000100800 */
[----:B------:R1:W-:Y:S01]  /*1c6a0*/  STL [R1+0x24bc], R16 ;  /* 0x0024bc1001007387 */ /* 0x0003e20000100800 */
[----:B0-----:R-:W-:-:S03]  /*1c6b0*/  IMAD.MOV.U32 R0, RZ, RZ, R17 ;  /* 0x000000ffff007224 */ /* 0x001fc600078e0011 */
[----:B-1----:R-:W3:Y:S04]  /*1c6c0*/  LDL.LU.64 R16, [R1+0x2550] ;  /* 0x0025500001107983 */ /* 0x002ee80000300a00 */
[----:B----4-:R-:W-:Y:S04]  /*1c6d0*/  STL [R1+0x24b4], R14 ;  /* 0x0024b40e01007387 */ /* 0x010fe80000100800 */
[----:B------:R0:W-:Y:S02]  /*1c6e0*/  STL [R1+0x24b0], R0 ;  /* 0x0024b00001007387 */ /* 0x0001e40000100800 */
[----:B0-----:R-:W-:-:S02]  /*1c6f0*/  IMAD.MOV.U32 R0, RZ, RZ, R15 ;  /* 0x000000ffff007224 */ /* 0x001fc400078e000f */
[----:B------:R-:W4:Y:S04]  /*1c700*/  LDL.LU.64 R14, [R1+0x2548] ;  /* 0x00254800010e7983 */ /* 0x000f280000300a00 */
[----:B------:R-:W-:Y:S04]  /*1c710*/  STL [R1+0x24ac], R12 ;  /* 0x0024ac0c01007387 */ /* 0x000fe80000100800 */
[----:B------:R0:W-:Y:S02]  /*1c720*/  STL [R1+0x24a8], R0 ;  /* 0x0024a80001007387 */ /* 0x0001e40000100800 */
[----:B0-----:R-:W-:-:S02]  /*1c730*/  MOV R0, R13 ;  /* 0x0000000d00007202 */ /* 0x001fc40000000f00 */
[----:B------:R-:W4:Y:S04]  /*1c740*/  LDL.LU.64 R12, [R1+0x2540] ;  /* 0x00254000010c7983 */ /* 0x000f280000300a00 */
[----:B------:R-:W-:Y:S04]  /*1c750*/  STL [R1+0x24a4], R8 ;  /* 0x0024a40801007387 */ /* 0x000fe80000100800 */
[----:B------:R0:W-:Y:S04]  /*1c760*/  STL [R1+0x24a0], R0 ;  /* 0x0024a00001007387 */ /* 0x0001e80000100800 */
[----:B------:R-:W-:Y:S01]  /*1c770*/  STL [R1+0x249c], R10 ;  /* 0x00249c0a01007387 */ /* 0x000fe20000100800 */
[----:B0-----:R-:W-:-:S05]  /*1c780*/  IMAD.MOV.U32 R0, RZ, RZ, R9 ;  /* 0x000000ffff007224 */ /* 0x001fca00078e0009 */
[----:B------:R0:W-:Y:S04]  /*1c790*/  STL [R1+0x2498], R0 ;  /* 0x0024980001007387 */ /* 0x0001e80000100800 */
[----:B------:R-:W4:Y:S01]  /*1c7a0*/  LDL.LU.64 R8, [R1+0xf0] ;  /* 0x0000f00001087983 */ /* 0x000f220000300a00 */
[----:B0-----:R-:W-:-:S03]  /*1c7b0*/  IMAD.MOV.U32 R0, RZ, RZ, R11 ;  /* 0x000000ffff007224 */ /* 0x001fc600078e000b */
[----:B------:R-:W4:Y:S04]  /*1c7c0*/  LDL.LU.64 R10, [R1+0x2538] ;  /* 0x00253800010a7983 */ /* 0x000f280000300a00 */
[----:B------:R-:W-:Y:S04]  /*1c7d0*/  STL [R1+0x2494], R6 ;  /* 0x0024940601007387 */ /* 0x000fe80000100800 */
[----:B------:R0:W-:Y:S02]  /*1c7e0*/  STL [R1+0x2490], R0 ;  /* 0x0024900001007387 */ /* 0x0001e40000100800 */
[----:B0-----:R-:W-:-:S02]  /*1c7f0*/  IMAD.MOV.U32 R0, RZ, RZ, R7 ;  /* 0x000000ffff007224 */ /* 0x001fc400078e0007 */
[----:B------:R-:W4:Y:S04]  /*1c800*/  LDL.LU.64 R6, [R1+0x2530] ;  /* 0x0025300001067983 */ /* 0x000f280000300a00 */
[----:B------:R-:W-:Y:S04]  /*1c810*/  STL [R1+0x248c], R56 ;  /* 0x00248c3801007387 */ /* 0x000fe80000100800 */
[----:B------:R0:W-:Y:S02]  /*1c820*/  STL [R1+0x2488], R0 ;  /* 0x0024880001007387 */ /* 0x0001e40000100800 */
[----:B0-----:R-:W-:-:S02]  /*1c830*/  IMAD.MOV.U32 R0, RZ, RZ, R57 ;  /* 0x000000ffff007224 */ /* 0x001fc400078e0039 */
[----:B------:R-:W3:Y:S04]  /*1c840*/  LDL.LU.64 R56, [R1+0x2528] ;  /* 0x0025280001387983 */ /* 0x000ee80000300a00 */
[----:B--2---:R-:W-:Y:S04]  /*1c850*/  STL [R1+0x2484], R58 ;  /* 0x0024843a01007387 */ /* 0x004fe80000100800 */
[----:B------:R0:W-:Y:S02]  /*1c860*/  STL [R1+0x2480], R0 ;  /* 0x0024800001007387 */ /* 0x0001e40000100800 */
[----:B0-----:R-:W-:-:S02]  /*1c870*/  IMAD.MOV.U32 R0, RZ, RZ, R59 ;  /* 0x000000ffff007224 */ /* 0x001fc400078e003b */
[----:B------:R-:W2:Y:S04]  /*1c880*/  LDL.LU.64 R58, [R1+0x2520] ;  /* 0x00252000013a7983 */ /* 0x000ea80000300a00 */
[----:B--2---:R-:W-:Y:S04]  /*1c890*/  STL [R1+0x247c], R58 ;  /* 0x00247c3a01007387 */ /* 0x004fe80000100800 */
[----:B------:R-:W-:Y:S04]  /*1c8a0*/  STL [R1+0x2478], R0 ;  /* 0x0024780001007387 */ /* 0x000fe80000100800 */
[----:B------:R0:W-:Y:S04]  /*1c8b0*/  STL [R1+0x2470], R59 ;  /* 0x0024703b01007387 */ /* 0x0001e80000100800 */
[----:B0-----:R-:W2:Y:S02]  /*1c8c0*/  LDL.LU.64 R58, [R1+0x110] ;  /* 0x00011000013a7983 */ /* 0x001ea40000300a00 */
[----:B--2---:R-:W-:-:S02]  /*1c8d0*/  IMAD.MOV.U32 R0, RZ, RZ, R59 ;  /* 0x000000ffff007224 */ /* 0x004fc400078e003b */
[----:B------:R-:W-:Y:S04]  /*1c8e0*/  STL [R1+0x2474], R58 ;  /* 0x0024743a01007387 */ /* 0x000fe80000100800 */
[----:B---3--:R-:W-:Y:S04]  /*1c8f0*/  STL [R1+0x246c], R56 ;  /* 0x00246c3801007387 */ /* 0x008fe80000100800 */
[----:B------:R0:W-:Y:S04]  /*1c900*/  STL [R1+0x2468], R0 ;  /* 0x0024680001007387 */ /* 0x0001e80000100800 */
[----:B------:R1:W-:Y:S01]  /*1c910*/  STL [R1+0x2460], R57 ;  /* 0x0024603901007387 */ /* 0x0003e20000100800 */
[----:B0-----:R-:W-:-:S03]  /*1c920*/  IMAD.MOV.U32 R0, RZ, RZ, R55 ;  /* 0x000000ffff007224 */ /* 0x001fc600078e0037 */
[----:B-1----:R-:W2:Y:S04]  /*1c930*/  LDL.LU.64 R56, [R1+0xe0] ;  /* 0x0000e00001387983 */ /* 0x002ea80000300a00 */
[----:B------:R-:W3:Y:S04]  /*1c940*/  LDL.LU.64 R58, [R1+0xd8] ;  /* 0x0000d800013a7983 */ /* 0x000ee80000300a00 */
[----:B------:R0:W-:Y:S04]  /*1c950*/  STL [R1+0x2464], R54 ;  /* 0x0024643601007387 */ /* 0x0001e80000100800 */
[----:B0-----:R-:W4:Y:S04]  /*1c960*/  LDL.LU.64 R54, [R1+0x2518] ;  /* 0x0025180001367983 */ /* 0x001f280000300a00 */
[----:B----4-:R-:W-:Y:S04]  /*1c970*/  STL [R1+0x245c], R54 ;  /* 0x00245c3601007387 */ /* 0x010fe80000100800 */
[----:B------:R0:W-:Y:S04]  /*1c980*/  STL [R1+0x2458], R0 ;  /* 0x0024580001007387 */ /* 0x0001e80000100800 */
[----:B------:R1:W-:Y:S01]  /*1c990*/  STL [R1+0x2450], R55 ;  /* 0x0024503701007387 */ /* 0x0003e20000100800 */
[----:B0-----:R-:W-:-:S03]  /*1c9a0*/  IMAD.MOV.U32 R0, RZ, RZ, R3 ;  /* 0x000000ffff007224 */ /* 0x001fc600078e0003 */
[----:B-1----:R-:W4:Y:S04]  /*1c9b0*/  LDL.LU.64 R54, [R1+0xf8] ;  /* 0x0000f80001367983 */ /* 0x002f280000300a00 */
[----:B------:R0:W-:Y:S04]  /*1c9c0*/  STL [R1+0x2454], R2 ;  /* 0x0024540201007387 */ /* 0x0001e80000100800 */
[----:B0-----:R-:W2:Y:S04]  /*1c9d0*/  LDL.LU.64 R2, [R1+0x2510] ;  /* 0x0025100001027983 */ /* 0x001ea80000300a00 */
[----:B--2---:R-:W-:Y:S04]  /*1c9e0*/  STL [R1+0x244c], R2 ;  /* 0x00244c0201007387 */ /* 0x004fe80000100800 */
[----:B------:R4:W-:Y:S04]  /*1c9f0*/  STL [R1+0x2448], R0 ;  /* 0x0024480001007387 */ /* 0x0009e80000100800 */
[----:B------:R0:W-:Y:S01]  /*1ca00*/  STL [R1+0x2440], R3 ;  /* 0x0024400301007387 */ /* 0x0001e20000100800 */
[----:B----4-:R-:W-:-:S03]  /*1ca10*/  IMAD.MOV.U32 R0, RZ, RZ, R55 ;  /* 0x000000ffff007224 */ /* 0x010fc600078e0037 */
[----:B0-----:R-:W2:Y:S04]  /*1ca20*/  LDL.LU.64 R2, [R1+0xc8] ;  /* 0x0000c80001027983 */ /* 0x001ea80000300a00 */
[----:B------:R-:W-:Y:S04]  /*1ca30*/  STL [R1+0x2444], R54 ;  /* 0x0024443601007387 */ /* 0x000fe80000100800 */
[----:B------:R-:W-:Y:S04]  /*1ca40*/  STL [R1+0x243c], R6 ;  /* 0x00243c0601007387 */ /* 0x000fe80000100800 */
[----:B------:R0:W-:Y:S04]  /*1ca50*/  STL [R1+0x2438], R0 ;  /* 0x0024380001007387 */ /* 0x0001e80000100800 */
[----:B------:R1:W-:Y:S01]  /*1ca60*/  STL [R1+0x2430], R7 ;  /* 0x0024300701007387 */ /* 0x0003e20000100800 */
[----:B0-----:R-:W-:-:S03]  /*1ca70*/  MOV R0, R9 ;  /* 0x0000000900007202 */ /* 0x001fc60000000f00 */
[----:B-1----:R-:W4:Y:S04]  /*1ca80*/  LDL.LU.64 R6, [R1+0xd0] ;  /* 0x0000d00001067983 */ /* 0x002f280000300a00 */
[----:B------:R-:W2:Y:S04]  /*1ca90*/  LDL.LU.64 R54, [R1+0xc0] ;  /* 0x0000c00001367983 */ /* 0x000ea80000300a00 */
[----:B------:R0:W-:Y:S04]  /*1caa0*/  STL [R1+0x2434], R8 ;  /* 0x0024340801007387 */ /* 0x0001e80000100800 */
[----:B0-----:R-:W3:Y:S04]  /*1cab0*/  LDL.LU.64 R8, [R1+0x2508] ;  /* 0x0025080001087983 */ /* 0x001ee80000300a00 */
[----:B---3--:R-:W-:Y:S04]  /*1cac0*/  STL [R1+0x242c], R8 ;  /* 0x00242c0801007387 */ /* 0x008fe80000100800 */
[----:B------:R-:W-:Y:S04]  /*1cad0*/  STL [R1+0x2428], R0 ;  /* 0x0024280001007387 */ /* 0x000fe80000100800 */
[----:B------:R0:W-:Y:S04]  /*1cae0*/  STL [R1+0x2420], R9 ;  /* 0x0024200901007387 */ /* 0x0001e80000100800 */
[----:B0-----:R-:W3:Y:S02]  /*1caf0*/  LDL.LU.64 R8, [R1+0xe8] ;  /* 0x0000e80001087983 */ /* 0x001ee40000300a00 */
[----:B---3--:R-:W-:-:S02]  /*1cb00*/  IMAD.MOV.U32 R0, RZ, RZ, R9 ;  /* 0x000000ffff007224 */ /* 0x008fc400078e0009 */
[----:B------:R-:W-:Y:S04]  /*1cb10*/  STL [R1+0x2424], R8 ;  /* 0x0024240801007387 */ /* 0x000fe80000100800 */
[----:B------:R-:W-:Y:S04]  /*1cb20*/  STL [R1+0x241c], R10 ;  /* 0x00241c0a01007387 */ /* 0x000fe80000100800 */
[----:B------:R-:W-:Y:S04]  /*1cb30*/  STL [R1+0x2418], R0 ;  /* 0x0024180001007387 */ /* 0x000fe80000100800 */
[----:B------:R0:W-:Y:S04]  /*1cb40*/  STL [R1+0x2410], R11 ;  /* 0x0024100b01007387 */ /* 0x0001e80000100800 */
[----:B0-----:R-:W3:Y:S01]  /*1cb50*/  LDL.LU.64 R10, [R1+0xb8] ;  /* 0x0000b800010a7983 */ /* 0x001ee20000300a00 */
[----:B------:R-:W-:-:S03]  /*1cb60*/  IMAD.MOV.U32 R0, RZ, RZ, R57 ;  /* 0x000000ffff007224 */ /* 0x000fc600078e0039 */
[----:B------:R-:W3:Y:S04]  /*1cb70*/  LDL.LU.64 R8, [R1+0xb0] ;  /* 0x0000b00001087983 */ /* 0x000ee80000300a00 */
[----:B------:R0:W-:Y:S04]  /*1cb80*/  STL [R1+0x2414], R56 ;  /* 0x0024143801007387 */ /* 0x0001e80000100800 */
[----:B------:R-:W-:Y:S04]  /*1cb90*/  STL [R1+0x240c], R12 ;  /* 0x00240c0c01007387 */ /* 0x000fe80000100800 */
[----:B------:R1:W-:Y:S04]  /*1cba0*/  STL [R1+0x2408], R0 ;  /* 0x0024080001007387 */ /* 0x0003e80000100800 */
[----:B------:R-:W-:Y:S04]  /*1cbb0*/  STL [R1+0x2400], R13 ;  /* 0x0024000d01007387 */ /* 0x000fe80000100800 */
[----:B0-----:R-:W3:Y:S01]  /*1cbc0*/  LDL.LU.64 R56, [R1+0xa8] ;  /* 0x0000a80001387983 */ /* 0x001ee20000300a00 */
[----:B-1----:R-:W-:-:S03]  /*1cbd0*/  IMAD.MOV.U32 R0, RZ, RZ, R59 ;  /* 0x000000ffff007224 */ /* 0x002fc600078e003b */
[----:B------:R0:W-:Y:S04]  /*1cbe0*/  STL [R1+0x2404], R58 ;  /* 0x0024043a01007387 */ /* 0x0001e80000100800 */
[----:B------:R-:W-:Y:S04]  /*1cbf0*/  STL [R1+0x23fc], R14 ;  /* 0x0023fc0e01007387 */ /* 0x000fe80000100800 */
[----:B------:R4:W-:Y:S04]  /*1cc00*/  STL [R1+0x23f8], R0 ;  /* 0x0023f80001007387 */ /* 0x0009e80000100800 */
[----:B------:R-:W-:Y:S04]  /*1cc10*/  STL [R1+0x23f0], R15 ;  /* 0x0023f00f01007387 */ /* 0x000fe80000100800 */
[----:B0-----:R-:W3:Y:S01]  /*1cc20*/  LDL.LU.64 R58, [R1+0xa0] ;  /* 0x0000a000013a7983 */ /* 0x001ee20000300a00 */
[----:B----4-:R-:W-:-:S03]  /*1cc30*/  IMAD.MOV.U32 R0, RZ, RZ, R7 ;  /* 0x000000ffff007224 */ /* 0x010fc600078e0007 */
[----:B------:R0:W-:Y:S04]  /*1cc40*/  STL [R1+0x23f4], R6 ;  /* 0x0023f40601007387 */ /* 0x0001e80000100800 */
[----:B------:R-:W-:Y:S04]  /*1cc50*/  STL [R1+0x23ec], R16 ;  /* 0x0023ec1001007387 */ /* 0x000fe80000100800 */
[----:B------:R2:W-:Y:S04]  /*1cc60*/  STL [R1+0x23e8], R0 ;  /* 0x0023e80001007387 */ /* 0x0005e80000100800 */
[----:B------:R-:W-:Y:S04]  /*1cc70*/  STL [R1+0x23e0], R17 ;  /* 0x0023e01101007387 */ /* 0x000fe80000100800 */
[----:B0-----:R-:W4:Y:S01]  /*1cc80*/  LDL.LU.64 R6, [R1+0x98] ;  /* 0x0000980001067983 */ /* 0x001f220000300a00 */
[----:B--2---:R-:W-:-:S03]  /*1cc90*/  IMAD.MOV.U32 R0, RZ, RZ, R3 ;  /* 0x000000ffff007224 */ /* 0x004fc600078e0003 */
[----:B------:R0:W-:Y:S04]  /*1cca0*/  STL [R1+0x23e4], R2 ;  /* 0x0023e40201007387 */ /* 0x0001e80000100800 */
[----:B------:R-:W-:Y:S04]  /*1ccb0*/  STL [R1+0x23dc], R18 ;  /* 0x0023dc1201007387 */ /* 0x000fe80000100800 */
[----:B------:R1:W-:Y:S04]  /*1ccc0*/  STL [R1+0x23d8], R0 ;  /* 0x0023d80001007387 */ /* 0x0003e80000100800 */
[----:B------:R-:W-:Y:S04]  /*1ccd0*/  STL [R1+0x23d0], R19 ;  /* 0x0023d01301007387 */ /* 0x000fe80000100800 */
[----:B0-----:R-:W2:Y:S01]  /*1cce0*/  LDL.LU.64 R2, [R1+0x90] ;  /* 0x0000900001027983 */ /* 0x001ea20000300a00 */
[----:B-1----:R-:W-:-:S03]  /*1ccf0*/  IMAD.MOV.U32 R0, RZ, RZ, R55 ;  /* 0x000000ffff007224 */ /* 0x002fc600078e0037 */
[----:B------:R0:W-:Y:S04]  /*1cd00*/  STL [R1+0x23d4], R54 ;  /* 0x0023d43601007387 */ /* 0x0001e80000100800 */
[----:B------:R-:W-:Y:S04]  /*1cd10*/  STL [R1+0x23cc], R20 ;  /* 0x0023cc1401007387 */ /* 0x000fe80000100800 */
[----:B------:R3:W-:Y:S04]  /*1cd20*/  STL [R1+0x23c8], R0 ;  /* 0x0023c80001007387 */ /* 0x0007e80000100800 */
[----:B------:R-:W-:Y:S04]  /*1cd30*/  STL [R1+0x23c0], R21 ;  /* 0x0023c01501007387 */ /* 0x000fe80000100800 */
[----:B0-----:R-:W2:Y:S01]  /*1cd40*/  LDL.LU.64 R54, [R1+0x88] ;  /* 0x0000880001367983 */ /* 0x001ea20000300a00 */
[----:B---3--:R-:W-:-:S03]  /*1cd50*/  IMAD.MOV.U32 R0, RZ, RZ, R11 ;  /* 0x000000ffff007224 */ /* 0x008fc600078e000b */
[----:B------:R0:W-:Y:S04]  /*1cd60*/  STL [R1+0x23c4], R10 ;  /* 0x0023c40a01007387 */ /* 0x0001e80000100800 */
[----:B------:R-:W-:Y:S04]  /*1cd70*/  STL [R1+0x23bc], R22 ;  /* 0x0023bc1601007387 */ /* 0x000fe80000100800 */
[----:B------:R1:W-:Y:S04]  /*1cd80*/  STL [R1+0x23b8], R0 ;  /* 0x0023b80001007387 */ /* 0x0003e80000100800 */
[----:B0-----:R-:W3:Y:S04]  /*1cd90*/  LDL.LU.64 R10, [R1+0x80] ;  /* 0x00008000010a7983 */ /* 0x001ee80000300a00 */
[----:B------:R-:W-:Y:S01]  /*1cda0*/  STL [R1+0x23b0], R23 ;  /* 0x0023b01701007387 */ /* 0x000fe20000100800 */
[----:B-1----:R-:W-:-:S03]  /*1cdb0*/  IMAD.MOV.U32 R0, RZ, RZ, R9 ;  /* 0x000000ffff007224 */ /* 0x002fc600078e0009 */
        /* <DEDUP_REMOVED lines=11> */
[----:B-1----:R-:W-:-:S03]  /*1ce70*/  MOV R0, R59 ;  /* 0x0000003b00007202 */ /* 0x002fc60000000f00 */
[----:B------:R0:W-:Y:S04]  /*1ce80*/  STL [R1+0x2394], R58 ;  /* 0x0023943a01007387 */ /* 0x0001e80000100800 */
[----:B------:R-:W-:Y:S04]  /*1ce90*/  STL [R1+0x238c], R28 ;  /* 0x00238c1c01007387 */ /* 0x000fe80000100800 */
[----:B------:R4:W-:Y:S04]  /*1cea0*/  STL [R1+0x2388], R0 ;  /* 0x0023880001007387 */ /* 0x0009e80000100800 */
[----:B0-----:R-:W3:Y:S04]  /*1ceb0*/  LDL.LU.64 R58, [R1+0x68] ;  /* 0x00006800013a7983 */ /* 0x001ee80000300a00 */
[----:B------:R-:W-:Y:S01]  /*1cec0*/  STL [R1+0x2380], R29 ;  /* 0x0023801d01007387 */ /* 0x000fe20000100800 */
[----:B----4-:R-:W-:-:S03]  /*1ced0*/  IMAD.MOV.U32 R0, RZ, RZ, R7 ;  /* 0x000000ffff007224 */ /* 0x010fc600078e0007 */
[----:B------:R0:W-:Y:S04]  /*1cee0*/  STL [R1+0x2384], R6 ;  /* 0x0023840601007387 */ /* 0x0001e80000100800 */
[----:B------:R-:W-:Y:S04]  /*1cef0*/  STL [R1+0x237c], R30 ;  /* 0x00237c1e01007387 */ /* 0x000fe80000100800 */
[----:B------:R2:W-:Y:S04]  /*1cf00*/  STL [R1+0x2378], R0 ;  /* 0x0023780001007387 */ /* 0x0005e80000100800 */
[----:B0-----:R-:W4:Y:S04]  /*1cf10*/  LDL.LU.64 R6, [R1+0x60] ;  /* 0x0000600001067983 */ /* 0x001f280000300a00 */
[----:B------:R-:W-:Y:S01]  /*1cf20*/  STL [R1+0x2370], R31 ;  /* 0x0023701f01007387 */ /* 0x000fe20000100800 */
        /* <DEDUP_REMOVED lines=11> */
[----:B---3--:R-:W-:Y:S04]  /*1cfe0*/  STL [R1+0x2354], R10 ;  /* 0x0023540a01007387 */ /* 0x008fe80000100800 */
[----:B0-----:R-:W3:Y:S01]  /*1cff0*/  LDL.LU.64 R54, [R1+0x50] ;  /* 0x0000500001367983 */ /* 0x001ee20000300a00 */
[----:B-1----:R-:W-:-:S03]  /*1d000*/  IMAD.MOV.U32 R0, RZ, RZ, R11 ;  /* 0x000000ffff007224 */ /* 0x002fc600078e000b */
[----:B------:R-:W-:Y:S04]  /*1d010*/  STL [R1+0x234c], R36 ;  /* 0x00234c2401007387 */ /* 0x000fe80000100800 */
[----:B------:R0:W-:Y:S04]  /*1d020*/  STL [R1+0x2348], R0 ;  /* 0x0023480001007387 */ /* 0x0001e80000100800 */
[----:B------:R-:W-:Y:S04]  /*1d030*/  STL [R1+0x2340], R37 ;  /* 0x0023402501007387 */ /* 0x000fe80000100800 */
[----:B------:R1:W-:Y:S01]  /*1d040*/  STL [R1+0x2344], R8 ;  /* 0x0023440801007387 */ /* 0x0003e20000100800 */
[----:B0-----:R-:W-:-:S03]  /*1d050*/  IMAD.MOV.U32 R0, RZ, RZ, R9 ;  /* 0x000000ffff007224 */ /* 0x001fc600078e0009 */
[----:B-1----:R-:W3:Y:S04]  /*1d060*/  LDL.LU.64 R8, [R1+0x48] ;  /* 0x0000480001087983 */ /* 0x002ee80000300a00 */
[----:B------:R0:W-:Y:S04]  /*1d070*/  STL [R1+0x2338], R0 ;  /* 0x0023380001007387 */ /* 0x0001e80000100800 */
[----:B------:R-:W-:Y:S04]  /*1d080*/  STL [R1+0x233c], R38 ;  /* 0x00233c2601007387 */ /* 0x000fe80000100800 */
[----:B------:R-:W-:Y:S01]  /*1d090*/  STL [R1+0x2330], R39 ;  /* 0x0023302701007387 */ /* 0x000fe20000100800 */
[----:B0-----:R-:W-:-:S03]  /*1d0a0*/  IMAD.MOV.U32 R0, RZ, RZ, R57 ;  /* 0x000000ffff007224 */ /* 0x001fc600078e0039 */
        /* <DEDUP_REMOVED lines=9> */
[----:B------:R-:W-:Y:S04]  /*1d140*/  STL [R1+0x2310], R43 ;  /* 0x0023102b01007387 */ /* 0x000fe80000100800 */
[----:B0-----:R-:W3:Y:S01]  /*1d150*/  LDL.LU.64 R58, [R1+0x38] ;  /* 0x00003800013a7983 */ /* 0x001ee20000300a00 */
[----:B----4-:R-:W-:-:S03]  /*1d160*/  IMAD.MOV.U32 R0, RZ, RZ, R7 ;  /* 0x000000ffff007224 */ /* 0x010fc600078e0007 */
[----:B------:R-:W-:Y:S04]  /*1d170*/  STL [R1+0x2314], R6 ;  /* 0x0023140601007387 */ /* 0x000fe80000100800 */
[----:B------:R-:W4:Y:S04]  /*1d180*/  LDL.LU.64 R18, [R1+0x1e8] ;  /* 0x0001e80001127983 */ /* 0x000f280000300a00 */
[----:B------:R0:W-:Y:S04]  /*1d190*/  STL [R1+0x2308], R0 ;  /* 0x0023080001007387 */ /* 0x0001e80000100800 */
[----:B------:R-:W-:Y:S04]  /*1d1a0*/  STL [R1+0x230c], R44 ;  /* 0x00230c2c01007387 */ /* 0x000fe80000100800 */
[----:B------:R-:W-:Y:S04]  /*1d1b0*/  STL [R1+0x2300], R45 ;  /* 0x0023002d01007387 */ /* 0x000fe80000100800 */
[----:B------:R-:W4:Y:S04]  /*1d1c0*/  LDL.LU.64 R12, [R1+0x1f0] ;  /* 0x0001f000010c7983 */ /* 0x000f280000300a00 */
[----:B--2---:R-:W-:Y:S04]  /*1d1d0*/  STL [R1+0x2304], R2 ;  /* 0x0023040201007387 */ /* 0x004fe80000100800 */
[----:B------:R-:W2:Y:S01]  /*1d1e0*/  LDL.LU.64 R10, [R1+0x1f8] ;  /* 0x0001f800010a7983 */ /* 0x000ea20000300a00 */
[----:B0-----:R-:W-:-:S05]  /*1d1f0*/  IMAD.MOV.U32 R0, RZ, RZ, R3 ;  /* 0x000000ffff007224 */ /* 0x001fca00078e0003 */
[----:B------:R3:W-:Y:S04]  /*1d200*/  STL [R1+0x22f8], R0 ;  /* 0x0022f80001007387 */ /* 0x0007e80000100800 */
[----:B------:R-:W-:Y:S04]  /*1d210*/  STL [R1+0x22fc], R46 ;  /* 0x0022fc2e01007387 */ /* 0x000fe80000100800 */
[----:B------:R-:W-:Y:S04]  /*1d220*/  STL [R1+0x22f0], R47 ;  /* 0x0022f02f01007387 */ /* 0x000fe80000100800 */
[----:B------:R-:W2:Y:S01]  /*1d230*/  LDL.LU.64 R6, [R1+0x208] ;  /* 0x0002080001067983 */ /* 0x000ea20000300a00 */
[----:B---3--:R-:W-:-:S03]  /*1d240*/  MOV R0, R55 ;  /* 0x0000003700007202 */ /* 0x008fc60000000f00 */
[----:B------:R0:W-:Y:S04]  /*1d250*/  STL [R1+0x22f4], R54 ;  /* 0x0022f43601007387 */ /* 0x0001e80000100800 */
[----:B------:R-:W3:Y:S04]  /*1d260*/  LDL.LU.64 R2, [R1+0x210] ;  /* 0x0002100001027983 */ /* 0x000ee80000300a00 */
[----:B------:R1:W-:Y:S04]  /*1d270*/  STL [R1+0x22e8], R0 ;  /* 0x0022e80001007387 */ /* 0x0003e80000100800 */
[----:B------:R-:W-:Y:S04]  /*1d280*/  STL [R1+0x22ec], R48 ;  /* 0x0022ec3001007387 */ /* 0x000fe80000100800 */
[----:B------:R-:W-:Y:S04]  /*1d290*/  STL [R1+0x22e0], R49 ;  /* 0x0022e03101007387 */ /* 0x000fe80000100800 */
[----:B0-----:R-:W3:Y:S01]  /*1d2a0*/  LDL.LU.64 R54, [R1+0x220] ;  /* 0x0002200001367983 */ /* 0x001ee20000300a00 */
[----:B-1----:R-:W-:-:S03]  /*1d2b0*/  IMAD.MOV.U32 R0, RZ, RZ, R9 ;  /* 0x000000ffff007224 */ /* 0x002fc600078e0009 */
[----:B------:R-:W-:Y:S04]  /*1d2c0*/  STL [R1+0x22e4], R8 ;  /* 0x0022e40801007387 */ /* 0x000fe80000100800 */
[----:B------:R-:W3:Y:S04]  /*1d2d0*/  LDL.LU.64 R16, [R1+0x228] ;  /* 0x0002280001107983 */ /* 0x000ee80000300a00 */
[----:B------:R0:W-:Y:S04]  /*1d2e0*/  STL [R1+0x22d8], R0 ;  /* 0x0022d80001007387 */ /* 0x0001e80000100800 */
[----:B------:R-:W-:Y:S04]  /*1d2f0*/  STL [R1+0x22dc], R50 ;  /* 0x0022dc3201007387 */ /* 0x000fe80000100800 */
[----:B------:R-:W-:Y:S04]  /*1d300*/  STL [R1+0x22d0], R51 ;  /* 0x0022d03301007387 */ /* 0x000fe80000100800 */
[----:B------:R-:W3:Y:S01]  /*1d310*/  LDL.LU.64 R14, [R1+0x230] ;  /* 0x00023000010e7983 */ /* 0x000ee20000300a00 */
[----:B0-----:R-:W-:-:S03]  /*1d320*/  IMAD.MOV.U32 R0, RZ, RZ, R57 ;  /* 0x000000ffff007224 */ /* 0x001fc600078e0039 */
[----:B------:R0:W-:Y:S04]  /*1d330*/  STL [R1+0x22d4], R56 ;  /* 0x0022d43801007387 */ /* 0x0001e80000100800 */
[----:B------:R-:W3:Y:S04]  /*1d340*/  LDL.LU.64 R8, [R1+0x238] ;  /* 0x0002380001087983 */ /* 0x000ee80000300a00 */
[----:B------:R1:W-:Y:S04]  /*1d350*/  STL [R1+0x22c8], R0 ;  /* 0x0022c80001007387 */ /* 0x0003e80000100800 */
[----:B------:R-:W-:Y:S04]  /*1d360*/  STL [R1+0x22cc], R52 ;  /* 0x0022cc3401007387 */ /* 0x000fe80000100800 */
[----:B------:R-:W-:Y:S04]  /*1d370*/  STL [R1+0x22c0], R53 ;  /* 0x0022c03501007387 */ /* 0x000fe80000100800 */
[----:B0-----:R-:W3:Y:S01]  /*1d380*/  LDL.LU.64 R56, [R1+0x248] ;  /* 0x0002480001387983 */ /* 0x001ee20000300a00 */
[----:B-1----:R-:W-:-:S03]  /*1d390*/  IMAD.MOV.U32 R0, RZ, RZ, R59 ;  /* 0x000000ffff007224 */ /* 0x002fc600078e003b */
[----:B------:R0:W-:Y:S04]  /*1d3a0*/  STL [R1+0x22c4], R58 ;  /* 0x0022c43a01007387 */ /* 0x0001e80000100800 */
[----:B0-----:R-:W3:Y:S04]  /*1d3b0*/  LDL.LU.64 R58, [R1+0x250] ;  /* 0x00025000013a7983 */ /* 0x001ee80000300a00 */
[----:B------:R0:W-:Y:S04]  /*1d3c0*/  STL [R1+0x1104], R0 ;  /* 0x0011040001007387 */ /* 0x0001e80000100800 */
[----:B----4-:R1:W-:Y:S01]  /*1d3d0*/  STL [R1+0x110c], R18 ;  /* 0x00110c1201007387 */ /* 0x0103e20000100800 */
[----:B0-----:R-:W-:-:S03]  /*1d3e0*/  IMAD.MOV.U32 R0, RZ, RZ, R19 ;  /* 0x000000ffff007224 */ /* 0x001fc600078e0013 */
[----:B-1----:R-:W4:Y:S04]  /*1d3f0*/  LDL.LU.64 R18, [R1+0x258] ;  /* 0x0002580001127983 */ /* 0x002f280000300a00 */
[----:B------:R0:W-:Y:S04]  /*1d400*/  STL [R1+0x1108], R0 ;  /* 0x0011080001007387 */ /* 0x0001e80000100800 */
[----:B------:R1:W-:Y:S01]  /*1d410*/  STL [R1+0x1114], R12 ;  /* 0x0011140c01007387 */ /* 0x0003e20000100800 */
[----:B0-----:R-:W-:-:S03]  /*1d420*/  IMAD.MOV.U32 R0, RZ, RZ, R13 ;  /* 0x000000ffff007224 */ /* 0x001fc600078e000d */
[----:B-1----:R-:W4:Y:S04]  /*1d430*/  LDL.LU.64 R12, [R1+0x260] ;  /* 0x00026000010c7983 */ /* 0x002f280000300a00 */
[----:B------:R0:W-:Y:S04]  /*1d440*/  STL [R1+0x1110], R0 ;  /* 0x0011100001007387 */ /* 0x0001e80000100800 */
[----:B--2---:R1:W-:Y:S01]  /*1d450*/  STL [R1+0x111c], R10 ;  /* 0x00111c0a01007387 */ /* 0x0043e20000100800 */
[----:B0-----:R-:W-:-:S03]  /*1d460*/  IMAD.MOV.U32 R0, RZ, RZ, R11 ;  /* 0x000000ffff007224 */ /* 0x001fc600078e000b */
[----:B-1----:R-:W2:Y:S04]  /*1d470*/  LDL.LU.64 R10, [R1+0x270] ;  /* 0x00027000010a7983 */ /* 0x002ea80000300a00 */
[----:B------:R0:W-:Y:S04]  /*1d480*/  STL [R1+0x1118], R0 ;  /* 0x0011180001007387 */ /* 0x0001e80000100800 */
[----:B------:R1:W-:Y:S01]  /*1d490*/  STL [R1+0x1124], R6 ;  /* 0x0011240601007387 */ /* 0x0003e20000100800 */
[----:B0-----:R-:W-:-:S03]  /*1d4a0*/  IMAD.MOV.U32 R0, RZ, RZ, R7 ;  /* 0x000000ffff007224 */ /* 0x001fc600078e0007 */
[----:B-1----:R-:W2:Y:S04]  /*1d4b0*/  LDL.LU.64 R6, [R1+0x278] ;  /* 0x0002780001067983 */ /* 0x002ea80000300a00 */
[----:B------:R0:W-:Y:S04]  /*1d4c0*/  STL [R1+0x1120], R0 ;  /* 0x0011200001007387 */ /* 0x0001e80000100800 */
[----:B---3--:R1:W-:Y:S01]  /*1d4d0*/  STL [R1+0x112c], R2 ;  /* 0x00112c0201007387 */ /* 0x0083e20000100800 */
[----:B0-----:R-:W-:-:S03]  /*1d4e0*/  IMAD.MOV.U32 R0, RZ, RZ, R3 ;  /* 0x000000ffff007224 */ /* 0x001fc600078e0003 */
[----:B-1----:R-:W3:Y:S04]  /*1d4f0*/  LDL.LU.64 R2, [R1+0x280] ;  /* 0x0002800001027983 */ /* 0x002ee80000300a00 */
[----:B------:R0:W-:Y:S04]  /*1d500*/  STL [R1+0x1128], R0 ;  /* 0x0011280001007387 */ /* 0x0001e80000100800 */
[----:B------:R1:W-:Y:S01]  /*1d510*/  STL [R1+0x1134], R54 ;  /* 0x0011343601007387 */ /* 0x0003e20000100800 */
[----:B0-----:R-:W-:-:S03]  /*1d520*/  IMAD.MOV.U32 R0, RZ, RZ, R55 ;  /* 0x000000ffff007224 */ /* 0x001fc600078e0037 */
[----:B-1----:R-:W3:Y:S04]  /*1d530*/  LDL.LU.64 R54, [R1+0x288] ;  /* 0x0002880001367983 */ /* 0x002ee80000300a00 */
[----:B------:R0:W-:Y:S04]  /*1d540*/  STL [R1+0x1130], R0 ;  /* 0x0011300001007387 */ /* 0x0001e80000100800 */
[----:B------:R1:W-:Y:S01]  /*1d550*/  STL [R1+0x113c], R16 ;  /* 0x00113c1001007387 */ /* 0x0003e20000100800 */
[----:B0-----:R-:W-:-:S03]  /*1d560*/  MOV R0, R17 ;  /* 0x0000001100007202 */ /* 0x001fc60000000f00 */
[----:B-1----:R-:W3:Y:S04]  /*1d570*/  LDL.LU.64 R16, [R1+0x298] ;  /* 0x0002980001107983 */ /* 0x002ee80000300a00 */
[----:B------:R0:W-:Y:S04]  /*1d580*/  STL [R1+0x1138], R0 ;  /* 0x0011380001007387 */ /* 0x0001e80000100800 */
[----:B------:R1:W-:Y:S01]  /*1d590*/  STL [R1+0x1144], R14 ;  /* 0x0011440e01007387 */ /* 0x0003e20000100800 */
        /* <DEDUP_REMOVED lines=116> */
[----:B0-----:R-:W-:-:S03]  /*1dce0*/  MOV R0, R7 ;  /* 0x0000000700007202 */ /* 0x001fc60000000f00 */
        /* <DEDUP_REMOVED lines=39> */
[----:B0-----:R-:W-:-:S03]  /*1df60*/  MOV R0, R11 ;  /* 0x0000000b00007202 */ /* 0x001fc60000000f00 */
        /* <DEDUP_REMOVED lines=39> */
[----:B0-----:R-:W-:-:S03]  /*1e1e0*/  MOV R0, R13 ;  /* 0x0000000d00007202 */ /* 0x001fc60000000f00 */
        /* <DEDUP_REMOVED lines=39> */
[----:B0-----:R-:W-:-:S03]  /*1e460*/  MOV R0, R19 ;  /* 0x0000001300007202 */ /* 0x001fc60000000f00 */
        /* <DEDUP_REMOVED lines=1230> */
[----:B----4-:R-:W-:Y:S04]  /*23150*/  STL [R1+0x1cbc], R18 ;  /* 0x001cbc1201007387 */ /* 0x010fe80000100800 */
[----:B------:R-:W4:Y:S01]  /*23160*/  LDL.LU.64 R20, [R1+0xe48] ;  /* 0x000e480001147983 */ /* 0x000f220000300a00 */
[----:B0-----:R-:W-:-:S05]  /*23170*/  IMAD.MOV.U32 R0, RZ, RZ, R19 ;  /* 0x000000ffff007224 */ /* 0x001fca00078e0013 */
        /* <DEDUP_REMOVED lines=12> */
[----:B------:R3:W-:Y:S02]  /*23240*/  STL [R1+0x1cd0], R0 ;  /* 0x001cd00001007387 */ /* 0x0007e40000100800 */
[----:B---3--:R-:W-:Y:S02]  /*23250*/  IMAD.MOV.U32 R0, RZ, RZ, R3 ;  /* 0x000000ffff007224 */ /* 0x008fe400078e0003 */
[----:B------:R0:W-:Y:S04]  /*23260*/  STL [R1+0x1cdc], R2 ;  /* 0x001cdc0201007387 */ /* 0x0001e80000100800 */
[----:B0-----:R-:W3:Y:S04]  /*23270*/  LDL.LU.64 R2, [R1+0xe58] ;  /* 0x000e580001027983 */ /* 0x001ee80000300a00 */
[----:B------:R0:W-:Y:S04]  /*23280*/  STL [R1+0x1cd8], R0 ;  /* 0x001cd80001007387 */ /* 0x0001e80000100800 */
[----:B------:R1:W-:Y:S01]  /*23290*/  STL [R1+0x1ce4], R54 ;  /* 0x001ce43601007387 */ /* 0x0003e20000100800 */
[----:B0-----:R-:W-:-:S03]  /*232a0*/  IMAD.MOV.U32 R0, RZ, RZ, R55 ;  /* 0x000000ffff007224 */ /* 0x001fc600078e0037 */
[----:B-1----:R-:W3:Y:S04]  /*232b0*/  LDL.LU.64 R54, [R1+0x1b0] ;  /* 0x0001b00001367983 */ /* 0x002ee80000300a00 */
[----:B------:R0:W-:Y:S04]  /*232c0*/  STL [R1+0x1ce0], R0 ;  /* 0x001ce00001007387 */ /* 0x0001e80000100800 */
[----:B------:R-:W-:Y:S04]  /*232d0*/  STL [R1+0x1cec], R16 ;  /* 0x001cec1001007387 */ /* 0x000fe80000100800 */
[----:B------:R-:W3:Y:S01]  /*232e0*/  LDL.LU.64 R18, [R1+0xe60] ;  /* 0x000e600001127983 */ /* 0x000ee20000300a00 */
[----:B0-----:R-:W-:-:S05]  /*232f0*/  IMAD.MOV.U32 R0, RZ, RZ, R17 ;  /* 0x000000ffff007224 */ /* 0x001fca00078e0011 */
[----:B------:R0:W-:Y:S04]  /*23300*/  STL [R1+0x1ce8], R0 ;  /* 0x001ce80001007387 */ /* 0x0001e80000100800 */
[----:B------:R-:W-:Y:S01]  /*23310*/  STL [R1+0x1cf4], R14 ;  /* 0x001cf40e01007387 */ /* 0x000fe20000100800 */
[----:B0-----:R-:W-:-:S03]  /*23320*/  IMAD.MOV.U32 R0, RZ, RZ, R15 ;  /* 0x000000ffff007224 */ /* 0x001fc600078e000f */
[----:B------:R-:W3:Y:S04]  /*23330*/  LDL.LU.64 R16, [R1+0xc38] ;  /* 0x000c380001107983 */ /* 0x000ee80000300a00 */
[----:B------:R0:W-:Y:S02]  /*23340*/  STL [R1+0x1cf0], R0 ;  /* 0x001cf00001007387 */ /* 0x0001e40000100800 */
[----:B0-----:R-:W-:Y:S02]  /*23350*/  IMAD.MOV.U32 R0, RZ, RZ, R9 ;  /* 0x000000ffff007224 */ /* 0x001fe400078e0009 */
[----:B------:R-:W-:Y:S04]  /*23360*/  STL [R1+0x1cfc], R8 ;  /* 0x001cfc0801007387 */ /* 0x000fe80000100800 */
[----:B------:R-:W3:Y:S04]  /*23370*/  LDL.LU.64 R14, [R1+0xe68] ;  /* 0x000e6800010e7983 */ /* 0x000ee80000300a00 */
[----:B------:R0:W-:Y:S02]  /*23380*/  STL [R1+0x1cf8], R0 ;  /* 0x001cf80001007387 */ /* 0x0001e40000100800 */
[----:B0-----:R-:W-:-:S02]  /*23390*/  IMAD.MOV.U32 R0, RZ, RZ, R57 ;  /* 0x000000ffff007224 */ /* 0x001fc400078e0039 */
[----:B------:R0:W-:Y:S04]  /*233a0*/  STL [R1+0x1d04], R56 ;  /* 0x001d043801007387 */ /* 0x0001e80000100800 */
[----:B0-----:R-:W3:Y:S04]  /*233b0*/  LDL.LU.64 R56, [R1+0x1a8] ;  /* 0x0001a80001387983 */ /* 0x001ee80000300a00 */
[----:B------:R0:W-:Y:S04]  /*233c0*/  STL [R1+0x1d00], R0 ;  /* 0x001d000001007387 */ /* 0x0001e80000100800 */
[----:B------:R1:W-:Y:S04]  /*233d0*/  STL [R1+0x1d0c], R58 ;  /* 0x001d0c3a01007387 */ /* 0x0003e80000100800 */
[----:B------:R-:W3:Y:S01]  /*233e0*/  LDL.LU.64 R8, [R1+0xe70] ;  /* 0x000e700001087983 */ /* 0x000ee20000300a00 */
[----:B0-----:R-:W-:-:S05]  /*233f0*/  IMAD.MOV.U32 R0, RZ, RZ, R59 ;  /* 0x000000ffff007224 */ /* 0x001fca00078e003b */
[----:B------:R0:W-:Y:S04]  /*23400*/  STL [R1+0x1d08], R0 ;  /* 0x001d080001007387 */ /* 0x0001e80000100800 */
[----:B----4-:R-:W-:Y:S04]  /*23410*/  STL [R1+0x1d14], R20 ;  /* 0x001d141401007387 */ /* 0x010fe80000100800 */
[----:B-1----:R-:W4:Y:S01]  /*23420*/  LDL.LU.64 R58, [R1+0xc48] ;  /* 0x000c4800013a7983 */ /* 0x002f220000300a00 */
[----:B0-----:R-:W-:-:S03]  /*23430*/  IMAD.MOV.U32 R0, RZ, RZ, R21 ;  /* 0x000000ffff007224 */ /* 0x001fc600078e0015 */
[----:B------:R-:W-:Y:S04]  /*23440*/  STL [R1+0x1d1c], R12 ;  /* 0x001d1c0c01007387 */ /* 0x000fe80000100800 */
[----:B------:R0:W-:Y:S02]  /*23450*/  STL [R1+0x1d10], R0 ;  /* 0x001d100001007387 */ /* 0x0001e40000100800 */
[----:B0-----:R-:W-:Y:S02]  /*23460*/  MOV R0, R13 ;  /* 0x0000000d00007202 */ /* 0x001fe40000000f00 */
[----:B------:R-:W4:Y:S04]  /*23470*/  LDL.LU.64 R12, [R1+0xe78] ;  /* 0x000e7800010c7983 */ /* 0x000f280000300a00 */
        /* <DEDUP_REMOVED lines=35> */
[----:B----4-:R-:W-:Y:S04]  /*236b0*/  STL [R1+0x1d6c], R58 ;  /* 0x001d6c3a01007387 */ /* 0x010fe80000100800 */
[----:B------:R0:W-:Y:S04]  /*236c0*/  STL [R1+0x1d60], R0 ;  /* 0x001d600001007387 */ /* 0x0001e80000100800 */
[----:B-1----:R-:W4:Y:S01]  /*236d0*/  LDL.LU.64 R8, [R1+0x190] ;  /* 0x0001900001087983 */ /* 0x002f220000300a00 */
[----:B0-----:R-:W-:-:S03]  /*236e0*/  MOV R0, R59 ;  /* 0x0000003b00007202 */ /* 0x001fc60000000f00 */
[----:B------:R-:W4:Y:S04]  /*236f0*/  LDL.LU.64 R58, [R1+0xea0] ;  /* 0x000ea000013a7983 */ /* 0x000f280000300a00 */
[----:B------:R0:W-:Y:S04]  /*23700*/  STL [R1+0x1d68], R0 ;  /* 0x001d680001007387 */ /* 0x0001e80000100800 */
[----:B------:R1:W-:Y:S04]  /*23710*/  STL [R1+0x1d74], R12 ;  /* 0x001d740c01007387 */ /* 0x0003e80000100800 */
[----:B------:R-:W4:Y:S01]  /*23720*/  LDL.LU.64 R20, [R1+0xc88] ;  /* 0x000c880001147983 */ /* 0x000f220000300a00 */
[----:B0-----:R-:W-:-:S05]  /*23730*/  IMAD.MOV.U32 R0, RZ, RZ, R13 ;  /* 0x000000ffff007224 */ /* 0x001fca00078e000d */
[----:B------:R0:W-:Y:S04]  /*23740*/  STL [R1+0x1d70], R0 ;  /* 0x001d700001007387 */ /* 0x0001e80000100800 */
[----:B--2---:R-:W-:Y:S04]  /*23750*/  STL [R1+0x1d7c], R10 ;  /* 0x001d7c0a01007387 */ /* 0x004fe80000100800 */
[----:B-1----:R-:W2:Y:S01]  /*23760*/  LDL.LU.64 R12, [R1+0xea8] ;  /* 0x000ea800010c7983 */ /* 0x002ea20000300a00 */
[----:B0-----:R-:W-:-:S05]  /*23770*/  IMAD.MOV.U32 R0, RZ, RZ, R11 ;  /* 0x000000ffff007224 */ /* 0x001fca00078e000b */
[----:B------:R0:W-:Y:S02]  /*23780*/  STL [R1+0x1d78], R0 ;  /* 0x001d780001007387 */ /* 0x0001e40000100800 */
[----:B0-----:R-:W-:Y:S02]  /*23790*/  IMAD.MOV.U32 R0, RZ, RZ, R7 ;  /* 0x000000ffff007224 */ /* 0x001fe400078e0007 */
[----:B------:R-:W-:Y:S04]  /*237a0*/  STL [R1+0x1d84], R6 ;  /* 0x001d840601007387 */ /* 0x000fe80000100800 */
[----:B------:R-:W2:Y:S04]  /*237b0*/  LDL.LU.64 R10, [R1+0x188] ;  /* 0x00018800010a7983 */ /* 0x000ea80000300a00 */
[----:B------:R3:W-:Y:S02]  /*237c0*/  STL [R1+0x1d80], R0 ;  /* 0x001d800001007387 */ /* 0x0007e40000100800 */
[----:B---3--:R-:W-:-:S02]  /*237d0*/  IMAD.MOV.U32 R0, RZ, RZ, R3 ;  /* 0x000000ffff007224 */ /* 0x008fc400078e0003 */
[----:B------:R-:W-:Y:S04]  /*237e0*/  STL [R1+0x1d8c], R2 ;  /* 0x001d8c0201007387 */ /* 0x000fe80000100800 */
[----:B------:R-:W3:Y:S04]  /*237f0*/  LDL.LU.64 R6, [R1+0xeb0] ;  /* 0x000eb00001067983 */ /* 0x000ee80000300a00 */
[----:B------:R0:W-:Y:S02]  /*23800*/  STL [R1+0x1d88], R0 ;  /* 0x001d880001007387 */ /* 0x0001e40000100800 */
[----:B0-----:R-:W-:-:S02]  /*23810*/  IMAD.MOV.U32 R0, RZ, RZ, R55 ;  /* 0x000000ffff007224 */ /* 0x001fc400078e0037 */
[----:B------:R-:W-:Y:S04]  /*23820*/  STL [R1+0x1d94], R54 ;  /* 0x001d943601007387 */ /* 0x000fe80000100800 */
[----:B------:R-:W3:Y:S04]  /*23830*/  LDL.LU.64 R2, [R1+0xc98] ;  /* 0x000c980001027983 */ /* 0x000ee80000300a00 */
[----:B------:R0:W-:Y:S04]  /*23840*/  STL [R1+0x1d90], R0 ;  /* 0x001d900001007387 */ /* 0x0001e80000100800 */
[----:B------:R1:W-:Y:S01]  /*23850*/  STL [R1+0x1d9c], R18 ;  /* 0x001d9c1201007387 */ /* 0x0003e20000100800 */
[----:B0-----:R-:W-:-:S03]  /*23860*/  IMAD.MOV.U32 R0, RZ, RZ, R19 ;  /* 0x000000ffff007224 */ /* 0x001fc600078e0013 */
[----:B------:R-:W3:Y:S04]  /*23870*/  LDL.LU.64 R54, [R1+0xeb8] ;  /* 0x000eb80001367983 */ /* 0x000ee80000300a00 */
[----:B------:R-:W-:Y:S04]  /*23880*/  STL [R1+0x1da4], R16 ;  /* 0x001da41001007387 */ /* 0x000fe80000100800 */
[----:B------:R0:W-:Y:S04]  /*23890*/  STL [R1+0x1d98], R0 ;  /* 0x001d980001007387 */ /* 0x0001e80000100800 */
[----:B-1----:R-:W3:Y:S01]  /*238a0*/  LDL.LU.64 R18, [R1+0x180] ;  /* 0x0001800001127983 */ /* 0x002ee20000300a00 */
[----:B0-----:R-:W-:-:S03]  /*238b0*/  IMAD.MOV.U32 R0, RZ, RZ, R17 ;  /* 0x000000ffff007224 */ /* 0x001fc600078e0011 */
[----:B------:R-:W-:Y:S04]  /*238c0*/  STL [R1+0x1dac], R14 ;  /* 0x001dac0e01007387 */ /* 0x000fe80000100800 */
[----:B------:R0:W-:Y:S04]  /*238d0*/  STL [R1+0x1da0], R0 ;  /* 0x001da00001007387 */ /* 0x0001e80000100800 */
[----:B------:R-:W3:Y:S01]  /*238e0*/  LDL.LU.64 R16, [R1+0xec0] ;  /* 0x000ec00001107983 */ /* 0x000ee20000300a00 */
[----:B0-----:R-:W-:-:S03]  /*238f0*/  IMAD.MOV.U32 R0, RZ, RZ, R15 ;  /* 0x000000ffff007224 */ /* 0x001fc600078e000f */
[----:B------:R-:W-:Y:S04]  /*23900*/  STL [R1+0x1db4], R56 ;  /* 0x001db43801007387 */ /* 0x000fe80000100800 */
[----:B------:R0:W-:Y:S04]  /*23910*/  STL [R1+0x1da8], R0 ;  /* 0x001da80001007387 */ /* 0x0001e80000100800 */
[----:B------:R-:W3:Y:S01]  /*23920*/  LDL.LU.64 R14, [R1+0xcb0] ;  /* 0x000cb000010e7983 */ /* 0x000ee20000300a00 */
[----:B0-----:R-:W-:-:S03]  /*23930*/  IMAD.MOV.U32 R0, RZ, RZ, R57 ;  /* 0x000000ffff007224 */ /* 0x001fc600078e0039 */
[----:B------:R-:W3:Y:S04]  /*23940*/  LDL.LU.64 R56, [R1+0xec8] ;  /* 0x000ec80001387983 */ /* 0x000ee80000300a00 */
[----:B------:R0:W-:Y:S04]  /*23950*/  STL [R1+0x1db0], R0 ;  /* 0x001db00001007387 */ /* 0x0001e80000100800 */
[----:B----4-:R1:W-:Y:S01]  /*23960*/  STL [R1+0x1dbc], R8 ;  /* 0x001dbc0801007387 */ /* 0x0103e20000100800 */
[----:B0-----:R-:W-:-:S03]  /*23970*/  MOV R0, R9 ;  /* 0x0000000900007202 */ /* 0x001fc60000000f00 */
[----:B------:R-:W-:Y:S04]  /*23980*/  STL [R1+0x1dc4], R58 ;  /* 0x001dc43a01007387 */ /* 0x000fe80000100800 */
[----:B------:R0:W-:Y:S04]  /*23990*/  STL [R1+0x1db8], R0 ;  /* 0x001db80001007387 */ /* 0x0001e80000100800 */
[----:B-1----:R-:W4:Y:S01]  /*239a0*/  LDL.LU.64 R8, [R1+0x178] ;  /* 0x0001780001087983 */ /* 0x002f220000300a00 */
[----:B0-----:R-:W-:-:S03]  /*239b0*/  IMAD.MOV.U32 R0, RZ, RZ, R59 ;  /* 0x000000ffff007224 */ /* 0x001fc600078e003b */
[----:B------:R-:W-:Y:S04]  /*239c0*/  STL [R1+0x1dcc], R20 ;  /* 0x001dcc1401007387 */ /* 0x000fe80000100800 */
[----:B------:R0:W-:Y:S04]  /*239d0*/  STL [R1+0x1dc0], R0 ;  /* 0x001dc00001007387 */ /* 0x0001e80000100800 */
[----:B------:R-:W4:Y:S01]  /*239e0*/  LDL.LU.64 R58, [R1+0xed0] ;  /* 0x000ed000013a7983 */ /* 0x000f220000300a00 */
[----:B0-----:R-:W-:-:S03]  /*239f0*/  IMAD.MOV.U32 R0, RZ, RZ, R21 ;  /* 0x000000ffff007224 */ /* 0x001fc600078e0015 */
[----:B--2---:R-:W-:Y:S04]  /*23a00*/  STL [R1+0x1dd4], R12 ;  /* 0x001dd40c01007387 */ /* 0x004fe80000100800 */
[----:B------:R0:W-:Y:S02]  /*23a10*/  STL [R1+0x1dc8], R0 ;  /* 0x001dc80001007387 */ /* 0x0001e40000100800 */
[----:B0-----:R-:W-:Y:S02]  /*23a20*/  IMAD.MOV.U32 R0, RZ, RZ, R13 ;  /* 0x000000ffff007224 */ /* 0x001fe400078e000d */
[----:B------:R-:W2:Y:S04]  /*23a30*/  LDL.LU.64 R12, [R1+0xcc0] ;  /* 0x000cc000010c7983 */ /* 0x000ea80000300a00 */
        /* <DEDUP_REMOVED lines=22> */
[----:B0-----:R-:W-:-:S05]  /*23ba0*/  IMAD.MOV.U32 R0, RZ, RZ, R17 ;  /* 0x000000ffff007224 */ /* 0x001fca00078e0011 */
[----:B------:R0:W-:Y:S04]  /*23bb0*/  STL [R1+0x1e00], R0 ;  /* 0x001e000001007387 */ /* 0x0001e80000100800 */
[----:B------:R-:W-:Y:S01]  /*23bc0*/  STL [R1+0x1e0c], R14 ;  /* 0x001e0c0e01007387 */ /* 0x000fe20000100800 */
[----:B0-----:R-:W-:-:S03]  /*23bd0*/  MOV R0, R15 ;  /* 0x0000000f00007202 */ /* 0x001fc60000000f00 */
[----:B------:R-:W-:Y:S04]  /*23be0*/  STL [R1+0x1e14], R56 ;  /* 0x001e143801007387 */ /* 0x000fe80000100800 */
[----:B------:R0:W-:Y:S04]  /*23bf0*/  STL [R1+0x1e08], R0 ;  /* 0x001e080001007387 */ /* 0x0001e80000100800 */
[----:B------:R-:W3:Y:S01]  /*23c00*/  LDL.LU.64 R20, [R1+0x168] ;  /* 0x0001680001147983 */ /* 0x000ee20000300a00 */
[----:B0-----:R-:W-:-:S03]  /*23c10*/  IMAD.MOV.U32 R0, RZ, RZ, R57 ;  /* 0x000000ffff007224 */ /* 0x001fc600078e0039 */
[----:B------:R-:W3:Y:S04]  /*23c20*/  LDL.LU.64 R56, [R1+0xef0] ;  /* 0x000ef00001387983 */ /* 0x000ee80000300a00 */
[----:B------:R0:W-:Y:S04]  /*23c30*/  STL [R1+0x1e10], R0 ;  /* 0x001e100001007387 */ /* 0x0001e80000100800 */
[----:B----4-:R-:W-:Y:S04]  /*23c40*/  STL [R1+0x1e1c], R8 ;  /* 0x001e1c0801007387 */ /* 0x010fe80000100800 */
[----:B------:R-:W4:Y:S01]  /*23c50*/  LDL.LU.64 R18, [R1+0xce8] ;  /* 0x000ce80001127983 */ /* 0x000f220000300a00 */
[----:B0-----:R-:W-:-:S03]  /*23c60*/  IMAD.MOV.U32 R0, RZ, RZ, R9 ;  /* 0x000000ffff007224 */ /* 0x001fc600078e0009 */
[----:B------:R-:W-:Y:S04]  /*23c70*/  STL [R1+0x1e24], R58 ;  /* 0x001e243a01007387 */ /* 0x000fe80000100800 */
[----:B------:R0:W-:Y:S04]  /*23c80*/  STL [R1+0x1e18], R0 ;  /* 0x001e180001007387 */ /* 0x0001e80000100800 */
[----:B------:R-:W4:Y:S01]  /*23c90*/  LDL.LU.64 R16, [R1+0xef8] ;  /* 0x000ef80001107983 */ /* 0x000f220000300a00 */
[----:B0-----:R-:W-:-:S03]  /*23ca0*/  IMAD.MOV.U32 R0, RZ, RZ, R59 ;  /* 0x000000ffff007224 */ /* 0x001fc600078e003b */
[----:B------:R-:W4:Y:S04]  /*23cb0*/  LDL.LU.64 R58, [R1+0x160] ;  /* 0x00016000013a7983 */ /* 0x000f280000300a00 */
[----:B------:R0:W-:Y:S04]  /*23cc0*/  STL [R1+0x1e20], R0 ;  /* 0x001e200001007387 */ /* 0x0001e80000100800 */
[----:B--2---:R-:W-:Y:S04]  /*23cd0*/  STL [R1+0x1e2c], R12 ;  /* 0x001e2c0c01007387 */ /* 0x004fe80000100800 */
[----:B------:R-:W2:Y:S01]  /*23ce0*/  LDL.LU.64 R8, [R1+0xf00] ;  /* 0x000f000001087983 */ /* 0x000ea20000300a00 */
[----:B0-----:R-:W-:-:S03]  /*23cf0*/  IMAD.MOV.U32 R0, RZ, RZ, R13 ;  /* 0x000000ffff007224 */ /* 0x001fc600078e000d */
[----:B------:R-:W-:Y:S04]  /*23d00*/  STL [R1+0x1e34], R10 ;  /* 0x001e340a01007387 */ /* 0x000fe80000100800 */
[----:B------:R0:W-:Y:S04]  /*23d10*/  STL [R1+0x1e28], R0 ;  /* 0x001e280001007387 */ /* 0x0001e80000100800 */
[----:B------:R-:W2:Y:S01]  /*23d20*/  LDL.LU.64 R14, [R1+0xd00] ;  /* 0x000d0000010e7983 */ /* 0x000ea20000300a00 */
[----:B0-----:R-:W-:-:S05]  /*23d30*/  IMAD.MOV.U32 R0, RZ, RZ, R11 ;  /* 0x000000ffff007224 */ /* 0x001fca00078e000b */
[----:B------:R3:W-:Y:S02]  /*23d40*/  STL [R1+0x1e30], R0 ;  /* 0x001e300001007387 */ /* 0x0007e40000100800 */
[----:B---3--:R-:W-:Y:S02]  /*23d50*/  IMAD.MOV.U32 R0, RZ, RZ, R7 ;  /* 0x000000ffff007224 */ /* 0x008fe400078e0007 */
[----:B------:R-:W-:Y:S04]  /*23d60*/  STL [R1+0x1e3c], R6 ;  /* 0x001e3c0601007387 */ /* 0x000fe80000100800 */
[----:B------:R-:W3:Y:S04]  /*23d70*/  LDL.LU.64 R12, [R1+0xf08] ;  /* 0x000f0800010c7983 */ /* 0x000ee80000300a00 */
[----:B------:R-:W3:Y:S04]  /*23d80*/  LDL.LU.64 R10, [R1+0x158] ;  /* 0x00015800010a7983 */ /* 0x000ee80000300a00 */
[----:B------:R0:W-:Y:S02]  /*23d90*/  STL [R1+0x1e38], R0 ;  /* 0x001e380001007387 */ /* 0x0001e40000100800 */
[----:B0-----:R-:W-:-:S02]  /*23da0*/  IMAD.MOV.U32 R0, RZ, RZ, R3 ;  /* 0x000000ffff007224 */ /* 0x001fc400078e0003 */
[----:B------:R0:W-:Y:S04]  /*23db0*/  STL [R1+0x1e44], R2 ;  /* 0x001e440201007387 */ /* 0x0001e80000100800 */
[----:B------:R-:W3:Y:S01]  /*23dc0*/  LDL.LU.64 R6, [R1+0xf10] ;  /* 0x000f100001067983 */ /* 0x000ee20000300a00 */
[----:B------:R-:W-:-:S03]  /*23dd0*/  IMAD.MOV.U32 R24, RZ, RZ, R55 ;  /* 0x000000ffff187224 */ /* 0x000fc600078e0037 */
[----:B------:R-:W-:Y:S04]  /*23de0*/  STL [R1+0x1e4c], R54 ;  /* 0x001e4c3601007387 */ /* 0x000fe80000100800 */
[----:B------:R1:W-:Y:S04]  /*23df0*/  STL [R1+0x1e40], R0 ;  /* 0x001e400001007387 */ /* 0x0003e80000100800 */
[----:B0-----:R-:W3:Y:S04]  /*23e00*/  LDL.LU.64 R2, [R1+0xd10] ;  /* 0x000d100001027983 */ /* 0x001ee80000300a00 */
[----:B-1----:R-:W3:Y:S04]  /*23e10*/  LDL.LU R0, [R1+0xf28] ;  /* 0x000f280001007983 */ /* 0x002ee80000300800 */
[----:B------:R-:W-:Y:S04]  /*23e20*/  STL [R1+0x1e48], R24 ;  /* 0x001e481801007387 */ /* 0x000fe80000100800 */
[----:B------:R0:W-:Y:S04]  /*23e30*/  STL [R1+0x1e54], R22 ;  /* 0x001e541601007387 */ /* 0x0001e80000100800 */
[----:B------:R-:W3:Y:S04]  /*23e40*/  LDL.LU R60, [R1+0xf2c] ;  /* 0x000f2c00013c7983 */ /* 0x000ee80000300800 */
[----:B------:R-:W3:Y:S01]  /*23e50*/  LDL.LU.64 R54, [R1+0xf18] ;  /* 0x000f180001367983 */ /* 0x000ee20000300a00 */
[----:B0-----:R-:W-:-:S03]  /*23e60*/  IMAD.MOV.U32 R22, RZ, RZ, R23 ;  /* 0x000000ffff167224 */ /* 0x001fc600078e0017 */
[----:B------:R0:W-:Y:S04]  /*23e70*/  STL [R1+0x1e5c], R20 ;  /* 0x001e5c1401007387 */ /* 0x0001e80000100800 */
[----:B------:R-:W-:Y:S04]  /*23e80*/  STL [R1+0x1e50], R22 ;  /* 0x001e501601007387 */ /* 0x000fe80000100800 */
[----:B------:R-:W-:Y:S01]  /*23e90*/  STL [R1+0x1e64], R56 ;  /* 0x001e643801007387 */ /* 0x000fe20000100800 */
[----:B0-----:R-:W-:-:S05]  /*23ea0*/  MOV R20, R21 ;  /* 0x0000001500147202 */ /* 0x001fca0000000f00 */
[----:B------:R0:W-:Y:S04]  /*23eb0*/  STL [R1+0x1e58], R20 ;  /* 0x001e581401007387 */ /* 0x0001e80000100800 */
[----:B----4-:R1:W-:Y:S01]  /*23ec0*/  STL [R1+0x1e6c], R18 ;  /* 0x001e6c1201007387 */ /* 0x0103e20000100800 */
[----:B0-----:R-:W-:-:S05]  /*23ed0*/  IMAD.MOV.U32 R20, RZ, RZ, R57 ;  /* 0x000000ffff147224 */ /* 0x001fca00078e0039 */
[----:B------:R-:W-:Y:S01]  /*23ee0*/  STL [R1+0x1e60], R20 ;  /* 0x001e601401007387 */ /* 0x000fe20000100800 */
[----:B-1----:R-:W-:-:S03]  /*23ef0*/  IMAD.MOV.U32 R18, RZ, RZ, R19 ;  /* 0x000000ffff127224 */ /* 0x002fc600078e0013 */
[----:B------:R-:W4:Y:S04]  /*23f00*/  LDL.LU.64 R56, [R1+0xf20] ;  /* 0x000f200001387983 */ /* 0x000f280000300a00 */
[----:B------:R0:W-:Y:S04]  /*23f10*/  STL [R1+0x1e74], R16 ;  /* 0x001e741001007387 */ /* 0x0001e80000100800 */
[----:B------:R-:W-:Y:S04]  /*23f20*/  STL [R1+0x1e68], R18 ;  /* 0x001e681201007387 */ /* 0x000fe80000100800 */
[----:B------:R-:W-:Y:S01]  /*23f30*/  STL [R1+0x1e7c], R58 ;  /* 0x001e7c3a01007387 */ /* 0x000fe20000100800 */
[----:B0-----:R-:W-:-:S05]  /*23f40*/  IMAD.MOV.U32 R16, RZ, RZ, R17 ;  /* 0x000000ffff107224 */ /* 0x001fca00078e0011 */
[----:B------:R0:W-:Y:S02]  /*23f50*/  STL [R1+0x1e70], R16 ;  /* 0x001e701001007387 */ /* 0x0001e40000100800 */
[----:B0-----:R-:W-:Y:S02]  /*23f60*/  IMAD.MOV.U32 R16, RZ, RZ, R59 ;  /* 0x000000ffff107224 */ /* 0x001fe400078e003b */
[----:B--2---:R0:W-:Y:S04]  /*23f70*/  STL [R1+0x1e84], R8 ;  /* 0x001e840801007387 */ /* 0x0041e80000100800 */
[----:B------:R-:W-:Y:S04]  /*23f80*/  STL [R1+0x1e78], R16 ;  /* 0x001e781001007387 */ /* 0x000fe80000100800 */
[----:B------:R-:W2:Y:S04]  /*23f90*/  LDL.LU.64 R58, [R1+0x320] ;  /* 0x00032000013a7983 */ /* 0x000ea80000300a00 */
[----:B------:R1:W-:Y:S01]  /*23fa0*/  STL [R1+0x1e80], R9 ;  /* 0x001e800901007387 */ /* 0x0003e20000100800 */
[----:B0-----:R-:W0:Y:S01]  /*23fb0*/  LDC R8, c[0x0][0x238] ;  /* 0x00008e00ff087b82 */ /* 0x001e220000000800 */
[----:B-1----:R-:W-:-:S02]  /*23fc0*/  IMAD.MOV.U32 R9, RZ, RZ, R15 ;  /* 0x000000ffff097224 */ /* 0x002fc400078e000f */
[----:B------:R-:W-:Y:S04]  /*23fd0*/  STL [R1+0x1e8c], R14 ;  /* 0x001e8c0e01007387 */ /* 0x000fe80000100800 */
[----:B---3--:R-:W-:Y:S04]  /*23fe0*/  STL [R1+0x1e94], R12 ;  /* 0x001e940c01007387 */ /* 0x008fe80000100800 */
[----:B------:R1:W-:Y:S04]  /*23ff0*/  STL [R1+0x1e88], R9 ;  /* 0x001e880901007387 */ /* 0x0003e80000100800 */
[----:B------:R-:W-:Y:S01]  /*24000*/  STL [R1+0x1e9c], R10 ;  /* 0x001e9c0a01007387 */ /* 0x000fe20000100800 */
[----:B-1----:R-:W-:-:S05]  /*24010*/  IMAD.MOV.U32 R9, RZ, RZ, R13 ;  /* 0x000000ffff097224 */ /* 0x002fca00078e000d */
[----:B------:R1:W-:Y:S02]  /*24020*/  STL [R1+0x1e90], R9 ;  /* 0x001e900901007387 */ /* 0x0003e40000100800 */
[----:B-1----:R-:W-:Y:S02]  /*24030*/  IMAD.MOV.U32 R9, RZ, RZ, R11 ;  /* 0x000000ffff097224 */ /* 0x002fe400078e000b */
[----:B------:R1:W-:Y:S04]  /*24040*/  STL [R1+0x1ea4], R6 ;  /* 0x001ea40601007387 */ /* 0x0003e80000100800 */
[----:B------:R-:W-:Y:S01]  /*24050*/  STL [R1+0x1e98], R9 ;  /* 0x001e980901007387 */ /* 0x000fe20000100800 */
[----:B-1----:R-:W-:-:S05]  /*24060*/  IMAD.MOV.U32 R6, RZ, RZ, R7 ;  /* 0x000000ffff067224 */ /* 0x002fca00078e0007 */
[----:B------:R-:W-:Y:S04]  /*24070*/  STL [R1+0x1ea0], R6 ;  /* 0x001ea00601007387 */ /* 0x000fe80000100800 */
[----:B------:R1:W-:Y:S01]  /*24080*/  STL [R1+0x1eac], R2 ;  /* 0x001eac0201007387 */ /* 0x0003e20000100800 */
[----:B------:R-:W-:Y:S02]  /*24090*/  IMAD R0, R0, UR5, RZ ;  /* 0x0000000500007c24 */ /* 0x000fe4000f8e02ff */
[----:B-1----:R-:W-:-:S03]  /*240a0*/  IMAD.MOV.U32 R2, RZ, RZ, R3 ;  /* 0x000000ffff027224 */ /* 0x002fc600078e0003 */
[----:B------:R-:W-:Y:S02]  /*240b0*/  LEA R12, P1, R0, UR8, 0x1 ;  /* 0x00000008000c7c11 */ /* 0x000fe4000f8208ff */
[----:B------:R1:W-:Y:S01]  /*240c0*/  STL [R1+0x1ea8], R2 ;  /* 0x001ea80201007387 */ /* 0x0003e20000100800 */
[----:B------:R-:W-:-:S03]  /*240d0*/  MOV R3, R55 ;  /* 0x0000003700037202 */ /* 0x000fc60000000f00 */
[----:B------:R-:W-:Y:S01]  /*240e0*/  STL [R1+0x1eb4], R54 ;  /* 0x001eb43601007387 */ /* 0x000fe20000100800 */
[----:B-1----:R-:W-:-:S03]  /*240f0*/  IMAD R2, R60, UR5, RZ ;  /* 0x000000053c027c24 */ /* 0x002fc6000f8e02ff */
[----:B------:R-:W-:Y:S01]  /*24100*/  STL [R1+0x1eb0], R3 ;  /* 0x001eb00301007387 */ /* 0x000fe20000100800 */
[----:B------:R-:W-:-:S03]  /*24110*/  LEA.HI.X.SX32 R13, R0, UR9, 0x1, P1 ;  /* 0x00000009000d7c11 */ /* 0x000fc600088f0eff */
[----:B------:R0:W-:Y:S01]  /*24120*/  STL [R1+0x1ebc], R4 ;  /* 0x001ebc0401007387 */ /* 0x0001e20000100800 */
[----:B------:R-:W-:-:S03]  /*24130*/  LEA R10, P0, R2, UR8, 0x1 ;  /* 0x00000008020a7c11 */ /* 0x000fc6000f8008ff */
[----:B------:R1:W-:Y:S01]  /*24140*/  STL [R1+0x1eb8], R5 ;  /* 0x001eb80501007387 */ /* 0x0003e20000100800 */
[----:B------:R-:W-:Y:S01]  /*24150*/  LEA.HI.X.SX32 R11, R2, UR9, 0x1, P0 ;  /* 0x00000009020b7c11 */ /* 0x000fe200080f0eff */
[----:B0-----:R-:W-:-:S04]  /*24160*/  IMAD R4, R8, 0x3f, RZ ;  /* 0x0000003f08047824 */ /* 0x001fc800078e02ff */
[----:B------:R-:W-:-:S04]  /*24170*/  IMAD.WIDE R2, R4, 0x2, R12 ;  /* 0x0000000204027825 */ /* 0x000fc800078e020c */
[----:B-1----:R-:W-:-:S04]  /*24180*/  IMAD.WIDE R4, R4, 0x2, R10 ;  /* 0x0000000204047825 */ /* 0x002fc800078e020a */
[----:B----4-:R-:W-:Y:S01]  /*24190*/  IMAD.MOV.U32 R0, RZ, RZ, R57 ;  /* 0x000000ffff007224 */ /* 0x010fe200078e0039 */
[----:B------:R-:W-:Y:S04]  /*241a0*/  STL [R1+0x1ec4], R56 ;  /* 0x001ec43801007387 */ /* 0x000fe80000100800 */
[----:B------:R-:W-:Y:S04]  /*241b0*/  STL.64 [R1+0x958], R12 ;  /* 0x0009580c01007387 */ /* 0x000fe80000100a00 */
[----:B------:R0:W-:Y:S02]  /*241c0*/  STL [R1+0x1ec0], R0 ;  /* 0x001ec00001007387 */ /* 0x0001e40000100800 */
[----:B0-----:R-:W-:-:S02]  /*241d0*/  IMAD R0, R8, 0x3e, RZ ;  /* 0x0000003e08007824 */ /* 0x001fc400078e02ff */
[----:B--2---:R-:W-:Y:S01]  /*241e0*/  IMAD.MOV.U32 R6, RZ, RZ, R59 ;  /* 0x000000ffff067224 */ /* 0x004fe200078e003b */
[----:B------:R-:W-:Y:S04]  /*241f0*/  STL [R1+0x1ecc], R58 ;  /* 0x001ecc3a01007387 */ /* 0x000fe80000100800 */
[----:B------:R-:W-:Y:S04]  /*24200*/  STL.64 [R1+0x9c0], R10 ;  /* 0x0009c00a01007387 */ /* 0x000fe80000100a00 */
[----:B------:R-:W-:Y:S04]  /*24210*/  STL [R1+0x1ed4], R2 ;  /* 0x001ed40201007387 */ /* 0x000fe80000100800 */
[----:B------:R0:W-:Y:S04]  /*24220*/  STL [R1+0x1ec8], R6 ;  /* 0x001ec80601007387 */ /* 0x0001e80000100800 */
[----:B------:R1:W-:Y:S04]  /*24230*/  STL [R1+0x1ed0], R3 ;  /* 0x001ed00301007387 */ /* 0x0003e80000100800 */
[----:B------:R-:W-:Y:S01]  /*24240*/  STL [R1+0x1edc], R4 ;  /* 0x001edc0401007387 */ /* 0x000fe20000100800 */
[----:B0-----:R-:W-:-:S02]  /*24250*/  IMAD R6, R8, 0x3d, RZ ;  /* 0x0000003d08067824 */ /* 0x001fc400078e02ff */
[C---:B-1----:R-:W-:Y:S01]  /*24260*/  IMAD.WIDE R2, R0.reuse, 0x2, R12 ;  /* 0x0000000200027825 */ /* 0x042fe200078e020c */
[----:B------:R0:W-:Y:S04]  /*24270*/  STL [R1+0x1ed8], R5 ;  /* 0x001ed80501007387 */ /* 0x0001e80000100800 */
[----:B------:R-:W-:Y:S04]  /*24280*/  STL [R1+0x1ee4], R2 ;  /* 0x001ee40201007387 */ /* 0x000fe80000100800 */
[----:B------:R1:W-:Y:S01]  /*24290*/  STL [R1+0x1ee0], R3 ;  /* 0x001ee00301007387 */ /* 0x0003e20000100800 */
[----:B0-----:R-:W-:-:S04]  /*242a0*/  IMAD.WIDE R4, R0, 0x2, R10 ;  /* 0x0000000200047825 */ /* 0x001fc800078e020a */
[----:B------:R-:W-:Y:S01]  /*242b0*/  IMAD R0, R8, 0x3c, RZ ;  /* 0x0000003c08007824 */ /* 0x000fe200078e02ff */
[----:B------:R-:W-:Y:S01]  /*242c0*/  STL [R1+0x1eec], R4 ;  /* 0x001eec0401007387 */ /* 0x000fe20000100800 */
[----:B-1----:R-:W-:-:S03]  /*242d0*/  IMAD.WIDE R2, R6, 0x2, R12 ;  /* 0x0000000206027825 */ /* 0x002fc600078e020c */
[----:B------:R0:W-:Y:S01]  /*242e0*/  STL [R1+0x1ee8], R5 ;  /* 0x001ee80501007387 */ /* 0x0001e20000100800 */
[----:B------:R-:W-:-:S03]  /*242f0*/  IMAD.WIDE R6, R6, 0x2, R10 ;  /* 0x0000000206067825 */ /* 0x000fc600078e020a */
[----:B------:R-:W-:Y:S04]  /*24300*/  STL [R1+0x1ef4], R2 ;  /* 0x001ef40201007387 */ /* 0x000fe80000100800 */
[----:B------:R1:W-:Y:S04]  /*24310*/  STL [R1+0x1ef0], R3 ;  /* 0x001ef00301007387 */ /* 0x0003e80000100800 */
[----:B------:R2:W-:Y:S01]  /*24320*/  STL [R1+0x1efc], R6 ;  /* 0x001efc0601007387 */ /* 0x0005e20000100800 */
[----:B0-----:R-:W-:-:S04]  /*24330*/  IMAD.WIDE R4, R0, 0x2, R10 ;  /* 0x0000000200047825 */ /* 0x001fc800078e020a */
[----:B-1----:R-:W-:Y:S01]  /*24340*/  IMAD.WIDE R2, R0, 0x2, R12 ;  /* 0x0000000200027825 */ /* 0x002fe200078e020c */
[----:B------:R-:W-:Y:S03]  /*24350*/  STL [R1+0x1ef8], R7 ;  /* 0x001ef80701007387 */ /* 0x000fe60000100800 */
[C---:B--2---:R-:W-:Y:S01]  /*24360*/  IMAD R6, R8.reuse, 0x3b, RZ ;  /* 0x0000003b08067824 */ /* 0x044fe200078e02ff */
[----:B------:R-:W-:Y:S04]  /*24370*/  STL [R1+0x1f04], R2 ;  /* 0x001f040201007387 */ /* 0x000fe80000100800 */
[----:B------:R0:W-:Y:S01]  /*24380*/  STL [R1+0x1f00], R3 ;  /* 0x001f000301007387 */ /* 0x0001e20000100800 */
[----:B------:R-:W-:-:S03]  /*24390*/  IMAD R0, R8, 0x3a, RZ ;  /* 0x0000003a08007824 */ /* 0x000fc600078e02ff */
[----:B------:R-:W-:Y:S01]  /*243a0*/  STL [R1+0x1f0c], R4 ;  /* 0x001f0c0401007387 */ /* 0x000fe20000100800 */
[----:B0-----:R-:W-:-:S03]  /*243b0*/  IMAD.WIDE R2, R6, 0x2, R12 ;  /* 0x0000000206027825 */ /* 0x001fc600078e020c */
        /* <DEDUP_REMOVED lines=179> */
[----:B------:R-:W-:-:S03]  /*24ef0*/  IMAD.SHL.U32 R0, R8, 0x20, RZ ;  /* 0x0000002008007824 */ /* 0x000fc600078e00ff */
        /* <DEDUP_REMOVED lines=215> */
[----:B------:R1:W-:Y:S01]  /*25c70*/  STL [R1+0x2290], R3 ;  /* 0x0022900301007387 */ /* 0x0003e20000100800 */
[----:B0-----:R-:W-:-:S03]  /*25c80*/  IMAD.WIDE R4, R0, 0x2, R10 ;  /* 0x0000000200047825 */ /* 0x001fc600078e020a */
[----:B------:R-:W-:Y:S01]  /*25c90*/  STL [R1+0x229c], R6 ;  /* 0x00229c0601007387 */ /* 0x000fe20000100800 */
[----:B-1----:R-:W-:-:S03]  /*25ca0*/  IMAD.WIDE R2, R0, 0x2, R12 ;  /* 0x0000000200027825 */ /* 0x002fc600078e020c */
[----:B------:R0:W-:Y:S04]  /*25cb0*/  STL [R1+0x2298], R7 ;  /* 0x0022980701007387 */ /* 0x0001e80000100800 */
[----:B------:R-:W-:Y:S04]  /*25cc0*/  STL [R1+0x22a4], R2 ;  /* 0x0022a40201007387 */ /* 0x000fe80000100800 */
[----:B------:R1:W-:Y:S01]  /*25cd0*/  STL [R1+0x22a0], R3 ;  /* 0x0022a00301007387 */ /* 0x0003e20000100800 */
[----:B0-----:R-:W-:-:S03]  /*25ce0*/  IMAD.WIDE R6, R8, 0x2, R12 ;  /* 0x0000000208067825 */ /* 0x001fc600078e020c */
[----:B------:R-:W-:Y:S04]  /*25cf0*/  STL [R1+0x22ac], R4 ;  /* 0x0022ac0401007387 */ /* 0x000fe80000100800 */
[----:B------:R-:W-:Y:S01]  /*25d00*/  STL [R1+0x22a8], R5 ;  /* 0x0022a80501007387 */ /* 0x000fe20000100800 */
[----:B-1----:R-:W-:-:S03]  /*25d10*/  IMAD.WIDE R2, R8, 0x2, R10 ;  /* 0x0000000208027825 */ /* 0x002fc600078e020a */
[----:B------:R-:W-:Y:S04]  /*25d20*/  STL [R1+0x22b4], R6 ;  /* 0x0022b40601007387 */ /* 0x000fe80000100800 */
[----:B------:R-:W-:Y:S04]  /*25d30*/  STL [R1+0x22b0], R7 ;  /* 0x0022b00701007387 */ /* 0x000fe80000100800 */
[----:B------:R0:W-:Y:S04]  /*25d40*/  STL [R1+0x22bc], R2 ;  /* 0x0022bc0201007387 */ /* 0x0001e80000100800 */
[----:B------:R1:W-:Y:S04]  /*25d50*/  STL [R1+0x22b8], R3 ;  /* 0x0022b80301007387 */ /* 0x0003e80000100800 */
[----:B------:R2:W-:Y:S04]  /*25d60*/  STL [R1+0x1100], RZ ;  /* 0x001100ff01007387 */ /* 0x0005e80000100800 */
        /* <DEDUP_REMOVED lines=363> */
[----:B------:R2:W-:Y:S01]  /*27420*/  STL [R1+0xa8c], RZ ;  /* 0x000a8cff01007387 */ /* 0x0005e20000100800 */
[----:B------:R-:W3:Y:S03]  /*27430*/  S2R R60, SR_TID.X ;  /* 0x00000000003c7919 */ /* 0x000ee60000002100 */
        /* <DEDUP_REMOVED lines=29> */
[----:B---3--:R-:W-:-:S03]  /*27610*/  LOP3.LUT R60, R60, 0x1f, RZ, 0xc0, !PT ;  /* 0x0000001f3c3c7812 */ /* 0x008fc600078ec0ff */
[----:B------:R2:W-:Y:S04]  /*27620*/  STL [R1+0xfd4], RZ ;  /* 0x000fd4ff01007387 */ /* 0x0005e80000100800 */
[----:B------:R2:W-:Y:S04]  /*27630*/  STL [R1+0xfd8], RZ ;  /* 0x000fd8ff01007387 */ /* 0x0005e80000100800 */
[----:B------:R2:W-:Y:S04]  /*27640*/  STL [R1+0xfdc], RZ ;  /* 0x000fdcff01007387 */ /* 0x0005e80000100800 */
[----:B------:R2:W-:Y:S04]  /*27650*/  STL [R1+0xf70], RZ ;  /* 0x000f70ff01007387 */ /* 0x0005e80000100800 */
[----:B------:R2:W-:Y:S01]  /*27660*/  STL [R1+0xf74], RZ ;  /* 0x000f74ff01007387 */ /* 0x0005e20000100800 */
[----:B------:R-:W-:-:S02]  /*27670*/  IMAD.SHL.U32 R0, R60, 0x2, RZ ;  /* 0x000000023c007824 */ /* 0x000fc400078e00ff */
[----:B------:R-:W3:Y:S01]  /*27680*/  LDC R60, c[0x0][0x23c] ;  /* 0x00008f00ff3c7b82 */ /* 0x000ee20000000800 */
        /* <DEDUP_REMOVED lines=14> */
[----:B---3--:R-:W-:Y:S01]  /*27770*/  IMAD.SHL.U32 R60, R60, 0x40, RZ ;  /* 0x000000403c3c7824 */ /* 0x008fe200078e00ff */
[----:B------:R-:W-:-:S04]  /*27780*/  SHF.L.U32 R8, R8, 0x6, RZ ;  /* 0x0000000608087819 */ /* 0x000fc800000006ff */
[----:B0-----:R-:W-:Y:S01]  /*27790*/  SHF.R.S32.HI R2, RZ, 0x1f, R60 ;  /* 0x0000001fff027819 */ /* 0x001fe2000001143c */
[----:B------:R2:W-:Y:S01]  /*277a0*/  STL [R1+0xe30], RZ ;  /* 0x000e30ff01007387 */ /* 0x0005e20000100800 */
[----:B------:R-:W0:Y:S01]  /*277b0*/  LDC R58, c[0x0][0x230] ;  /* 0x00008c00ff3a7b82 */ /* 0x000e220000000800 */
[C---:B------:R-:W-:Y:S02]  /*277c0*/  LOP3.LUT R6, R0.reuse, 0x20, RZ, 0x3c, !PT ;  /* 0x0000002000067812 */ /* 0x040fe400078e3cff */
[----:B------:R2:W-:Y:S01]  /*277d0*/  STL [R1+0xe34], RZ ;  /* 0x000e34ff01007387 */ /* 0x0005e20000100800 */
[----:B------:R-:W-:Y:S02]  /*277e0*/  LOP3.LUT R5, R0, 0x30, RZ, 0x3c, !PT ;  /* 0x0000003000057812 */ /* 0x000fe400078e3cff */
[----:B-1----:R-:W-:Y:S01]  /*277f0*/  SHF.R.S32.HI R3, RZ, 0x1f, R8 ;  /* 0x0000001fff037819 */ /* 0x002fe20000011408 */
[----:B------:R2:W-:Y:S01]  /*27800*/  STL [R1+0xe38], RZ ;  /* 0x000e38ff01007387 */ /* 0x0005e20000100800 */
[C---:B------:R-:W-:Y:S01]  /*27810*/  SHF.L.U64.HI R2, R60.reuse, 0x1, R2 ;  /* 0x000000013c027819 */ /* 0x040fe20000010202 */
[----:B------:R-:W-:Y:S01]  /*27820*/  IMAD.SHL.U32 R60, R60, 0x2, RZ ;  /* 0x000000023c3c7824 */ /* 0x000fe200078e00ff */
[----:B------:R-:W-:Y:S01]  /*27830*/  SHF.L.U64.HI R3, R8, 0x1, R3 ;  /* 0x0000000108037819 */ /* 0x000fe20000010203 */
[----:B------:R2:W-:Y:S04]  /*27840*/  STL [R1+0xe3c], RZ ;  /* 0x000e3cff01007387 */ /* 0x0005e80000100800 */
[----:B------:R2:W-:Y:S04]  /*27850*/  STL [R1+0xdd0], RZ ;  /* 0x000dd0ff01007387 */ /* 0x0005e80000100800 */
[----:B------:R2:W-:Y:S04]  /*27860*/  STL [R1+0xdd4], RZ ;  /* 0x000dd4ff01007387 */ /* 0x0005e80000100800 */
[----:B------:R2:W-:Y:S01]  /*27870*/  STL [R1+0xdd8], RZ ;  /* 0x000dd8ff01007387 */ /* 0x0005e20000100800 */
[----:B0-----:R-:W-:-:S03]  /*27880*/  VIADD R58, R58, 0x3f ;  /* 0x0000003f3a3a7836 */ /* 0x001fc60000000000 */
[----:B------:R2:W-:Y:S02]  /*27890*/  STL [R1+0xddc], RZ ;  /* 0x000ddcff01007387 */ /* 0x0005e40000100800 */
[----:B------:R-:W-:Y:S02]  /*278a0*/  SHF.R.S32.HI R59, RZ, 0x1f, R58 ;  /* 0x0000001fff3b7819 */ /* 0x000fe4000001143a */
[----:B------:R2:W-:Y:S02]  /*278b0*/  STL [R1+0xd80], RZ ;  /* 0x000d80ff01007387 */ /* 0x0005e40000100800 */
[----:B------:R-:W-:Y:S02]  /*278c0*/  LEA.HI R59, R59, R58, RZ, 0x6 ;  /* 0x0000003a3b3b7211 */ /* 0x000fe400078f30ff */
[----:B------:R2:W-:Y:S02]  /*278d0*/  STL [R1+0xd84], RZ ;  /* 0x000d84ff01007387 */ /* 0x0005e40000100800 */
[----:B------:R-:W-:-:S02]  /*278e0*/  SHF.R.S32.HI R4, RZ, 0x6, R59 ;  /* 0x00000006ff047819 */ /* 0x000fc4000001143b */
[----:B------:R2:W-:Y:S01]  /*278f0*/  STL [R1+0xd88], RZ ;  /* 0x000d88ff01007387 */ /* 0x0005e20000100800 */
[----:B------:R-:W-:Y:S02]  /*27900*/  LOP3.LUT R4, R0, 0x10, RZ, 0x3c, !PT ;  /* 0x0000001000047812 */ /* 0x000fe400078e3cff */
[----:B------:R-:W-:Y:S01]  /*27910*/  LOP3.LUT R4, R61, 0x40, RZ, 0x3c, !PT ;  /* 0x000000403d047812 */ /* 0x000fe200078e3cff */
        /* <DEDUP_REMOVED lines=34> */
[----:B------:R-:W0:Y:S03]  /*27b40*/  S2R R59, SR_TID.X ;  /* 0x00000000003b7919 */ /* 0x000e260000002100 */
        /* <DEDUP_REMOVED lines=8> */
[----:B0-----:R-:W-:-:S02]  /*27bd0*/  IMAD.SHL.U32 R57, R59, 0x2, RZ ;  /* 0x000000023b397824 */ /* 0x001fc400078e00ff */
[C---:B------:R-:W-:Y:S01]  /*27be0*/  IMAD.SHL.U32 R58, R59.reuse, 0x40, RZ ;  /* 0x000000403b3a7824 */ /* 0x040fe200078e00ff */
[----:B------:R2:W-:Y:S01]  /*27bf0*/  STL [R1+0x9e4], RZ ;  /* 0x0009e4ff01007387 */ /* 0x0005e20000100800 */
[----:B------:R-:W-:-:S03]  /*27c00*/  LOP3.LUT R59, R59, 0x7, RZ, 0xc0, !PT ;  /* 0x000000073b3b7812 */ /* 0x000fc600078ec0ff */
[----:B------:R2:W-:Y:S02]  /*27c10*/  STL [R1+0x9e8], RZ ;  /* 0x0009e8ff01007387 */ /* 0x0005e40000100800 */
[----:B------:R-:W-:Y:S02]  /*27c20*/  IMAD R59, R59, 0x90, RZ ;  /* 0x000000903b3b7824 */ /* 0x000fe400078e02ff */
[----:B------:R2:W-:Y:S03]  /*27c30*/  STL [R1+0x9ec], RZ ;  /* 0x0009ecff01007387 */ /* 0x0005e60000100800 */
[----:B------:R-:W-:Y:S01]  /*27c40*/  LOP3.LUT R59, R59, 0x10, R57, 0x78, !PT ;  /* 0x000000103b3b7812 */ /* 0x000fe200078e7839 */
[----:B------:R2:W-:Y:S03]  /*27c50*/  STL [R1+0x9d0], RZ ;  /* 0x0009d0ff01007387 */ /* 0x0005e60000100800 */
[----:B------:R-:W-:Y:S01]  /*27c60*/  LOP3.LUT R59, R59, 0x400, R58, 0xf8, !PT ;  /* 0x000004003b3b7812 */ /* 0x000fe200078ef83a */
[----:B------:R2:W-:Y:S03]  /*27c70*/  STL [R1+0x9d4], RZ ;  /* 0x0009d4ff01007387 */ /* 0x0005e60000100800 */
[C---:B------:R-:W-:Y:S01]  /*27c80*/  LOP3.LUT R6, R59.reuse, 0x20, RZ, 0x3c, !PT ;  /* 0x000000203b067812 */ /* 0x040fe200078e3cff */
[----:B------:R2:W-:Y:S01]  /*27c90*/  STL [R1+0x9d8], RZ ;  /* 0x0009d8ff01007387 */ /* 0x0005e20000100800 */
[----:B------:R-:W-:-:S02]  /*27ca0*/  LOP3.LUT R4, R59, 0x60, RZ, 0x3c, !PT ;  /* 0x000000603b047812 */ /* 0x000fc400078e3cff */
        /* <DEDUP_REMOVED lines=42> */
[----:B------:R2:W-:Y:S04]  /*27f50*/  STL [R1+0x2504], R6 ;  /* 0x0025040601007387 */ /* 0x0005e80000100800 */
[----:B------:R2:W-:Y:S04]  /*27f60*/  STL [R1+0x24fc], R4 ;  /* 0x0024fc0401007387 */ /* 0x0005e80000100800 */
[----:B------:R2:W-:Y:S02]  /*27f70*/  STL [R1+0x2500], R5 ;  /* 0x0025000501007387 */ /* 0x0005e40000100800 */
.L_x_1:
[----:B0-2---:R-:W2:Y:S01]  /*27f80*/  LDL.64 R4, [R1+0x9c0] ;  /* 0x0009c00001047983 */ /* 0x005ea20000100a00 */
[----:B------:R-:W0:Y:S03]  /*27f90*/  LDC R6, c[0x0][0x230] ;  /* 0x00008c00ff067b82 */ /* 0x000e260000000800 */
[----:B--2---:R1:W-:Y:S04]  /*27fa0*/  STL [R1+0x4448], R5 ;  /* 0x0044480501007387 */ /* 0x0043e80000100800 */
[----:B-1----:R-:W0:Y:S04]  /*27fb0*/  LDL R5, [R1+0x1100] ;  /* 0x0011000001057983 */ /* 0x002e280000100800 */
[----:B-----5:R-:W-:Y:S04]  /*27fc0*/  STL [R1+0x434c], R25 ;  /* 0x00434c1901007387 */ /* 0x020fe80000100800 */
[----:B------:R-:W-:Y:S04]  /*27fd0*/  STL [R1+0x4354], R25 ;  /* 0x0043541901007387 */ /* 0x000fe80000100800 */
        /* <DEDUP_REMOVED lines=29> */
[----:B------:R1:W-:Y:S04]  /*281b0*/  STL [R1+0x4444], R25 ;  /* 0x0044441901007387 */ /* 0x0003e80000100800 */
        /* <DEDUP_REMOVED lines=42> */
[----:B------:R-:W-:Y:S01]  /*28460*/  STL [R1+0x431c], R8 ;  /* 0x00431c0801007387 */ /* 0x000fe20000100800 */
[----:B0-----:R-:W-:-:S03]  /*28470*/  IMAD R6, R5, -0x40, R6 ;  /* 0xffffffc005067824 */ /* 0x001fc600078e0206 */
        /* <DEDUP_REMOVED lines=45> */
[----:B------:R-:W3:Y:S01]  /*28750*/  LDL.LU R5, [R1+0x4448] ;  /* 0x0044480001057983 */ /* 0x000ee20000300800 */
[----:B------:R-:W-:-:S02]  /*28760*/  ISETP.GT.AND P0, PT, R6, RZ, PT ;  /* 0x000000ff0600720c */ /* 0x000fc40003f04270 */
[----:B-1----:R-:W-:Y:S02]  /*28770*/  PRMT R25, RZ, 0x7610, R25 ;  /* 0x00007610ff197816 */ /* 0x002fe40000000019 */
[----:B--2---:R-:W-:Y:S02]  /*28780*/  PRMT R60, RZ, 0x7610, R60 ;  /* 0x00007610ff3c7816 */ /* 0x004fe4000000003c */
[C---:B------:R-:W-:Y:S02]  /*28790*/  ISETP.GT.AND P1, PT, R6.reuse, 0x1, PT ;  /* 0x000000010600780c */ /* 0x040fe40003f24270 */
[----:B------:R-:W-:-:S05]  /*287a0*/  ISETP.GT.AND P2, PT, R6, 0x2, PT ;  /* 0x000000020600780c */ /* 0x000fca0003f44270 */
[----:B---3--:R-:W2:Y:S04]  /*287b0*/  @P0 LDG.E.U16 R25, desc[UR6][R4.64] ;  /* 0x0000000604190981 */ /* 0x008ea8000c1e1500 */
[----:B--2---:R0:W-:Y:S04]  /*287c0*/  STL [R1+0x260], R25 ;  /* 0x0002601901007387 */ /* 0x0041e80000100800 */
[----:B0-----:R-:W2:Y:S04]  /*287d0*/  LDL.LU R25, [R1+0x4444] ;  /* 0x0044440001197983 */ /* 0x001ea80000300800 */
[----:B------:R-:W3:Y:S01]  /*287e0*/  LDL.64 R4, [R1+0x958] ;  /* 0x0009580001047983 */ /* 0x000ee20000100a00 */
[----:B--2---:R-:W-:-:S03]  /*287f0*/  PRMT R25, RZ, 0x7610, R25 ;  /* 0x00007610ff197816 */ /* 0x004fc60000000019 */
[----:B---3--:R-:W2:Y:S04]  /*28800*/  @P0 LDG.E.U16 R60, desc[UR6][R4.64] ;  /* 0x00000006043c0981 */ /* 0x008ea8000c1e1500 */
[----:B--2---:R0:W-:Y:S04]  /*28810*/  STL [R1+0x25c], R60 ;  /* 0x00025c3c01007387 */ /* 0x0041e80000100800 */
[----:B0-----:R-:W2:Y:S04]  /*28820*/  LDL.LU R60, [R1+0x4440] ;  /* 0x00444000013c7983 */ /* 0x001ea80000300800 */
[----:B------:R-:W3:Y:S04]  /*28830*/  LDL R4, [R1+0x22b8] ;  /* 0x0022b80001047983 */ /* 0x000ee80000100800 */
[----:B------:R-:W3:Y:S01]  /*28840*/  LDL R5, [R1+0x22bc] ;  /* 0x0022bc0001057983 */ /* 0x000ee20000100800 */
[----:B--2---:R-:W-:-:S02]  /*28850*/  PRMT R60, RZ, 0x7610, R60 ;  /* 0x00007610ff3c7816 */ /* 0x004fc4000000003c */
[----:B---3--:R-:W-:-:S04]  /*28860*/  @P1 LOP3.LUT R5, R5, R4, RZ, 0x3c, !PT ;  /* 0x0000000405051212 */ /* 0x008fc800078e3cff */
[----:B------:R-:W-:-:S04]  /*28870*/  @P1 LOP3.LUT R4, R5, R4, RZ, 0x3c, !PT ;  /* 0x0000000405041212 */ /* 0x000fc800078e3cff */
[----:B------:R-:W-:-:S05]  /*28880*/  @P1 LOP3.LUT R5, R5, R4, RZ, 0x3c, !PT ;  /* 0x0000000405051212 */ /* 0x000fca00078e3cff */
[----:B------:R-:W2:Y:S04]  /*28890*/  @P1 LDG.E.U16 R25, desc[UR6][R4.64] ;  /* 0x0000000604191981 */ /* 0x000ea8000c1e1500 */
[----:B--2---:R0:W-:Y:S04]  /*288a0*/  STL [R1+0x258], R25 ;  /* 0x0002581901007387 */ /* 0x0041e80000100800 */
[----:B0-----:R-:W2:Y:S04]  /*288b0*/  LDL.LU R25, [R1+0x443c] ;  /* 0x00443c0001197983 */ /* 0x001ea80000300800 */
[----:B------:R-:W3:Y:S04]  /*288c0*/  LDL R4, [R1+0x22b0] ;  /* 0x0022b00001047983 */ /* 0x000ee80000100800 */
[----:B------:R-:W3:Y:S01]  /*288d0*/  LDL R5, [R1+0x22b4] ;  /* 0x0022b40001057983 */ /* 0x000ee20000100800 */
[----:B------:R-:W-:-:S02]  /*288e0*/  ISETP.GT.AND P0, PT, R6, 0x3, PT ;  /* 0x000000030600780c */ /* 0x000fc40003f04270 */
[----:B--2---:R-:W-:Y:S02]  /*288f0*/  PRMT R25, RZ, 0x7610, R25 ;  /* 0x00007610ff197816 */ /* 0x004fe40000000019 */
        /* <DEDUP_REMOVED lines=559> */
[----:B------:R-:W-:-:S02]  /*2abf0*/  PRMT R22, RZ, 0x7610, R22 ;  /* 0x00007610ff167816 */ /* 0x000fc40000000016 */
[----:B------:R-:W-:Y:S02]  /*2ac00*/  PRMT R29, RZ, 0x7610, R29 ;  /* 0x00007610ff1d7816 */ /* 0x000fe4000000001d */
[----:B------:R-:W-:Y:S02]  /*2ac10*/  ISETP.GT.AND P0, PT, R6, 0x21, PT ;  /* 0x000000210600780c */ /* 0x000fe40003f04270 */
        /* <DEDUP_REMOVED lines=8> */
[----:B------:R-:W3:Y:S02]  /*2aca0*/  LDL R5, [R1+0x20d4] ;  /* 0x0020d40001057983 */ /* 0x000ee40000100800 */
[----:B---3--:R-:W-:-:S04]  /*2acb0*/  @P1 LOP3.LUT R5, R5, R4, RZ, 0x3c, !PT ;  /* 0x0000000405051212 */ /* 0x008fc800078e3cff */
[----:B------:R-:W-:-:S04]  /*2acc0*/  @P1 LOP3.LUT R4, R5, R4, RZ, 0x3c, !PT ;  /* 0x0000000405041212 */ /* 0x000fc800078e3cff */
[----:B------:R-:W-:-:S05]  /*2acd0*/  @P1 LOP3.LUT R5, R5, R4, RZ, 0x3c, !PT ;  /* 0x0000000405051212 */ /* 0x000fca00078e3cff */
[----:B------:R-:W3:Y:S04]  /*2ace0*/  @P1 LDG.E.U16 R60, desc[UR6][R4.64] ;  /* 0x00000006043c1981 */ /* 0x000ee8000c1e1500 */
[----:B---3--:R0:W-:Y:S04]  /*2acf0*/  STL [R1+0x164], R60 ;  /* 0x0001643c01007387 */ /* 0x0081e80000100800 */
[----:B0-----:R-:W3:Y:S04]  /*2ad00*/  LDL.LU R60, [R1+0x4348] ;  /* 0x00434800013c7983 */ /* 0x001ee80000300800 */
[----:B------:R-:W4:Y:S04]  /*2ad10*/  LDL R4, [R1+0x20c8] ;  /* 0x0020c80001047983 */ /* 0x000f280000100800 */
[----:B------:R-:W4:Y:S01]  /*2ad20*/  LDL R5, [R1+0x20cc] ;  /* 0x0020cc0001057983 */ /* 0x000f220000100800 */
[----:B------:R-:W-:-:S02]  /*2ad30*/  PRMT R26, RZ, 0x7610, R26 ;  /* 0x00007610ff1a7816 */ /* 0x000fc4000000001a */
[----:B------:R-:W-:Y:S02]  /*2ad40*/  PRMT R13, RZ, 0x7610, R13 ;  /* 0x00007610ff0d7816 */ /* 0x000fe4000000000d */
[----:B------:R-:W-:Y:S02]  /*2ad50*/  ISETP.GT.AND P1, PT, R6, 0x22, PT ;  /* 0x000000220600780c */ /* 0x000fe40003f24270 */
[----:B----4-:R-:W-:-:S04]  /*2ad60*/  @P2 LOP3.LUT R5, R5, R4, RZ, 0x3c, !PT ;  /* 0x0000000405052212 */ /* 0x010fc800078e3cff */
[----:B------:R-:W-:-:S04]  /*2ad70*/  @P2 LOP3.LUT R4, R5, R4, RZ, 0x3c, !PT ;  /* 0x0000000405042212 */ /* 0x000fc800078e3cff */
[----:B------:R-:W-:-:S05]  /*2ad80*/  @P2 LOP3.LUT R5, R5, R4, RZ, 0x3c, !PT ;  /* 0x0000000405052212 */ /* 0x000fca00078e3cff */
[----:B------:R-:W4:Y:S04]  /*2ad90*/  @P2 LDG.E.U16 R22, desc[UR6][R4.64] ;  /* 0x0000000604162981 */ /* 0x000f28000c1e1500 */
[----:B----4-:R0:W-:Y:S04]  /*2ada0*/  STL [R1+0x160], R22 ;  /* 0x0001601601007387 */ /* 0x0101e80000100800 */
[----:B0-----:R-:W4:Y:S04]  /*2adb0*/  LDL.LU R22, [R1+0x4344] ;  /* 0x0043440001167983 */ /* 0x001f280000300800 */
[----:B------:R-:W2:Y:S04]  /*2adc0*/  LDL R4, [R1+0x20c0] ;  /* 0x0020c00001047983 */ /* 0x000ea80000100800 */
[----:B------:R-:W2:Y:S02]  /*2add0*/  LDL R5, [R1+0x20c4] ;  /* 0x0020c40001057983 */ /* 0x000ea40000100800 */
[----:B--2---:R-:W-:-:S04]  /*2ade0*/  @P2 LOP3.LUT R5, R5, R4, RZ, 0x3c, !PT ;  /* 0x0000000405052212 */ /* 0x004fc800078e3cff */
        /* <DEDUP_REMOVED lines=74> */
[----:B------:R-:W4:Y:S02]  /*2b290*/  LDL R5, [R1+0x2084] ;  /* 0x0020840001057983 */ /* 0x000f240000100800 */
        /* <DEDUP_REMOVED lines=34> */
[----:B------:R-:W2:Y:S01]  /*2b4c0*/  LDL R5, [R1+0x2064] ;  /* 0x0020640001057983 */ /* 0x000ea20000100800 */
[----:B------:R-:W-:-:S02]  /*2b4d0*/  PRMT R15, RZ, 0x7610, R15 ;  /* 0x00007610ff0f7816 */ /* 0x000fc4000000000f */
[----:B------:R-:W-:Y:S02]  /*2b4e0*/  PRMT R23, RZ, 0x7610, R23 ;  /* 0x00007610ff177816 */ /* 0x000fe40000000017 */
[----:B------:R-:W-:Y:S02]  /*2b4f0*/  ISETP.GT.AND P1, PT, R6, 0x28, PT ;  /* 0x000000280600780c */ /* 0x000fe40003f24270 */
        /* <DEDUP_REMOVED lines=270> */
[----:B------:R-:W4:Y:S04]  /*2c5e0*/  LDL R4, [R1+0x1f78] ;  /* 0x001f780001047983 */ /* 0x000f280000100800 */
[----:B------:R-:W4:Y:S04]  /*2c5f0*/  LDL R5, [R1+0x1f7c] ;  /* 0x001f7c0001057983 */ /* 0x000f280000100800 */
[----:B---3--:R0:W-:Y:S04]  /*2c600*/  STL [R1+0x9c], R25 ;  /* 0x00009c1901007387 */ /* 0x0081e80000100800 */
[----:B0-----:R-:W3:Y:S01]  /*2c610*/  LDL R25, [R1+0x1f5c] ;  /* 0x001f5c0001197983 */ /* 0x001ee20000100800 */
        /* <DEDUP_REMOVED lines=36> */
[----:B------:R-:W2:Y:S01]  /*2c860*/  LDL R5, [R1+0x1f58] ;  /* 0x001f580001057983 */ /* 0x000ea20000100800 */
[----:B------:R-:W-:Y:S01]  /*2c870*/  @P1 IMAD.MOV.U32 R4, RZ, RZ, R25 ;  /* 0x000000ffff041224 */ /* 0x000fe200078e0019 */
[----:B------:R-:W-:-:S02]  /*2c880*/  PRMT R60, RZ, 0x7610, R60 ;  /* 0x00007610ff3c7816 */ /* 0x000fc4000000003c */
[----:B------:R-:W3:Y:S01]  /*2c890*/  LDL R25, [R1+0x1f34] ;  /* 0x001f340001197983 */ /* 0x000ee20000100800 */
[----:B------:R-:W-:Y:S02]  /*2c8a0*/  PRMT R43, RZ, 0x7610, R43 ;  /* 0x00007610ff2b7816 */ /* 0x000fe4000000002b */
[----:B------:R-:W-:Y:S01]  /*2c8b0*/  ISETP.GT.AND P0, PT, R6, 0x39, PT ;  /* 0x000000390600780c */ /* 0x000fe20003f04270 */
[----:B--2---:R-:W2:Y:S04]  /*2c8c0*/  @P1 LDG.E.U16 R39, desc[UR6][R4.64] ;  /* 0x0000000604271981 */ /* 0x004ea8000c1e1500 */
[----:B--2---:R0:W-:Y:S04]  /*2c8d0*/  STL [R1+0x88], R39 ;  /* 0x0000882701007387 */ /* 0x0041e80000100800 */
[----:B0-----:R-:W2:Y:S04]  /*2c8e0*/  LDL.LU R39, [R1+0x4290] ;  /* 0x0042900001277983 */ /* 0x001ea80000300800 */
        /* <DEDUP_REMOVED lines=8> */
[----:B------:R-:W3:Y:S04]  /*2c970*/  LDL R4, [R1+0x1f48] ;  /* 0x001f480001047983 */ /* 0x000ee80000100800 */
[----:B------:R-:W3:Y:S02]  /*2c980*/  LDL R5, [R1+0x1f4c] ;  /* 0x001f4c0001057983 */ /* 0x000ee40000100800 */
[----:B---3--:R-:W-:-:S04]  /*2c990*/  @P2 LOP3.LUT R5, R5, R4, RZ, 0x3c, !PT ;  /* 0x0000000405052212 */ /* 0x008fc800078e3cff */
[----:B------:R-:W-:-:S04]  /*2c9a0*/  @P2 LOP3.LUT R4, R5, R4, RZ, 0x3c, !PT ;  /* 0x0000000405042212 */ /* 0x000fc800078e3cff */
[----:B------:R-:W-:-:S05]  /*2c9b0*/  @P2 LOP3.LUT R5, R5, R4, RZ, 0x3c, !PT ;  /* 0x0000000405052212 */ /* 0x000fca00078e3cff */
[----:B------:R0:W3:Y:S04]  /*2c9c0*/  @P2 LDG.E.U16 R60, desc[UR6][R4.64] ;  /* 0x00000006043c2981 */ /* 0x0000e8000c1e1500 */
[----:B------:R-:W0:Y:S04]  /*2c9d0*/  LDL R4, [R1+0x1f40] ;  /* 0x001f400001047983 */ /* 0x000e280000100800 */
[----:B------:R-:W0:Y:S02]  /*2c9e0*/  LDL R5, [R1+0x1f44] ;  /* 0x001f440001057983 */ /* 0x000e240000100800 */
[----:B0-----:R-:W-:-:S04]  /*2c9f0*/  @P2 LOP3.LUT R5, R5, R4, RZ, 0x3c, !PT ;  /* 0x0000000405052212 */ /* 0x001fc800078e3cff */
[----:B------:R-:W-:-:S04]  /*2ca00*/  @P2 LOP3.LUT R4, R5, R4, RZ, 0x3c, !PT ;  /* 0x0000000405042212 */ /* 0x000fc800078e3cff */
[----:B------:R-:W-:-:S05]  /*2ca10*/  @P2 LOP3.LUT R5, R5, R4, RZ, 0x3c, !PT ;  /* 0x0000000405052212 */ /* 0x000fca00078e3cff */
[----:B------:R-:W2:Y:S04]  /*2ca20*/  @P2 LDG.E.U16 R43, desc[UR6][R4.64] ;  /* 0x00000006042b2981 */ /* 0x000ea8000c1e1500 */
[----:B---3--:R0:W-:Y:S04]  /*2ca30*/  STL [R1+0x80], R60 ;  /* 0x0000803c01007387 */ /* 0x0081e80000100800 */
[----:B0-----:R-:W3:Y:S04]  /*2ca40*/  LDL R60, [R1+0x1f24] ;  /* 0x001f2400013c7983 */ /* 0x001ee80000100800 */
[----:B--2---:R0:W-:Y:S04]  /*2ca50*/  STL [R1+0x7c], R43 ;  /* 0x00007c2b01007387 */ /* 0x0041e80000100800 */
[----:B0-----:R-:W2:Y:S04]  /*2ca60*/  LDL.LU R43, [R1+0x4288] ;  /* 0x00428800012b7983 */ /* 0x001ea80000300800 */
[----:B------:R-:W4:Y:S04]  /*2ca70*/  LDL R4, [R1+0x1f38] ;  /* 0x001f380001047983 */ /* 0x000f280000100800 */
[----:B------:R-:W4:Y:S01]  /*2ca80*/  LDL R5, [R1+0x1f3c] ;  /* 0x001f3c0001057983 */ /* 0x000f220000100800 */
[----:B------:R-:W-:-:S02]  /*2ca90*/  PRMT R45, RZ, 0x7610, R45 ;  /* 0x00007610ff2d7816 */ /* 0x000fc4000000002d */
[----:B----4-:R-:W-:-:S04]  /*2caa0*/  @P0 LOP3.LUT R5, R5, R4, RZ, 0x3c, !PT ;  /* 0x0000000405050212 */ /* 0x010fc800078e3cff */
[----:B------:R-:W-:-:S04]  /*2cab0*/  @P0 LOP3.LUT R4, R5, R4, RZ, 0x3c, !PT ;  /* 0x0000000405040212 */ /* 0x000fc800078e3cff */
[----:B------:R-:W-:-:S05]  /*2cac0*/  @P0 LOP3.LUT R5, R5, R4, RZ, 0x3c, !PT ;  /* 0x0000000405050212 */ /* 0x000fca00078e3cff */
[----:B------:R-:W4:Y:S01]  /*2cad0*/  @P0 LDG.E.U16 R45, desc[UR6][R4.64] ;  /* 0x00000006042d0981 */ /* 0x000f22000c1e1500 */
[----:B------:R-:W-:-:S03]  /*2cae0*/  PRMT R22, RZ, 0x7610, R22 ;  /* 0x00007610ff167816 */ /* 0x000fc60000000016 */
[----:B----4-:R0:W-:Y:S04]  /*2caf0*/  STL [R1+0x78], R45 ;  /* 0x0000782d01007387 */ /* 0x0101e80000100800 */
[----:B0-----:R-:W4:Y:S04]  /*2cb00*/  LDL.LU R45, [R1+0x4284] ;  /* 0x00428400012d7983 */ /* 0x001f280000300800 */
[----:B------:R-:W3:Y:S01]  /*2cb10*/  LDL R5, [R1+0x1f30] ;  /* 0x001f300001057983 */ /* 0x000ee20000100800 */
[----:B------:R-:W-:Y:S01]  /*2cb20*/  @P0 IMAD.MOV.U32 R4, RZ, RZ, R25 ;  /* 0x000000ffff040224 */ /* 0x000fe200078e0019 */
[----:B------:R-:W-:-:S02]  /*2cb30*/  ISETP.GT.AND P1, PT, R6, 0x3a, PT ;  /* 0x0000003a0600780c */ /* 0x000fc40003f24270 */
[----:B------:R-:W-:Y:S01]  /*2cb40*/  PRMT R29, RZ, 0x7610, R29 ;  /* 0x00007610ff1d7816 */ /* 0x000fe2000000001d */
[----:B------:R-:W2:Y:S04]  /*2cb50*/  LDL R25, [R1+0x1f18] ;  /* 0x001f180001197983 */ /* 0x000ea80000100800 */
[----:B---3--:R-:W3:Y:S04]  /*2cb60*/  @P0 LDG.E.U16 R22, desc[UR6][R4.64] ;  /* 0x0000000604160981 */ /* 0x008ee8000c1e1500 */
[----:B------:R-:W4:Y:S04]  /*2cb70*/  LDL R4, [R1+0x1f28] ;  /* 0x001f280001047983 */ /* 0x000f280000100800 */
[----:B------:R-:W4:Y:S04]  /*2cb80*/  LDL R5, [R1+0x1f2c] ;  /* 0x001f2c0001057983 */ /* 0x000f280000100800 */
[----:B---3--:R0:W-:Y:S04]  /*2cb90*/  STL [R1+0x74], R22 ;  /* 0x0000741601007387 */ /* 0x0081e80000100800 */
[----:B0-----:R-:W3:Y:S01]  /*2cba0*/  LDL R22, [R1+0x1f1c] ;  /* 0x001f1c0001167983 */ /* 0x001ee20000100800 */
[----:B----4-:R-:W-:-:S04]  /*2cbb0*/  @P1 LOP3.LUT R5, R5, R4, RZ, 0x3c, !PT ;  /* 0x0000000405051212 */ /* 0x010fc800078e3cff */
[----:B------:R-:W-:-:S04]  /*2cbc0*/  @P1 LOP3.LUT R4, R5, R4, RZ, 0x3c, !PT ;  /* 0x0000000405041212 */ /* 0x000fc800078e3cff */
[----:B------:R-:W-:-:S05]  /*2cbd0*/  @P1 LOP3.LUT R5, R5, R4, RZ, 0x3c, !PT ;  /* 0x0000000405051212 */ /* 0x000fca00078e3cff */
[----:B------:R0:W4:Y:S04]  /*2cbe0*/  @P1 LDG.E.U16 R29, desc[UR6][R4.64] ;  /* 0x00000006041d1981 */ /* 0x000128000c1e1500 */
[----:B------:R-:W2:Y:S01]  /*2cbf0*/  LDL R5, [R1+0x1f20] ;  /* 0x001f200001057983 */ /* 0x000ea20000100800 */
[----:B------:R-:W-:Y:S01]  /*2cc00*/  ISETP.GT.AND P0, PT, R6, 0x3b, PT ;  /* 0x0000003b0600780c */ /* 0x000fe20003f04270 */
[----:B0-----:R-:W-:Y:S01]  /*2cc10*/  @P1 IMAD.MOV.U32 R4, RZ, RZ, R60 ;  /* 0x000000ffff041224 */ /* 0x001fe200078e003c */
[----:B------:R-:W-:Y:S02]  /*2cc20*/  PRMT R2, RZ, 0x7610, R2 ;  /* 0x00007610ff027816 */ /* 0x000fe40000000002 */
[----:B------:R-:W-:Y:S01]  /*2cc30*/  PRMT R47, RZ, 0x7610, R47 ;  /* 0x00007610ff2f7816 */ /* 0x000fe2000000002f */
[----:B------:R-:W0:Y:S03]  /*2cc40*/  S2R R60, SR_TID.X ;  /* 0x00000000003c7919 */ /* 0x000e260000002100 */
[----:B--2---:R3:W2:Y:S05]  /*2cc50*/  @P1 LDG.E.U16 R2, desc[UR6][R4.64] ;  /* 0x0000000604021981 */ /* 0x0046aa000c1e1500 */
[----:B---3--:R-:W-:-:S02]  /*2cc60*/  @P0 IMAD.MOV.U32 R4, RZ, RZ, R22 ;  /* 0x000000ffff040224 */ /* 0x008fc400078e0016 */
[----:B------:R-:W-:-:S05]  /*2cc70*/  @P0 IMAD.MOV.U32 R5, RZ, RZ, R25 ;  /* 0x000000ffff050224 */ /* 0x000fca00078e0019 */
[----:B------:R-:W3:Y:S04]  /*2cc80*/  @P0 LDG.E.U16 R47, desc[UR6][R4.64] ;  /* 0x00000006042f0981 */ /* 0x000ee8000c1e1500 */
[----:B----4-:R1:W-:Y:S02]  /*2cc90*/  STL [R1+0x70], R29 ;  /* 0x0000701d01007387 */ /* 0x0103e40000100800 */
[----:B-1----:R-:W1:Y:S02]  /*2cca0*/  S2R R29, SR_TID.X ;  /* 0x00000000001d7919 */ /* 0x002e640000002100 */
[----:B-1----:R-:W-:-:S04]  /*2ccb0*/  LOP3.LUT R29, R29, 0x1f, RZ, 0xc0, !PT ;  /* 0x0000001f1d1d7812 */ /* 0x002fc800078ec0ff */
[----:B------:R-:W-:-:S04]  /*2ccc0*/  LOP3.LUT R29, R29, 0x20, RZ, 0xfc, !PT ;  /* 0x000000201d1d7812 */ /* 0x000fc800078efcff */
[-C--:B------:R-:W-:Y:S01]  /*2ccd0*/  ISETP.GE.AND P6, PT, R29, R6.reuse, PT ;  /* 0x000000061d00720c */ /* 0x080fe20003fc6270 */
[----:B--2---:R0:W-:Y:S02]  /*2cce0*/  STL [R1+0x6c], R2 ;  /* 0x00006c0201007387 */ /* 0x0041e40000100800 */
[----:B0-----:R-:W-:Y:S02]  /*2ccf0*/  LOP3.LUT R2, R60, 0x1f, RZ, 0xc0, !PT ;  /* 0x0000001f3c027812 */ /* 0x001fe400078ec0ff */
[----:B------:R-:W2:Y:S02]  /*2cd00*/  LDL.LU R60, [R1+0x1ef8] ;  /* 0x001ef800013c7983 */ /* 0x000ea40000300800 */
[----:B------:R-:W-:Y:S02]  /*2cd10*/  ISETP.GE.AND P5, PT, R2, R6, PT ;  /* 0x000000060200720c */ /* 0x000fe40003fa6270 */
[----:B------:R-:W4:Y:S04]  /*2cd20*/  LDL R29, [R1+0x1efc] ;  /* 0x001efc00011d7983 */ /* 0x000f280000100800 */
[----:B------:R-:W2:Y:S04]  /*2cd30*/  LDL.LU R2, [R1+0x1ee0] ;  /* 0x001ee00001027983 */ /* 0x000ea80000300800 */
[----:B------:R-:W2:Y:S04]  /*2cd40*/  LDL R25, [R1+0x1ef0] ;  /* 0x001ef00001197983 */ /* 0x000ea80000100800 */
[----:B------:R-:W2:Y:S04]  /*2cd50*/  LDL R22, [R1+0x1ef4] ;  /* 0x001ef40001167983 */ /* 0x000ea80000100800 */
[----:B---3--:R0:W-:Y:S04]  /*2cd60*/  STL [R1+0x68], R47 ;  /* 0x0000682f01007387 */ /* 0x0081e80000100800 */
[----:B0-----:R-:W3:Y:S04]  /*2cd70*/  LDL.LU R47, [R1+0x4280] ;  /* 0x00428000012f7983 */ /* 0x001ee80000300800 */
[----:B------:R-:W4:Y:S04]  /*2cd80*/  LDL R4, [R1+0x1f10] ;  /* 0x001f100001047983 */ /* 0x000f280000100800 */
[----:B------:R-:W4:Y:S01]  /*2cd90*/  LDL R5, [R1+0x1f14] ;  /* 0x001f140001057983 */ /* 0x000f220000100800 */
[----:B------:R-:W-:-:S02]  /*2cda0*/  PRMT R49, RZ, 0x7610, R49 ;  /* 0x00007610ff317816 */ /* 0x000fc40000000031 */
[----:B----4-:R-:W-:-:S04]  /*2cdb0*/  @P0 LOP3.LUT R5, R5, R4, RZ, 0x3c, !PT ;  /* 0x0000000405050212 */ /* 0x010fc800078e3cff */
[----:B------:R-:W-:-:S04]  /*2cdc0*/  @P0 LOP3.LUT R4, R5, R4, RZ, 0x3c, !PT ;  /* 0x0000000405040212 */ /* 0x000fc800078e3cff */
[----:B------:R-:W-:-:S05]  /*2cdd0*/  @P0 LOP3.LUT R5, R5, R4, RZ, 0x3c, !PT ;  /* 0x0000000405050212 */ /* 0x000fca00078e3cff */
[----:B------:R-:W4:Y:S01]  /*2cde0*/  @P0 LDG.E.U16 R49, desc[UR6][R4.64] ;  /* 0x0000000604310981 */ /* 0x000f22000c1e1500 */
[----:B------:R-:W-:-:S03]  /*2cdf0*/  ISETP.GT.AND P1, PT, R6, 0x3c, PT ;  /* 0x0000003c0600780c */ /* 0x000fc60003f24270 */
[----:B----4-:R0:W-:Y:S04]  /*2ce00*/  STL [R1+0x64], R49 ;  /* 0x0000643101007387 */ /* 0x0101e80000100800 */
[----:B0-----:R-:W4:Y:S04]  /*2ce10*/  LDL.LU R49, [R1+0x427c] ;  /* 0x00427c0001317983 */ /* 0x001f280000300800 */
[----:B------:R-:W2:Y:S04]  /*2ce20*/  LDL R4, [R1+0x1f08] ;  /* 0x001f080001047983 */ /* 0x000ea80000100800 */
[----:B------:R-:W2:Y:S01]  /*2ce30*/  LDL R5, [R1+0x1f0c] ;  /* 0x001f0c0001057983 */ /* 0x000ea20000100800 */
[----:B------:R-:W-:-:S02]  /*2ce40*/  PRMT R50, RZ, 0x7610, R50 ;  /* 0x00007610ff327816 */ /* 0x000fc40000000032 */
        /* <DEDUP_REMOVED lines=9> */
[----:B------:R-:W-:Y:S02]  /*2cee0*/  ISETP.GT.AND P2, PT, R6, 0x3d, PT ;  /* 0x0000003d0600780c */ /* 0x000fe40003f44270 */
[----:B---3--:R-:W-:-:S04]  /*2cef0*/  @P1 LOP3.LUT R5, R5, R4, RZ, 0x3c, !PT ;  /* 0x0000000405051212 */ /* 0x008fc800078e3cff */
[----:B------:R-:W-:-:S04]  /*2cf00*/  @P1 LOP3.LUT R4, R5, R4, RZ, 0x3c, !PT ;  /* 0x0000000405041212 */ /* 0x000fc800078e3cff */
[----:B------:R-:W-:-:S05]  /*2cf10*/  @P1 LOP3.LUT R5, R5, R4, RZ, 0x3c, !PT ;  /* 0x0000000405051212 */ /* 0x000fca00078e3cff */
[----:B------:R0:W3:Y:S01]  /*2cf20*/  @P1 LDG.E.U16 R51, desc[UR6][R4.64] ;  /* 0x0000000604331981 */ /* 0x0000e2000c1e1500 */
[----:B------:R-:W-:Y:S02]  /*2cf30*/  PRMT R26, RZ, 0x7610, R26 ;  /* 0x00007610ff1a7816 */ /* 0x000fe4000000001a */
[----:B------:R-:W-:Y:S02]  /*2cf40*/  PRMT R13, RZ, 0x7610, R13 ;  /* 0x00007610ff0d7816 */ /* 0x000fe4000000000d */
[----:B0-----:R-:W-:Y:S01]  /*2cf50*/  @P2 MOV R4, R29 ;  /* 0x0000001d00042202 */ /* 0x001fe20000000f00 */
[----:B------:R-:W-:-:S05]  /*2cf60*/  @P2 IMAD.MOV.U32 R5, RZ, RZ, R60 ;  /* 0x000000ffff052224 */ /* 0x000fca00078e003c */
[----:B------:R0:W4:Y:S02]  /*2cf70*/  @P2 LDG.E.U16 R26, desc[UR6][R4.64] ;  /* 0x00000006041a2981 */ /* 0x000124000c1e1500 */
[----:B0-----:R-:W-:Y:S02]  /*2cf80*/  @P2 IMAD.MOV.U32 R4, RZ, RZ, R22 ;  /* 0x000000ffff042224 */ /* 0x001fe400078e0016 */
[----:B------:R-:W-:-:S05]  /*2cf90*/  @P2 IMAD.MOV.U32 R5, RZ, RZ, R25 ;  /* 0x000000ffff052224 */ /* 0x000fca00078e0019 */
[----:B------:R-:W2:Y:S04]  /*2cfa0*/  @P2 LDG.E.U16 R13, desc[UR6][R4.64] ;  /* 0x00000006040d2981 */ /* 0x000ea8000c1e1500 */
[----:B---3--:R0:W-:Y:S04]  /*2cfb0*/  STL [R1+0x5c], R51 ;  /* 0x00005c3301007387 */ /* 0x0081e80000100800 */
[----:B0-----:R-:W3:Y:S04]  /*2cfc0*/  LDL.LU R51, [R1+0x4274] ;  /* 0x0042740001337983 */ /* 0x001ee80000300800 */
[----:B------:R0:W-:Y:S04]  /*2cfd0*/  STL [R1+0x2524], R60 ;  /* 0x0025243c01007387 */ /* 0x0001e80000100800 */
[----:B0-----:R-:W3:Y:S04]  /*2cfe0*/  LDL.LU R60, [R1+0x1eec] ;  /* 0x001eec00013c7983 */ /* 0x001ee80000300800 */
[----:B------:R-:W3:Y:S01]  /*2cff0*/  LDL R5, [R1+0x1ee8] ;  /* 0x001ee80001057983 */ /* 0x000ee20000100800 */
[----:B------:R-:W-:-:S02]  /*2d000*/  ISETP.GT.AND P3, PT, R6, 0x3e, PT ;  /* 0x0000003e0600780c */ /* 0x000fc40003f64270 */
[----:B------:R-:W-:Y:S01]  /*2d010*/  ISETP.GT.AND P4, PT, R6, 0x3f, PT ;  /* 0x0000003f0600780c */ /* 0x000fe20003f84270 */
[----:B------:R-:W3:Y:S01]  /*2d020*/  LDL R29, [R1+0x1edc] ;  /* 0x001edc00011d7983 */ /* 0x000ee20000100800 */
[----:B------:R-:W-:-:S03]  /*2d030*/  PRMT R6, RZ, 0x7610, R6 ;  /* 0x00007610ff067816 */ /* 0x000fc60000000006 */
[----:B----4-:R0:W-:Y:S04]  /*2d040*/  STL [R1+0x58], R26 ;  /* 0x0000581a01007387 */ /* 0x0101e80000100800 */
[----:B------:R-:W4:Y:S04]  /*2d050*/  LDL R25, [R1+0x1ed4] ;  /* 0x001ed40001197983 */ /* 0x000f280000100800 */
[----:B------:R-:W4:Y:S04]  /*2d060*/  LDL R22, [R1+0x1ec8] ;  /* 0x001ec80001167983 */ /* 0x000f280000100800 */
[----:B0-----:R-:W4:Y:S04]  /*2d070*/  LDL R26, [R1+0x1ed0] ;  /* 0x001ed000011a7983 */ /* 0x001f280000100800 */
[----:B--2---:R0:W-:Y:S04]  /*2d080*/  STL [R1+0x54], R13 ;  /* 0x0000540d01007387 */ /* 0x0041e80000100800 */
[----:B0-----:R-:W2:Y:S01]  /*2d090*/  LDL R13, [R1+0x1ecc] ;  /* 0x001ecc00010d7983 */ /* 0x001ea20000100800 */
[----:B---3--:R-:W-:-:S03]  /*2d0a0*/  @P3 IMAD.MOV.U32 R4, RZ, RZ, R60 ;  /* 0x000000ffff043224 */ /* 0x008fc600078e003c */
[----:B------:R0:W-:Y:S04]  /*2d0b0*/  STL [R1+0x2528], R60 ;  /* 0x0025283c01007387 */ /* 0x0001e80000100800 */
[----:B------:R1:W3:Y:S04]  /*2d0c0*/  @P3 LDG.E.U16 R6, desc[UR6][R4.64] ;  /* 0x0000000604063981 */ /* 0x0002e8000c1e1500 */
[----:B0-----:R-:W4:Y:S04]  /*2d0d0*/  LDL R60, [R1+0x1ed8] ;  /* 0x001ed800013c7983 */ /* 0x001f280000100800 */
[----:B------:R-:W1:Y:S01]  /*2d0e0*/  LDL R5, [R1+0x1ee4] ;  /* 0x001ee40001057983 */ /* 0x000e620000100800 */
[----:B------:R-:W-:-:S02]  /*2d0f0*/  PRMT R0, RZ, 0x7610, R0 ;  /* 0x00007610ff007816 */ /* 0x000fc40000000000 */
[----:B------:R-:W-:Y:S02]  /*2d100*/  PRMT R28, RZ, 0x7610, R28 ;  /* 0x00007610ff1c7816 */ /* 0x000fe4000000001c */
[----:B------:R-:W-:Y:S02]  /*2d110*/  PRMT R24, RZ, 0x7610, R24 ;  /* 0x00007610ff187816 */ /* 0x000fe40000000018 */
[----:B------:R-:W-:Y:S01]  /*2d120*/  PRMT R9, RZ, 0x7610, R9 ;  /* 0x00007610ff097816 */ /* 0x000fe20000000009 */
[----:B-1----:R-:W-:Y:S02]  /*2d130*/  @P3 IMAD.MOV.U32 R4, RZ, RZ, R5 ;  /* 0x000000ffff043224 */ /* 0x002fe400078e0005 */
[----:B------:R-:W-:-:S05]  /*2d140*/  @P3 IMAD.MOV.U32 R5, RZ, RZ, R2 ;  /* 0x000000ffff053224 */ /* 0x000fca00078e0002 */
[----:B------:R0:W3:Y:S02]  /*2d150*/  @P3 LDG.E.U16 R0, desc[UR6][R4.64] ;  /* 0x0000000604003981 */ /* 0x0000e4000c1e1500 */
[----:B0-----:R-:W-:Y:S02]  /*2d160*/  @P4 IMAD.MOV.U32 R4, RZ, RZ, R29 ;  /* 0x000000ffff044224 */ /* 0x001fe400078e001d */
[----:B----4-:R-:W-:-:S05]  /*2d170*/  @P4 IMAD.MOV.U32 R5, RZ, RZ, R60 ;  /* 0x000000ffff054224 */ /* 0x010fca00078e003c */
[----:B------:R0:W4:Y:S02]  /*2d180*/  @P4 LDG.E.U16 R28, desc[UR6][R4.64] ;  /* 0x00000006041c4981 */ /* 0x000124000c1e1500 */
[----:B0-----:R-:W-:Y:S01]  /*2d190*/  @P4 MOV R4, R25 ;  /* 0x0000001900044202 */ /* 0x001fe20000000f00 */
[----:B------:R-:W-:-:S05]  /*2d1a0*/  @P4 IMAD.MOV.U32 R5, RZ, RZ, R26 ;  /* 0x000000ffff054224 */ /* 0x000fca00078e001a */
[----:B------:R2:W4:Y:S02]  /*2d1b0*/  @P4 LDG.E.U16 R24, desc[UR6][R4.64] ;  /* 0x0000000604184981 */ /* 0x000524000c1e1500 */
[----:B--2---:R-:W-:Y:S02]  /*2d1c0*/  @!P5 IMAD.MOV.U32 R4, RZ, RZ, R13 ;  /* 0x000000ffff04d224 */ /* 0x004fe400078e000d */
[----:B------:R-:W-:Y:S01]  /*2d1d0*/  @!P5 IMAD.MOV.U32 R5, RZ, RZ, R22 ;  /* 0x000000ffff05d224 */ /* 0x000fe200078e0016 */
[----:B------:R-:W-:Y:S06]  /*2d1e0*/  BAR.SYNC.DEFER_BLOCKING 0x0 ;  /* 0x0000000000007b1d */ /* 0x000fec0000010000 */
[----:B------:R-:W2:Y:S04]  /*2d1f0*/  @!P5 LDG.E.U16 R9, desc[UR6][R4.64] ;  /* 0x000000060409d981 */ /* 0x000ea8000c1e1500 */
[----:B---3--:R0:W-:Y:S04]  /*2d200*/  STL [R1+0x50], R6 ;  /* 0x0000500601007387 */ /* 0x0081e80000100800 */
[----:B0-----:R-:W3:Y:S04]  /*2d210*/  LDL R6, [R1+0x1ec0] ;  /* 0x001ec00001067983 */ /* 0x001ee80000100800 */
[----:B------:R0:W-:Y:S04]  /*2d220*/  STL [R1+0x2520], R2 ;  /* 0x0025200201007387 */ /* 0x0001e80000100800 */
[----:B0-----:R-:W3:Y:S04]  /*2d230*/  LDL.LU R2, [R1+0x1ec4] ;  /* 0x001ec40001027983 */ /* 0x001ee80000300800 */
[----:B------:R-:W-:Y:S04]  /*2d240*/  STL [R1+0x4c], R0 ;  /* 0x00004c0001007387 */ /* 0x000fe80000100800 */
[----:B------:R-:W3:Y:S04]  /*2d250*/  LDL R29, [R1+0x1e88] ;  /* 0x001e8800011d7983 */ /* 0x000ee80000100800 */
[----:B----4-:R0:W-:Y:S04]  /*2d260*/  STL [R1+0x48], R28 ;  /* 0x0000481c01007387 */ /* 0x0101e80000100800 */
[----:B------:R-:W4:Y:S04]  /*2d270*/  LDL R26, [R1+0x1e80] ;  /* 0x001e8000011a7983 */ /* 0x000f280000100800 */
[----:B0-----:R-:W4:Y:S04]  /*2d280*/  LDL R28, [R1+0x1e8c] ;  /* 0x001e8c00011c7983 */ /* 0x001f280000100800 */
[----:B--2---:R0:W-:Y:S01]  /*2d290*/  STL [R1+0x40], R9 ;  /* 0x0000400901007387 */ /* 0x0041e20000100800 */
[----:B------:R-:W-:-:S02]  /*2d2a0*/  PRMT R12, RZ, 0x7610, R12 ;  /* 0x00007610ff0c7816 */ /* 0x000fc4000000000c */
[----:B------:R-:W-:Y:S01]  /*2d2b0*/  PRMT R27, RZ, 0x7610, R27 ;  /* 0x00007610ff1b7816 */ /* 0x000fe2000000001b */
[----:B------:R-:W2:Y:S04]  /*2d2c0*/  LDL R25, [R1+0x1e48] ;  /* 0x001e480001197983 */ /* 0x000ea80000100800 */
[----:B0-----:R-:W2:Y:S01]  /*2d2d0*/  LDL R9, [R1+0x1e84] ;  /* 0x001e840001097983 */ /* 0x001ea20000100800 */
[----:B---3--:R-:W-:Y:S01]  /*2d2e0*/  @!P6 IMAD.MOV.U32 R5, RZ, RZ, R6 ;  /* 0x000000ffff05e224 */ /* 0x008fe200078e0006 */
[----:B------:R-:W-:Y:S02]  /*2d2f0*/  PRMT R8, RZ, 0x7610, R8 ;  /* 0x00007610ff087816 */ /* 0x000fe40000000008 */
[----:B------:R-:W3:Y:S01]  /*2d300*/  LDL R6, [R1+0x1e4c] ;  /* 0x001e4c0001067983 */ /* 0x000ee20000100800 */
[----:B------:R-:W-:-:S05]  /*2d310*/  @!P6 IMAD.MOV.U32 R4, RZ, RZ, R2 ;  /* 0x000000ffff04e224 */ /* 0x000fca00078e0002 */
[----:B------:R0:W3:Y:S04]  /*2d320*/  @!P6 LDG.E.U16 R12, desc[UR6][R4.64] ;  /* 0x00000006040ce981 */ /* 0x0000e8000c1e1500 */
        /* <DEDUP_REMOVED lines=25> */
[----:B------:R-:W-:Y:S01]  /*2d4c0*/  STL [R1+0x3c84], R2 ;  /* 0x003c840201007387 */ /* 0x000fe20000100800 */
[----:B0-----:R-:W-:-:S02]  /*2d4d0*/  @!P5 IMAD.MOV.U32 R5, RZ, RZ, R29 ;  /* 0x000000ffff05d224 */ /* 0x001fc400078e001d */
[----:B----4-:R-:W-:-:S05]  /*2d4e0*/  @!P5 IMAD.MOV.U32 R4, RZ, RZ, R28 ;  /* 0x000000ffff04d224 */ /* 0x010fca00078e001c */
[----:B------:R0:W4:Y:S02]  /*2d4f0*/  @!P5 LDG.E.U16 R27, desc[UR6][R4.64] ;  /* 0x00000006041bd981 */ /* 0x000124000c1e1500 */
[----:B0-----:R-:W-:Y:S02]  /*2d500*/  @!P6 IMAD.MOV.U32 R5, RZ, RZ, R26 ;  /* 0x000000ffff05e224 */ /* 0x001fe400078e001a */
[----:B--2---:R-:W-:-:S05]  /*2d510*/  @!P6 IMAD.MOV.U32 R4, RZ, RZ, R9 ;  /* 0x000000ffff04e224 */ /* 0x004fca00078e0009 */
[----:B------:R-:W2:Y:S04]  /*2d520*/  @!P6 LDG.E.U16 R8, desc[UR6][R4.64] ;  /* 0x000000060408e981 */ /* 0x000ea8000c1e1500 */
        /* <DEDUP_REMOVED lines=197> */
[----:B-1----:R-:W4:Y:S04]  /*2e180*/  LDL R24, [R1+0x1e40] ;  /* 0x001e400001187983 */ /* 0x002f280000100800 */
[----:B------:R-:W4:Y:S04]  /*2e190*/  LDL R22, [R1+0x1e44] ;  /* 0x001e440001167983 */ /* 0x000f280000100800 */
[----:B------:R-:W4:Y:S04]  /*2e1a0*/  LDL R13, [R1+0x1e08] ;  /* 0x001e0800010d7983 */ /* 0x000f280000100800 */
[----:B---3--:R0:W-:Y:S04]  /*2e1b0*/  STL [R1+0x3c], R12 ;  /* 0x00003c0c01007387 */ /* 0x0081e80000100800 */
[----:B------:R-:W3:Y:S04]  /*2e1c0*/  LDL R9, [R1+0x1e00] ;  /* 0x001e000001097983 */ /* 0x000ee80000100800 */
[----:B0-----:R-:W3:Y:S04]  /*2e1d0*/  LDL R12, [R1+0x1e0c] ;  /* 0x001e0c00010c7983 */ /* 0x001ee80000100800 */
[----:B--2---:R0:W-:Y:S04]  /*2e1e0*/  STL [R1+0x34], R8 ;  /* 0x0000340801007387 */ /* 0x0041e80000100800 */
[----:B0-----:R-:W2:Y:S01]  /*2e1f0*/  LDL R8, [R1+0x1e04] ;  /* 0x001e040001087983 */ /* 0x001ea20000100800 */
[----:B------:R-:W-:Y:S01]  /*2e200*/  PRMT R7, RZ, 0x7610, R7 ;  /* 0x00007610ff077816 */ /* 0x000fe20000000007 */
[----:B------:R-:W-:Y:S01]  /*2e210*/  @!P5 IMAD.MOV.U32 R5, RZ, RZ, R25 ;  /* 0x000000ffff05d224 */ /* 0x000fe200078e0019 */
[----:B------:R-:W-:-:S02]  /*2e220*/  @!P5 MOV R4, R6 ;  /* 0x000000060004d202 */ /* 0x000fc40000000f00 */
[----:B------:R-:W-:Y:S01]  /*2e230*/  PRMT R21, RZ, 0x7610, R21 ;  /* 0x00007610ff157816 */ /* 0x000fe20000000015 */
[----:B------:R-:W2:Y:S04]  /*2e240*/  LDL R6, [R1+0x1dcc] ;  /* 0x001dcc0001067983 */ /* 0x000ea80000100800 */
[----:B------:R4:W2:Y:S01]  /*2e250*/  @!P5 LDG.E.U16 R7, desc[UR6][R4.64] ;  /* 0x000000060407d981 */ /* 0x0008a2000c1e1500 */
[----:B------:R-:W-:Y:S02]  /*2e260*/  PRMT R17, RZ, 0x7610, R17 ;  /* 0x00007610ff117816 */ /* 0x000fe40000000011 */
[----:B------:R-:W-:Y:S01]  /*2e270*/  PRMT R15, RZ, 0x7610, R15 ;  /* 0x00007610ff0f7816 */ /* 0x000fe2000000000f */
[----:B----4-:R-:W-:Y:S02]  /*2e280*/  @!P6 IMAD.MOV.U32 R5, RZ, RZ, R24 ;  /* 0x000000ffff05e224 */ /* 0x010fe400078e0018 */
[----:B------:R-:W-:-:S05]  /*2e290*/  @!P6 IMAD.MOV.U32 R4, RZ, RZ, R22 ;  /* 0x000000ffff04e224 */ /* 0x000fca00078e0016 */
[----:B------:R0:W4:Y:S02]  /*2e2a0*/  @!P6 LDG.E.U16 R21, desc[UR6][R4.64] ;  /* 0x000000060415e981 */ /* 0x000124000c1e1500 */
[----:B0-----:R-:W-:Y:S02]  /*2e2b0*/  @!P5 IMAD.MOV.U32 R5, RZ, RZ, R13 ;  /* 0x000000ffff05d224 */ /* 0x001fe400078e000d */
[----:B---3--:R-:W-:-:S05]  /*2e2c0*/  @!P5 IMAD.MOV.U32 R4, RZ, RZ, R12 ;  /* 0x000000ffff04d224 */ /* 0x008fca00078e000c */
[----:B------:R2:W3:Y:S02]  /*2e2d0*/  @!P5 LDG.E.U16 R17, desc[UR6][R4.64] ;  /* 0x000000060411d981 */ /* 0x0004e4000c1e1500 */
[----:B--2---:R-:W-:Y:S02]  /*2e2e0*/  @!P6 IMAD.MOV.U32 R4, RZ, RZ, R8 ;  /* 0x000000ffff04e224 */ /* 0x004fe400078e0008 */
[----:B------:R-:W-:-:S05]  /*2e2f0*/  @!P6 IMAD.MOV.U32 R5, RZ, RZ, R9 ;  /* 0x000000ffff05e224 */ /* 0x000fca00078e0009 */
[----:B------:R0:W2:Y:S04]  /*2e300*/  @!P6 LDG.E.U16 R15, desc[UR6][R4.64] ;  /* 0x00000006040fe981 */ /* 0x0000a8000c1e1500 */
[----:B------:R1:W-:Y:S04]  /*2e310*/  STL [R1+0x30], R7 ;  /* 0x0000300701007387 */ /* 0x0003e80000100800 */
[----:B------:R-:W2:Y:S04]  /*2e320*/  LDL R22, [R1+0x1dc0] ;  /* 0x001dc00001167983 */ /* 0x000ea80000100800 */
[----:B-1----:R-:W2:Y:S01]  /*2e330*/  LDL R7, [R1+0x1dc8] ;  /* 0x001dc80001077983 */ /* 0x002ea20000100800 */
[----:B0-----:R-:W-:-:S03]  /*2e340*/  @!P5 IMAD.MOV.U32 R4, RZ, RZ, R6 ;  /* 0x000000ffff04d224 */ /* 0x001fc600078e0006 */
[----:B----4-:R0:W-:Y:S04]  /*2e350*/  STL [R1+0x2c], R21 ;  /* 0x00002c1501007387 */ /* 0x0101e80000100800 */
[----:B------:R-:W4:Y:S04]  /*2e360*/  LDL R13, [R1+0x1d88] ;  /* 0x001d8800010d7983 */ /* 0x000f280000100800 */
[----:B------:R-:W4:Y:S04]  /*2e370*/  LDL R12, [R1+0x1d8c] ;  /* 0x001d8c00010c7983 */ /* 0x000f280000100800 */
[----:B0-----:R-:W4:Y:S04]  /*2e380*/  LDL R21, [R1+0x1dc4] ;  /* 0x001dc40001157983 */ /* 0x001f280000100800 */
[----:B------:R-:W4:Y:S04]  /*2e390*/  LDL R9, [R1+0x1d80] ;  /* 0x001d800001097983 */ /* 0x000f280000100800 */
[----:B------:R-:W4:Y:S04]  /*2e3a0*/  LDL R8, [R1+0x1d84] ;  /* 0x001d840001087983 */ /* 0x000f280000100800 */
[----:B---3--:R0:W-:Y:S04]  /*2e3b0*/  STL [R1+0x28], R17 ;  /* 0x0000281101007387 */ /* 0x0081e80000100800 */
[----:B------:R-:W-:Y:S04]  /*2e3c0*/  STL [R1+0x38], R27 ;  /* 0x0000381b01007387 */ /* 0x000fe80000100800 */
[----:B0-----:R-:W3:Y:S04]  /*2e3d0*/  LDL R17, [R1+0x1d48] ;  /* 0x001d480001117983 */ /* 0x001ee80000100800 */
[----:B--2---:R0:W-:Y:S04]  /*2e3e0*/  STL [R1+0x24], R15 ;  /* 0x0000240f01007387 */ /* 0x0041e80000100800 */
[----:B------:R-:W2:Y:S04]  /*2e3f0*/  LDL R6, [R1+0x1d44] ;  /* 0x001d440001067983 */ /* 0x000ea80000100800 */
[----:B0-----:R-:W3:Y:S01]  /*2e400*/  LDL R15, [R1+0x1d4c] ;  /* 0x001d4c00010f7983 */ /* 0x001ee20000100800 */
[----:B------:R-:W-:-:S03]  /*2e410*/  @!P5 IMAD.MOV.U32 R5, RZ, RZ, R7 ;  /* 0x000000ffff05d224 */ /* 0x000fc600078e0007 */
[----:B------:R-:W2:Y:S01]  /*2e420*/  LDL R7, [R1+0x1d40] ;  /* 0x001d400001077983 */ /* 0x000ea20000100800 */
[----:B------:R-:W-:Y:S02]  /*2e430*/  PRMT R23, RZ, 0x7610, R23 ;  /* 0x00007610ff177816 */ /* 0x000fe40000000017 */
[----:B------:R-:W-:-:S04]  /*2e440*/  PRMT R20, RZ, 0x7610, R20 ;  /* 0x00007610ff147816 */ /* 0x000fc80000000014 */
[----:B------:R0:W2:Y:S01]  /*2e450*/  @!P5 LDG.E.U16 R23, desc[UR6][R4.64] ;  /* 0x000000060417d981 */ /* 0x0000a2000c1e1500 */
[----:B------:R-:W-:Y:S01]  /*2e460*/  PRMT R19, RZ, 0x7610, R19 ;  /* 0x00007610ff137816 */ /* 0x000fe20000000013 */
[----:B0-----:R-:W-:Y:S01]  /*2e470*/  @!P6 IMAD.MOV.U32 R5, RZ, RZ, R22 ;  /* 0x000000ffff05e224 */ /* 0x001fe200078e0016 */
[----:B------:R-:W-:Y:S02]  /*2e480*/  PRMT R18, RZ, 0x7610, R18 ;  /* 0x00007610ff127816 */ /* 0x000fe40000000012 */
[----:B------:R-:W-:Y:S02]  /*2e490*/  PRMT R10, RZ, 0x7610, R10 ;  /* 0x00007610ff0a7816 */ /* 0x000fe4000000000a */
[----:B------:R-:W-:Y:S02]  /*2e4a0*/  PRMT R14, RZ, 0x7610, R14 ;  /* 0x00007610ff0e7816 */ /* 0x000fe4000000000e */
[----:B----4-:R-:W-:-:S05]  /*2e4b0*/  @!P6 MOV R4, R21 ;  /* 0x000000150004e202 */ /* 0x010fca0000000f00 */
[----:B------:R0:W4:Y:S02]  /*2e4c0*/  @!P6 LDG.E.U16 R20, desc[UR6][R4.64] ;  /* 0x000000060414e981 */ /* 0x000124000c1e1500 */
[----:B0-----:R-:W-:Y:S02]  /*2e4d0*/  @!P5 IMAD.MOV.U32 R4, RZ, RZ, R12 ;  /* 0x000000ffff04d224 */ /* 0x001fe400078e000c */
[----:B------:R-:W-:Y:S01]  /*2e4e0*/  @!P5 IMAD.MOV.U32 R5, RZ, RZ, R13 ;  /* 0x000000ffff05d224 */ /* 0x000fe200078e000d */
[----:B------:R-:W4:Y:S04]  /*2e4f0*/  LDL R12, [R1+0x1d0c] ;  /* 0x001d0c00010c7983 */ /* 0x000f280000100800 */
[----:B------:R0:W4:Y:S04]  /*2e500*/  @!P5 LDG.E.U16 R19, desc[UR6][R4.64] ;  /* 0x000000060413d981 */ /* 0x000128000c1e1500 */
[----:B------:R-:W4:Y:S01]  /*2e510*/  LDL R13, [R1+0x1d08] ;  /* 0x001d0800010d7983 */ /* 0x000f220000100800 */
[----:B0-----:R-:W-:-:S02]  /*2e520*/  @!P6 IMAD.MOV.U32 R4, RZ, RZ, R8 ;  /* 0x000000ffff04e224 */ /* 0x001fc400078e0008 */
[----:B------:R-:W-:Y:S01]  /*2e530*/  @!P6 IMAD.MOV.U32 R5, RZ, RZ, R9 ;  /* 0x000000ffff05e224 */ /* 0x000fe200078e0009 */
[----:B------:R-:W4:Y:S04]  /*2e540*/  LDL R8, [R1+0x1d04] ;  /* 0x001d040001087983 */ /* 0x000f280000100800 */
[----:B------:R3:W4:Y:S04]  /*2e550*/  @!P6 LDG.E.U16 R18, desc[UR6][R4.64] ;  /* 0x000000060412e981 */ /* 0x000728000c1e1500 */
[----:B------:R-:W4:Y:S01]  /*2e560*/  LDL R9, [R1+0x1d00] ;  /* 0x001d000001097983 */ /* 0x000f220000100800 */
[----:B---3--:R-:W-:-:S02]  /*2e570*/  @!P5 IMAD.MOV.U32 R4, RZ, RZ, R15 ;  /* 0x000000ffff04d224 */ /* 0x008fc400078e000f */
[----:B------:R-:W-:-:S05]  /*2e580*/  @!P5 IMAD.MOV.U32 R5, RZ, RZ, R17 ;  /* 0x000000ffff05d224 */ /* 0x000fca00078e0011 */
[----:B------:R2:W3:Y:S02]  /*2e590*/  @!P5 LDG.E.U16 R10, desc[UR6][R4.64] ;  /* 0x00000006040ad981 */ /* 0x0004e4000c1e1500 */
[----:B--2---:R-:W-:Y:S02]  /*2e5a0*/  @!P6 IMAD.MOV.U32 R4, RZ, RZ, R6 ;  /* 0x000000ffff04e224 */ /* 0x004fe400078e0006 */
[----:B------:R-:W-:-:S05]  /*2e5b0*/  @!P6 IMAD.MOV.U32 R5, RZ, RZ, R7 ;  /* 0x000000ffff05e224 */ /* 0x000fca00078e0007 */
[----:B------:R4:W2:Y:S02]  /*2e5c0*/  @!P6 LDG.E.U16 R14, desc[UR6][R4.64] ;  /* 0x00000006040ee981 */ /* 0x0008a4000c1e1500 */
[----:B----4-:R-:W-:Y:S02]  /*2e5d0*/  @!P5 IMAD.MOV.U32 R5, RZ, RZ, R13 ;  /* 0x000000ffff05d224 */ /* 0x010fe400078e000d */
[----:B---3--:R0:W-:Y:S04]  /*2e5e0*/  STL [R1+0x10], R10 ;  /* 0x0000100a01007387 */ /* 0x0081e80000100800 */
[----:B------:R-:W3:Y:S04]  /*2e5f0*/  LDL R7, [R1+0x1ccc] ;  /* 0x001ccc0001077983 */ /* 0x000ee80000100800 */
[----:B------:R-:W4:Y:S04]  /*2e600*/  LDL R6, [R1+0x1cc4] ;  /* 0x001cc40001067983 */ /* 0x000f280000100800 */
[----:B0-----:R-:W4:Y:S04]  /*2e610*/  LDL R10, [R1+0x1cc8] ;  /* 0x001cc800010a7983 */ /* 0x001f280000100800 */
[----:B------:R-:W4:Y:S04]  /*2e620*/  LDL R15, [R1+0x1cc0] ;  /* 0x001cc000010f7983 */ /* 0x000f280000100800 */
[----:B--2---:R0:W-:Y:S04]  /*2e630*/  STL [R1+0xc], R14 ;  /* 0x00000c0e01007387 */ /* 0x0041e80000100800 */
[----:B------:R-:W2:Y:S04]  /*2e640*/  LDL R13, [R1+0x1c8c] ;  /* 0x001c8c00010d7983 */ /* 0x000ea80000100800 */
[----:B0-----:R-:W2:Y:S01]  /*2e650*/  LDL R14, [R1+0x1c88] ;  /* 0x001c8800010e7983 */ /* 0x001ea20000100800 */
[----:B------:R-:W-:-:S02]  /*2e660*/  PRMT R11, RZ, 0x7610, R11 ;  /* 0x00007610ff0b7816 */ /* 0x000fc4000000000b */
[----:B------:R-:W-:-:S05]  /*2e670*/  @!P5 MOV R4, R12 ;  /* 0x0000000c0004d202 */ /* 0x000fca0000000f00 */
[----:B------:R0:W2:Y:S01]  /*2e680*/  @!P5 LDG.E.U16 R11, desc[UR6][R4.64] ;  /* 0x00000006040bd981 */ /* 0x0000a2000c1e1500 */
[----:B------:R-:W-:Y:S02]  /*2e690*/  PRMT R16, RZ, 0x7610, R16 ;  /* 0x00007610ff107816 */ /* 0x000fe40000000010 */
[----:B------:R-:W-:Y:S01]  /*2e6a0*/  PRMT R2, RZ, 0x7610, R2 ;  /* 0x00007610ff027816 */ /* 0x000fe20000000002 */
[----:B0-----:R-:W-:Y:S02]  /*2e6b0*/  @!P6 IMAD.MOV.U32 R4, RZ, RZ, R8 ;  /* 0x000000ffff04e224 */ /* 0x001fe400078e0008 */
[----:B------:R-:W-:-:S05]  /*2e6c0*/  @!P6 IMAD.MOV.U32 R5, RZ, RZ, R9 ;  /* 0x000000ffff05e224 */ /* 0x000fca00078e0009 */
[----:B------:R3:W2:Y:S01]  /*2e6d0*/  @!P6 LDG.E.U16 R16, desc[UR6][R4.64] ;  /* 0x000000060410e981 */ /* 0x0006a2000c1e1500 */
[----:B------:R-:W-:Y:S02]  /*2e6e0*/  PRMT R59, RZ, 0x7610, R59 ;  /* 0x00007610ff3b7816 */ /* 0x000fe4000000003b */
[----:B------:R-:W-:Y:S01]  /*2e6f0*/  PRMT R58, RZ, 0x7610, R58 ;  /* 0x00007610ff3a7816 */ /* 0x000fe2000000003a */
[----:B------:R-:W-:Y:S04]  /*2e700*/  STL [R1+0x20], R23 ;  /* 0x0000201701007387 */ /* 0x000fe80000100800 */
[----:B------:R-:W2:Y:S04]  /*2e710*/  LDL R9, [R1+0x1c80] ;  /* 0x001c800001097983 */ /* 0x000ea80000100800 */
[----:B------:R-:W2:Y:S01]  /*2e720*/  LDL R8, [R1+0x1c84] ;  /* 0x001c840001087983 */ /* 0x000ea20000100800 */
[----:B---3--:R-:W-:-:S02]  /*2e730*/  @!P5 IMAD.MOV.U32 R4, RZ, RZ, R7 ;  /* 0x000000ffff04d224 */ /* 0x008fc400078e0007 */
[----:B----4-:R-:W-:-:S05]  /*2e740*/  @!P5 IMAD.MOV.U32 R5, RZ, RZ, R10 ;  /* 0x000000ffff05d224 */ /* 0x010fca00078e000a */
[----:B------:R0:W3:Y:S02]  /*2e750*/  @!P5 LDG.E.U16 R2, desc[UR6][R4.64] ;  /* 0x000000060402d981 */ /* 0x0000e4000c1e1500 */
[----:B0-----:R-:W-:Y:S02]  /*2e760*/  @!P6 IMAD.MOV.U32 R4, RZ, RZ, R6 ;  /* 0x000000ffff04e224 */ /* 0x001fe400078e0006 */
[----:B------:R-:W-:-:S05]  /*2e770*/  @!P6 IMAD.MOV.U32 R5, RZ, RZ, R15 ;  /* 0x000000ffff05e224 */ /* 0x000fca00078e000f */
[----:B------:R2:W4:Y:S02]  /*2e780*/  @!P6 LDG.E.U16 R59, desc[UR6][R4.64] ;  /* 0x00000006043be981 */ /* 0x000524000c1e1500 */
[----:B--2---:R-:W-:Y:S02]  /*2e790*/  @!P5 IMAD.MOV.U32 R4, RZ, RZ, R13 ;  /* 0x000000ffff04d224 */ /* 0x004fe400078e000d */
[----:B------:R-:W-:-:S05]  /*2e7a0*/  @!P5 IMAD.MOV.U32 R5, RZ, RZ, R14 ;  /* 0x000000ffff05d224 */ /* 0x000fca00078e000e */
[----:B------:R0:W2:Y:S04]  /*2e7b0*/  @!P5 LDG.E.U16 R58, desc[UR6][R4.64] ;  /* 0x00000006043ad981 */ /* 0x0000a8000c1e1500 */
[----:B------:R-:W-:Y:S04]  /*2e7c0*/  STL [R1+0x1c], R20 ;  /* 0x00001c1401007387 */ /* 0x000fe80000100800 */
[----:B------:R-:W2:Y:S04]  /*2e7d0*/  LDL R12, [R1+0x1c48] ;  /* 0x001c4800010c7983 */ /* 0x000ea80000100800 */
[----:B------:R1:W-:Y:S04]  /*2e7e0*/  STL [R1+0x8], R11 ;  /* 0x0000080b01007387 */ /* 0x0003e80000100800 */
[----:B-1----:R-:W2:Y:S04]  /*2e7f0*/  LDL R11, [R1+0x1c4c] ;  /* 0x001c4c00010b7983 */ /* 0x002ea80000100800 */
[----:B------:R-:W-:Y:S04]  /*2e800*/  STL [R1+0x18], R19 ;  /* 0x0000181301007387 */ /* 0x000fe80000100800 */
[----:B------:R-:W2:Y:S04]  /*2e810*/  LDL R10, [R1+0x1c40] ;  /* 0x001c4000010a7983 */ /* 0x000ea80000100800 */
[----:B------:R-:W2:Y:S01]  /*2e820*/  LDL R7, [R1+0x1c44] ;  /* 0x001c440001077983 */ /* 0x000ea20000100800 */
[----:B------:R-:W-:Y:S01]  /*2e830*/  PRMT R57, RZ, 0x7610, R57 ;  /* 0x00007610ff397816 */ /* 0x000fe20000000039 */
[----:B0-----:R-:W-:Y:S01]  /*2e840*/  @!P6 IMAD.MOV.U32 R5, RZ, RZ, R9 ;  /* 0x000000ffff05e224 */ /* 0x001fe200078e0009 */
[----:B------:R-:W-:-:S05]  /*2e850*/  @!P6 MOV R4, R8 ;  /* 0x000000080004e202 */ /* 0x000fca0000000f00 */
[----:B------:R0:W2:Y:S04]  /*2e860*/  @!P6 LDG.E.U16 R57, desc[UR6][R4.64] ;  /* 0x000000060439e981 */ /* 0x0000a8000c1e1500 */
[----:B---3--:R1:W-:Y:S04]  /*2e870*/  STL [R1+0x4200], R2 ;  /* 0x0042000201007387 */ /* 0x0083e80000100800 */
[----:B------:R-:W-:Y:S04]  /*2e880*/  STL [R1+0x14], R18 ;  /* 0x0000141201007387 */ /* 0x000fe80000100800 */
[----:B------:R-:W3:Y:S04]  /*2e890*/  LDL R6, [R1+0x1c08] ;  /* 0x001c080001067983 */ /* 0x000ee80000100800 */
[----:B-1----:R-:W3:Y:S04]  /*2e8a0*/  LDL R2, [R1+0x1c0c] ;  /* 0x001c0c0001027983 */ /* 0x002ee80000100800 */
[----:B----4-:R-:W-:Y:S04]  /*2e8b0*/  STL [R1+0x4204], R59 ;  /* 0x0042043b01007387 */ /* 0x010fe80000100800 */
[----:B------:R-:W4:Y:S04]  /*2e8c0*/  LDL R15, [R1+0x1c00] ;  /* 0x001c0000010f7983 */ /* 0x000f280000100800 */
[----:B------:R-:W4:Y:S04]  /*2e8d0*/  LDL R14, [R1+0x1c04] ;  /* 0x001c0400010e7983 */ /* 0x000f280000100800 */
[----:B--2---:R-:W-:Y:S04]  /*2e8e0*/  STL [R1+0x4208], R58 ;  /* 0x0042083a01007387 */ /* 0x004fe80000100800 */
[----:B------:R-:W2:Y:S04]  /*2e8f0*/  LDL R9, [R1+0x1bc8] ;  /* 0x001bc80001097983 */ /* 0x000ea80000100800 */
[----:B------:R-:W2:Y:S01]  /*2e900*/  LDL R8, [R1+0x1bcc] ;  /* 0x001bcc0001087983 */ /* 0x000ea20000100800 */
[----:B------:R-:W-:Y:S01]  /*2e910*/  PRMT R56, RZ, 0x7610, R56 ;  /* 0x00007610ff387816 */ /* 0x000fe20000000038 */
[----:B0-----:R-:W-:Y:S01]  /*2e920*/  @!P5 IMAD.MOV.U32 R5, RZ, RZ, R12 ;  /* 0x000000ffff05d224 */ /* 0x001fe200078e000c */
[----:B------:R-:W-:Y:S01]  /*2e930*/  PRMT R55, RZ, 0x7610, R55 ;  /* 0x00007610ff377816 */ /* 0x000fe20000000037 */
[----:B------:R-:W-:-:S05]  /*2e940*/  @!P5 IMAD.MOV.U32 R4, RZ, RZ, R11 ;  /* 0x000000ffff04d224 */ /* 0x000fca00078e000b */
[----:B------:R0:W2:Y:S02]  /*2e950*/  @!P5 LDG.E.U16 R56, desc[UR6][R4.64] ;  /* 0x000000060438d981 */ /* 0x0000a4000c1e1500 */
[----:B0-----:R-:W-:Y:S02]  /*2e960*/  @!P6 IMAD.MOV.U32 R4, RZ, RZ, R7 ;  /* 0x000000ffff04e224 */ /* 0x001fe400078e0007 */
[----:B------:R-:W-:-:S05]  /*2e970*/  @!P6 IMAD.MOV.U32 R5, RZ, RZ, R10 ;  /* 0x000000ffff05e224 */ /* 0x000fca00078e000a */
[----:B------:R3:W2:Y:S01]  /*2e980*/  @!P6 LDG.E.U16 R55, desc[UR6][R4.64] ;  /* 0x000000060437e981 */ /* 0x0006a2000c1e1500 */
[----:B------:R-:W-:Y:S02]  /*2e990*/  PRMT R54, RZ, 0x7610, R54 ;  /* 0x00007610ff367816 */ /* 0x000fe40000000036 */
[----:B------:R-:W-:Y:S01]  /*2e9a0*/  PRMT R53, RZ, 0x7610, R53 ;  /* 0x00007610ff357816 */ /* 0x000fe20000000035 */
[----:B------:R-:W-:Y:S01]  /*2e9b0*/  STL [R1+0x420c], R57 ;  /* 0x00420c3901007387 */ /* 0x000fe20000100800 */
[----:B------:R-:W-:-:S03]  /*2e9c0*/  PRMT R52, RZ, 0x7610, R52 ;  /* 0x00007610ff347816 */ /* 0x000fc60000000034 */
[----:B------:R0:W-:Y:S04]  /*2e9d0*/  STL [R1+0x4], R16 ;  /* 0x0000041001007387 */ /* 0x0001e80000100800 */
[----:B------:R-:W2:Y:S04]  /*2e9e0*/  LDL R13, [R1+0x1bc4] ;  /* 0x001bc400010d7983 */ /* 0x000ea80000100800 */
[----:B0-----:R-:W2:Y:S01]  /*2e9f0*/  LDL R16, [R1+0x1bc0] ;  /* 0x001bc00001107983 */ /* 0x001ea20000100800 */
[----:B---3--:R-:W-:Y:S02]  /*2ea00*/  @!P5 IMAD.MOV.U32 R5, RZ, RZ, R6 ;  /* 0x000000ffff05d224 */ /* 0x008fe400078e0006 */
[----:B------:R-:W-:-:S05]  /*2ea10*/  @!P5 IMAD.MOV.U32 R4, RZ, RZ, R2 ;  /* 0x000000ffff04d224 */ /* 0x000fca00078e0002 */
[----:B------:R4:W3:Y:S02]  /*2ea20*/  @!P5 LDG.E.U16 R54, desc[UR6][R4.64] ;  /* 0x000000060436d981 */ /* 0x0008e4000c1e1500 */
[----:B----4-:R-:W-:Y:S02]  /*2ea30*/  @!P6 IMAD.MOV.U32 R4, RZ, RZ, R14 ;  /* 0x000000ffff04e224 */ /* 0x010fe400078e000e */
[----:B------:R-:W-:-:S05]  /*2ea40*/  @!P6 IMAD.MOV.U32 R5, RZ, RZ, R15 ;  /* 0x000000ffff05e224 */ /* 0x000fca00078e000f */
[----:B------:R2:W4:Y:S02]  /*2ea50*/  @!P6 LDG.E.U16 R53, desc[UR6][R4.64] ;  /* 0x000000060435e981 */ /* 0x000524000c1e1500 */
[----:B--2---:R-:W-:Y:S01]  /*2ea60*/  @!P5 MOV R4, R8 ;  /* 0x000000080004d202 */ /* 0x004fe20000000f00 */
[----:B------:R-:W-:-:S05]  /*2ea70*/  @!P5 IMAD.MOV.U32 R5, RZ, RZ, R9 ;  /* 0x000000ffff05d224 */ /* 0x000fca00078e0009 */
[----:B------:R0:W2:Y:S04]  /*2ea80*/  @!P5 LDG.E.U16 R52, desc[UR6][R4.64] ;  /* 0x000000060434d981 */ /* 0x0000a8000c1e1500 */
[----:B------:R-:W-:Y:S04]  /*2ea90*/  STL [R1+0x4210], R56 ;  /* 0x0042103801007387 */ /* 0x000fe80000100800 */
[----:B------:R-:W2:Y:S04]  /*2eaa0*/  LDL R11, [R1+0x1b88] ;  /* 0x001b8800010b7983 */ /* 0x000ea80000100800 */
[----:B------:R-:W2:Y:S04]  /*2eab0*/  LDL R10, [R1+0x1b8c] ;  /* 0x001b8c00010a7983 */ /* 0x000ea80000100800 */
[----:B------:R-:W2:Y:S04]  /*2eac0*/  LDL R7, [R1+0x1b84] ;  /* 0x001b840001077983 */ /* 0x000ea80000100800 */
[----:B------:R-:W-:Y:S04]  /*2ead0*/  STL [R1+0x4214], R55 ;  /* 0x0042143701007387 */ /* 0x000fe80000100800 */
[----:B------:R-:W2:Y:S04]  /*2eae0*/  LDL R12, [R1+0x1b80] ;  /* 0x001b8000010c7983 */ /* 0x000ea80000100800 */
[----:B------:R-:W2:Y:S04]  /*2eaf0*/  LDL R6, [R1+0x1b48] ;  /* 0x001b480001067983 */ /* 0x000ea80000100800 */
[----:B------:R-:W2:Y:S01]  /*2eb00*/  LDL R2, [R1+0x1b4c] ;  /* 0x001b4c0001027983 */ /* 0x000ea20000100800 */
[----:B------:R-:W-:Y:S01]  /*2eb10*/  PRMT R48, RZ, 0x7610, R48 ;  /* 0x00007610ff307816 */ /* 0x000fe20000000030 */
[----:B0-----:R-:W-:-:S02]  /*2eb20*/  @!P6 IMAD.MOV.U32 R4, RZ, RZ, R13 ;  /* 0x000000ffff04e224 */ /* 0x001fc400078e000d */
[----:B------:R-:W-:-:S05]  /*2eb30*/  @!P6 IMAD.MOV.U32 R5, RZ, RZ, R16 ;  /* 0x000000ffff05e224 */ /* 0x000fca00078e0010 */
[----:B------:R0:W2:Y:S04]  /*2eb40*/  @!P6 LDG.E.U16 R48, desc[UR6][R4.64] ;  /* 0x000000060430e981 */ /* 0x0000a8000c1e1500 */
[----:B---3--:R-:W-:Y:S04]  /*2eb50*/  STL [R1+0x4218], R54 ;  /* 0x0042183601007387 */ /* 0x008fe80000100800 */
[----:B------:R-:W3:Y:S04]  /*2eb60*/  LDL R15, [R1+0x1b40] ;  /* 0x001b4000010f7983 */ /* 0x000ee80000100800 */
[----:B------:R-:W3:Y:S04]  /*2eb70*/  LDL R14, [R1+0x1b44] ;  /* 0x001b4400010e7983 */ /* 0x000ee80000100800 */
[----:B----4-:R-:W-:Y:S04]  /*2eb80*/  STL [R1+0x421c], R53 ;  /* 0x00421c3501007387 */ /* 0x010fe80000100800 */
[----:B------:R-:W4:Y:S04]  /*2eb90*/  LDL R9, [R1+0x1b08] ;  /* 0x001b080001097983 */ /* 0x000f280000100800 */
[----:B------:R-:W4:Y:S04]  /*2eba0*/  LDL R8, [R1+0x1b0c] ;  /* 0x001b0c0001087983 */ /* 0x000f280000100800 */
[----:B--2---:R-:W-:Y:S04]  /*2ebb0*/  STL [R1+0x4220], R52 ;  /* 0x0042203401007387 */ /* 0x004fe80000100800 */
[----:B------:R-:W2:Y:S04]  /*2ebc0*/  LDL R16, [R1+0x1b00] ;  /* 0x001b000001107983 */ /* 0x000ea80000100800 */
[----:B------:R-:W2:Y:S01]  /*2ebd0*/  LDL R13, [R1+0x1b04] ;  /* 0x001b0400010d7983 */ /* 0x000ea20000100800 */
[----:B------:R-:W-:Y:S01]  /*2ebe0*/  PRMT R46, RZ, 0x7610, R46 ;  /* 0x00007610ff2e7816 */ /* 0x000fe2000000002e */
[----:B0-----:R-:W-:-:S02]  /*2ebf0*/  @!P5 IMAD.MOV.U32 R5, RZ, RZ, R11 ;  /* 0x000000ffff05d224 */ /* 0x001fc400078e000b */
[----:B------:R-:W-:Y:S01]  /*2ec00*/  @!P5 IMAD.MOV.U32 R4, RZ, RZ, R10 ;  /* 0x000000ffff04d224 */ /* 0x000fe200078e000a */
[----:B------:R-:W-:-:S04]  /*2ec10*/  PRMT R44, RZ, 0x7610, R44 ;  /* 0x00007610ff2c7816 */ /* 0x000fc8000000002c */
[----:B------:R0:W2:Y:S01]  /*2ec20*/  @!P5 LDG.E.U16 R46, desc[UR6][R4.64] ;  /* 0x00000006042ed981 */ /* 0x0000a2000c1e1500 */
[----:B------:R-:W-:Y:S01]  /*2ec30*/  PRMT R42, RZ, 0x7610, R42 ;  /* 0x00007610ff2a7816 */ /* 0x000fe2000000002a */
[----:B0-----:R-:W-:Y:S02]  /*2ec40*/  @!P6 IMAD.MOV.U32 R4, RZ, RZ, R7 ;  /* 0x000000ffff04e224 */ /* 0x001fe400078e0007 */
[----:B------:R-:W-:-:S05]  /*2ec50*/  @!P6 IMAD.MOV.U32 R5, RZ, RZ, R12 ;  /* 0x000000ffff05e224 */ /* 0x000fca00078e000c */
[----:B------:R0:W2:Y:S01]  /*2ec60*/  @!P6 LDG.E.U16 R44, desc[UR6][R4.64] ;  /* 0x00000006042ce981 */ /* 0x0000a2000c1e1500 */
        /* <DEDUP_REMOVED lines=9> */
[----:B---3--:R-:W-:Y:S01]  /*2ed00*/  @!P6 IMAD.MOV.U32 R5, RZ, RZ, R15 ;  /* 0x000000ffff05e224 */ /* 0x008fe200078e000f */
[----:B------:R-:W-:-:S05]  /*2ed10*/  @!P6 MOV R4, R14 ;  /* 0x0000000e0004e202 */ /* 0x000fca0000000f00 */
[----:B------:R4:W3:Y:S02]  /*2ed20*/  @!P6 LDG.E.U16 R40, desc[UR6][R4.64] ;  /* 0x000000060428e981 */ /* 0x0008e4000c1e1500 */
[----:B----4-:R-:W-:Y:S02]  /*2ed30*/  @!P5 IMAD.MOV.U32 R5, RZ, RZ, R9 ;  /* 0x000000ffff05d224 */ /* 0x010fe400078e0009 */
[----:B------:R-:W-:-:S05]  /*2ed40*/  @!P5 IMAD.MOV.U32 R4, RZ, RZ, R8 ;  /* 0x000000ffff04d224 */ /* 0x000fca00078e0008 */
[----:B------:R2:W4:Y:S02]  /*2ed50*/  @!P5 LDG.E.U16 R38, desc[UR6][R4.64] ;  /* 0x000000060426d981 */ /* 0x000524000c1e1500 */
[----:B--2---:R-:W-:Y:S02]  /*2ed60*/  @!P6 IMAD.MOV.U32 R5, RZ, RZ, R16 ;  /* 0x000000ffff05e224 */ /* 0x004fe400078e0010 */
[----:B------:R-:W-:-:S05]  /*2ed70*/  @!P6 IMAD.MOV.U32 R4, RZ, RZ, R13 ;  /* 0x000000ffff04e224 */ /* 0x000fca00078e000d */
[----:B------:R0:W2:Y:S04]  /*2ed80*/  @!P6 LDG.E.U16 R36, desc[UR6][R4.64] ;  /* 0x000000060424e981 */ /* 0x0000a8000c1e1500 */
[----:B------:R-:W-:Y:S04]  /*2ed90*/  STL [R1+0x4228], R46 ;  /* 0x0042282e01007387 */ /* 0x000fe80000100800 */
[----:B------:R-:W2:Y:S04]  /*2eda0*/  LDL R12, [R1+0x1ac0] ;  /* 0x001ac000010c7983 */ /* 0x000ea80000100800 */
[----:B------:R-:W2:Y:S04]  /*2edb0*/  LDL R7, [R1+0x1ac4] ;  /* 0x001ac40001077983 */ /* 0x000ea80000100800 */
[----:B------:R-:W-:Y:S04]  /*2edc0*/  STL [R1+0x422c], R44 ;  /* 0x00422c2c01007387 */ /* 0x000fe80000100800 */
[----:B------:R-:W2:Y:S04]  /*2edd0*/  LDL R6, [R1+0x1a88] ;  /* 0x001a880001067983 */ /* 0x000ea80000100800 */
[----:B------:R-:W2:Y:S04]  /*2ede0*/  LDL R2, [R1+0x1a8c] ;  /* 0x001a8c0001027983 */ /* 0x000ea80000100800 */
[----:B------:R-:W-:Y:S04]  /*2edf0*/  STL [R1+0x4230], R42 ;  /* 0x0042302a01007387 */ /* 0x000fe80000100800 */
        /* <DEDUP_REMOVED lines=20> */
[----:B------:R-:W-:Y:S01]  /*2ef40*/  @!P5 MOV R7, R6 ;  /* 0x000000060007d202 */ /* 0x000fe20000000f00 */
[----:B------:R-:W-:Y:S01]  /*2ef50*/  @!P5 IMAD.MOV.U32 R6, RZ, RZ, R2 ;  /* 0x000000ffff06d224 */ /* 0x000fe200078e0002 */
[----:B0-----:R-:W-:Y:S02]  /*2ef60*/  PRMT R4, RZ, 0x7610, R4 ;  /* 0x00007610ff047816 */ /* 0x001fe40000000004 */
[----:B------:R-:W-:Y:S02]  /*2ef70*/  PRMT R5, RZ, 0x7610, R5 ;  /* 0x00007610ff057816 */ /* 0x000fe40000000005 */
[----:B------:R0:W2:Y:S02]  /*2ef80*/  @!P5 LDG.E.U16 R30, desc[UR6][R6.64] ;  /* 0x00000006061ed981 */ /* 0x0000a4000c1e1500 */
[----:B0-----:R-:W-:Y:S02]  /*2ef90*/  @!P6 IMAD.MOV.U32 R7, RZ, RZ, R15 ;  /* 0x000000ffff07e224 */ /* 0x001fe400078e000f */
[----:B------:R-:W-:-:S05]  /*2efa0*/  @!P6 IMAD.MOV.U32 R6, RZ, RZ, R14 ;  /* 0x000000ffff06e224 */ /* 0x000fca00078e000e */
[----:B------:R0:W2:Y:S02]  /*2efb0*/  @!P6 LDG.E.U16 R4, desc[UR6][R6.64] ;  /* 0x000000060604e981 */ /* 0x0000a4000c1e1500 */
[----:B0-----:R-:W-:Y:S02]  /*2efc0*/  PRMT R6, RZ, 0x7610, R6 ;  /* 0x00007610ff067816 */ /* 0x001fe40000000006 */
[----:B------:R-:W-:Y:S01]  /*2efd0*/  PRMT R7, RZ, 0x7610, R7 ;  /* 0x00007610ff077816 */ /* 0x000fe20000000007 */
[----:B------:R-:W-:Y:S04]  /*2efe0*/  STL [R1+0x4240], R34 ;  /* 0x0042402201007387 */ /* 0x000fe80000100800 */
[----:B------:R-:W2:Y:S04]  /*2eff0*/  LDL R20, [R1+0x1a00] ;  /* 0x001a000001147983 */ /* 0x000ea80000100800 */
[----:B------:R-:W2:Y:S04]  /*2f000*/  LDL R13, [R1+0x1a04] ;  /* 0x001a0400010d7983 */ /* 0x000ea80000100800 */
[----:B---3--:R4:W3:Y:S02]  /*2f010*/  @!P5 LDG.E.U16 R5, desc[UR6][R8.64] ;  /* 0x000000060805d981 */ /* 0x0088e4000c1e1500 */
[----:B----4-:R-:W-:-:S02]  /*2f020*/  @!P6 IMAD.MOV.U32 R9, RZ, RZ, R17 ;  /* 0x000000ffff09e224 */ /* 0x010fc400078e0011 */
[----:B------:R-:W-:-:S05]  /*2f030*/  @!P6 IMAD.MOV.U32 R8, RZ, RZ, R16 ;  /* 0x000000ffff08e224 */ /* 0x000fca00078e0010 */
[----:B------:R0:W4:Y:S04]  /*2f040*/  @!P6 LDG.E.U16 R6, desc[UR6][R8.64] ;  /* 0x000000060806e981 */ /* 0x000128000c1e1500 */
[----:B--2---:R1:W2:Y:S04]  /*2f050*/  @!P5 LDG.E.U16 R7, desc[UR6][R10.64] ;  /* 0x000000060a07d981 */ /* 0x0042a8000c1e1500 */
[----:B------:R-:W-:Y:S04]  /*2f060*/  STL [R1+0x4244], R32 ;  /* 0x0042442001007387 */ /* 0x000fe80000100800 */
[----:B------:R-:W2:Y:S04]  /*2f070*/  LDL R12, [R1+0x19c8] ;  /* 0x0019c800010c7983 */ /* 0x000ea80000100800 */
[----:B------:R-:W2:Y:S04]  /*2f080*/  LDL R2, [R1+0x19cc] ;  /* 0x0019cc0001027983 */ /* 0x000ea80000100800 */
[----:B------:R-:W-:Y:S04]  /*2f090*/  STL [R1+0x4248], R30 ;  /* 0x0042481e01007387 */ /* 0x000fe80000100800 */
[----:B------:R-:W2:Y:S04]  /*2f0a0*/  LDL R19, [R1+0x19c0] ;  /* 0x0019c00001137983 */ /* 0x000ea80000100800 */
[----:B------:R-:W2:Y:S01]  /*2f0b0*/  LDL R18, [R1+0x19c4] ;  /* 0x0019c40001127983 */ /* 0x000ea20000100800 */
[----:B0-----:R-:W-:-:S03]  /*2f0c0*/  PRMT R8, RZ, 0x7610, R8 ;  /* 0x00007610ff087816 */ /* 0x001fc60000000008 */
[----:B------:R-:W-:Y:S04]  /*2f0d0*/  STL [R1+0x424c], R4 ;  /* 0x00424c0401007387 */ /* 0x000fe80000100800 */
[----:B------:R-:W2:Y:S04]  /*2f0e0*/  LDL R15, [R1+0x1988] ;  /* 0x00198800010f7983 */ /* 0x000ea80000100800 */
[----:B------:R-:W2:Y:S01]  /*2f0f0*/  LDL R14, [R1+0x198c] ;  /* 0x00198c00010e7983 */ /* 0x000ea20000100800 */
[----:B-1----:R-:W-:Y:S02]  /*2f100*/  @!P6 IMAD.MOV.U32 R11, RZ, RZ, R20 ;  /* 0x000000ffff0be224 */ /* 0x002fe400078e0014 */
[----:B------:R-:W-:-:S05]  /*2f110*/  @!P6 IMAD.MOV.U32 R10, RZ, RZ, R13 ;  /* 0x000000ffff0ae224 */ /* 0x000fca00078e000d */
[----:B------:R0:W2:Y:S04]  /*2f120*/  @!P6 LDG.E.U16 R8, desc[UR6][R10.64] ;  /* 0x000000060a08e981 */ /* 0x0000a8000c1e1500 */
[----:B---3--:R-:W-:Y:S04]  /*2f130*/  STL [R1+0x4250], R5 ;  /* 0x0042500501007387 */ /* 0x008fe80000100800 */
[----:B----4-:R1:W-:Y:S04]  /*2f140*/  STL [R1+0x4254], R6 ;  /* 0x0042540601007387 */ /* 0x0103e80000100800 */
[----:B------:R-:W3:Y:S04]  /*2f150*/  LDL R17, [R1+0x1980] ;  /* 0x0019800001117983 */ /* 0x000ee80000100800 */
[----:B------:R-:W4:Y:S04]  /*2f160*/  LDL R16, [R1+0x1984] ;  /* 0x0019840001107983 */ /* 0x000f280000100800 */
[----:B--2---:R-:W-:Y:S04]  /*2f170*/  STL [R1+0x4258], R7 ;  /* 0x0042580701007387 */ /* 0x004fe80000100800 */
[----:B-1----:R-:W2:Y:S04]  /*2f180*/  LDL R6, [R1+0x1948] ;  /* 0x0019480001067983 */ /* 0x002ea80000100800 */
[----:B------:R-:W2:Y:S01]  /*2f190*/  LDL R5, [R1+0x194c] ;  /* 0x00194c0001057983 */ /* 0x000ea20000100800 */
[----:B------:R-:W-:-:S02]  /*2f1a0*/  PRMT R9, RZ, 0x7610, R9 ;  /* 0x00007610ff097816 */ /* 0x000fc40000000009 */
[----:B0-----:R-:W-:Y:S01]  /*2f1b0*/  PRMT R10, RZ, 0x7610, R10 ;  /* 0x00007610ff0a7816 */ /* 0x001fe2000000000a */
[----:B------:R-:W-:Y:S02]  /*2f1c0*/  @!P5 IMAD.MOV.U32 R13, RZ, RZ, R12 ;  /* 0x000000ffff0dd224 */ /* 0x000fe400078e000c */
[----:B------:R-:W-:-:S05]  /*2f1d0*/  @!P5 IMAD.MOV.U32 R12, RZ, RZ, R2 ;  /* 0x000000ffff0cd224 */ /* 0x000fca00078e0002 */
[----:B------:R0:W2:Y:S01]  /*2f1e0*/  @!P5 LDG.E.U16 R9, desc[UR6][R12.64] ;  /* 0x000000060c09d981 */ /* 0x0000a2000c1e1500 */
[----:B------:R-:W-:Y:S01]  /*2f1f0*/  PRMT R11, RZ, 0x7610, R11 ;  /* 0x00007610ff0b7816 */ /* 0x000fe2000000000b */
[----:B0-----:R-:W-:Y:S01]  /*2f200*/  @!P6 IMAD.MOV.U32 R13, RZ, RZ, R19 ;  /* 0x000000ffff0de224 */ /* 0x001fe200078e0013 */
[----:B------:R-:W-:-:S05]  /*2f210*/  @!P6 MOV R12, R18 ;  /* 0x00000012000ce202 */ /* 0x000fca0000000f00 */
[----:B------:R0:W2:Y:S02]  /*2f220*/  @!P6 LDG.E.U16 R10, desc[UR6][R12.64] ;  /* 0x000000060c0ae981 */ /* 0x0000a4000c1e1500 */
[----:B0-----:R-:W-:Y:S02]  /*2f230*/  PRMT R12, RZ, 0x7610, R12 ;  /* 0x00007610ff0c7816 */ /* 0x001fe4000000000c */
[----:B------:R3:W2:Y:S01]  /*2f240*/  @!P5 LDG.E.U16 R11, desc[UR6][R14.64] ;  /* 0x000000060e0bd981 */ /* 0x0006a2000c1e1500 */
[----:B------:R-:W-:-:S03]  /*2f250*/  PRMT R13, RZ, 0x7610, R13 ;  /* 0x00007610ff0d7816 */ /* 0x000fc6000000000d */
[----:B------:R-:W-:Y:S04]  /*2f260*/  STL [R1+0x425c], R8 ;  /* 0x00425c0801007387 */ /* 0x000fe80000100800 */
[----:B------:R-:W2:Y:S04]  /*2f270*/  LDL R4, [R1+0x1940] ;  /* 0x0019400001047983 */ /* 0x000ea80000100800 */
[----:B------:R-:W2:Y:S01]  /*2f280*/  LDL R2, [R1+0x1944] ;  /* 0x0019440001027983 */ /* 0x000ea20000100800 */
[----:B---3--:R-:W-:Y:S02]  /*2f290*/  @!P6 IMAD.MOV.U32 R15, RZ, RZ, R17 ;  /* 0x000000ffff0fe224 */ /* 0x008fe400078e0011 */
[----:B----4-:R-:W-:-:S05]  /*2f2a0*/  @!P6 IMAD.MOV.U32 R14, RZ, RZ, R16 ;  /* 0x000000ffff0ee224 */ /* 0x010fca00078e0010 */
[----:B------:R-:W3:Y:S01]  /*2f2b0*/  @!P6 LDG.E.U16 R12, desc[UR6][R14.64] ;  /* 0x000000060e0ce981 */ /* 0x000ee2000c1e1500 */
[----:B--2---:R-:W-:Y:S02]  /*2f2c0*/  @!P5 IMAD.MOV.U32 R17, RZ, RZ, R6 ;  /* 0x000000ffff11d224 */ /* 0x004fe400078e0006 */
[----:B------:R-:W-:-:S05]  /*2f2d0*/  @!P5 IMAD.MOV.U32 R16, RZ, RZ, R5 ;  /* 0x000000ffff10d224 */ /* 0x000fca00078e0005 */
[----:B------:R0:W2:Y:S04]  /*2f2e0*/  @!P5 LDG.E.U16 R13, desc[UR6][R16.64] ;  /* 0x00000006100dd981 */ /* 0x0000a8000c1e1500 */
[----:B------:R1:W-:Y:S04]  /*2f2f0*/  STL [R1+0x4260], R9 ;  /* 0x0042600901007387 */ /* 0x0003e80000100800 */
[----:B------:R-:W4:Y:S04]  /*2f300*/  LDL R19, [R1+0x1908] ;  /* 0x0019080001137983 */ /* 0x000f280000100800 */
[----:B------:R-:W4:Y:S04]  /*2f310*/  LDL R18, [R1+0x190c] ;  /* 0x00190c0001127983 */ /* 0x000f280000100800 */
[----:B------:R-:W4:Y:S04]  /*2f320*/  LDL R21, [R1+0x1900] ;  /* 0x0019000001157983 */ /* 0x000f280000100800 */
[----:B------:R-:W4:Y:S04]  /*2f330*/  LDL R20, [R1+0x1904] ;  /* 0x0019040001147983 */ /* 0x000f280000100800 */
[----:B------:R0:W-:Y:S04]  /*2f340*/  STL [R1+0x4264], R10 ;  /* 0x0042640a01007387 */ /* 0x0001e80000100800 */
[----:B-1----:R-:W4:Y:S04]  /*2f350*/  LDL R9, [R1+0x18cc] ;  /* 0x0018cc0001097983 */ /* 0x002f280000100800 */
[----:B------:R-:W4:Y:S04]  /*2f360*/  LDL R8, [R1+0x18c0] ;  /* 0x0018c00001087983 */ /* 0x000f280000100800 */
[----:B0-----:R-:W4:Y:S04]  /*2f370*/  LDL R10, [R1+0x18c8] ;  /* 0x0018c800010a7983 */ /* 0x001f280000100800 */
[----:B------:R-:W4:Y:S04]  /*2f380*/  LDL R7, [R1+0x18c4] ;  /* 0x0018c40001077983 */ /* 0x000f280000100800 */
[----:B------:R-:W-:Y:S04]  /*2f390*/  STL [R1+0x4268], R11 ;  /* 0x0042680b01007387 */ /* 0x000fe80000100800 */
[----:B------:R-:W4:Y:S04]  /*2f3a0*/  LDL R23, [R1+0x1888] ;  /* 0x0018880001177983 */ /* 0x000f280000100800 */
[----:B------:R-:W4:Y:S01]  /*2f3b0*/  LDL R22, [R1+0x188c] ;  /* 0x00188c0001167983 */ /* 0x000f220000100800 */
[----:B------:R-:W-:-:S02]  /*2f3c0*/  @!P6 IMAD.MOV.U32 R17, RZ, RZ, R4 ;  /* 0x000000ffff11e224 */ /* 0x000fc400078e0004 */
[----:B------:R-:W-:Y:S01]  /*2f3d0*/  @!P6 IMAD.MOV.U32 R16, RZ, RZ, R2 ;  /* 0x000000ffff10e224 */ /* 0x000fe200078e0002 */
[----:B---3--:R0:W-:Y:S04]  /*2f3e0*/  STL [R1+0x426c], R12 ;  /* 0x00426c0c01007387 */ /* 0x0081e80000100800 */
[----:B------:R-:W3:Y:S04]  /*2f3f0*/  LDL R6, [R1+0x1880] ;  /* 0x0018800001067983 */ /* 0x000ee80000100800 */
[----:B------:R-:W3:Y:S04]  /*2f400*/  LDL R5, [R1+0x1884] ;  /* 0x0018840001057983 */ /* 0x000ee80000100800 */
[----:B--2---:R1:W-:Y:S04]  /*2f410*/  STL [R1+0x4270], R13 ;  /* 0x0042700d01007387 */ /* 0x0043e80000100800 */
[----:B------:R-:W2:Y:S04]  /*2f420*/  LDL R4, [R1+0x1848] ;  /* 0x0018480001047983 */ /* 0x000ea80000100800 */
[----:B------:R-:W2:Y:S01]  /*2f430*/  LDL R2, [R1+0x184c] ;  /* 0x00184c0001027983 */ /* 0x000ea20000100800 */
[----:B------:R-:W-:-:S02]  /*2f440*/  PRMT R14, RZ, 0x7610, R14 ;  /* 0x00007610ff0e7816 */ /* 0x000fc4000000000e */
[----:B------:R-:W-:Y:S01]  /*2f450*/  PRMT R15, RZ, 0x7610, R15 ;  /* 0x00007610ff0f7816 */ /* 0x000fe2000000000f */
[----:B0-----:R-:W2:Y:S04]  /*2f460*/  LDL R12, [R1+0x1840] ;  /* 0x00184000010c7983 */ /* 0x001ea80000100800 */
[----:B------:R-:W2:Y:S04]  /*2f470*/  LDL R11, [R1+0x1844] ;  /* 0x00184400010b7983 */ /* 0x000ea80000100800 */
[----:B------:R0:W2:Y:S04]  /*2f480*/  @!P6 LDG.E.U16 R14, desc[UR6][R16.64] ;  /* 0x00000006100ee981 */ /* 0x0000a8000c1e1500 */
[----:B----4-:R4:W2:Y:S04]  /*2f490*/  @!P5 LDG.E.U16 R15, desc[UR6][R18.64] ;  /* 0x00000006120fd981 */ /* 0x0108a8000c1e1500 */
[----:B------:R-:W2:Y:S01]  /*2f4a0*/  LDL R28, [R1+0x17c8] ;  /* 0x0017c800011c7983 */ /* 0x000ea20000100800 */
[----:B0-----:R-:W-:-:S02]  /*2f4b0*/  PRMT R16, RZ, 0x7610, R16 ;  /* 0x00007610ff107816 */ /* 0x001fc40000000010 */
[----:B------:R-:W-:Y:S01]  /*2f4c0*/  PRMT R17, RZ, 0x7610, R17 ;  /* 0x00007610ff117816 */ /* 0x000fe20000000011 */
[----:B-1----:R-:W2:Y:S01]  /*2f4d0*/  LDL R13, [R1+0x17cc] ;  /* 0x0017cc00010d7983 */ /* 0x002ea20000100800 */
[----:B----4-:R-:W-:Y:S02]  /*2f4e0*/  @!P6 IMAD.MOV.U32 R18, RZ, RZ, R20 ;  /* 0x000000ffff12e224 */ /* 0x010fe400078e0014 */
[----:B------:R-:W-:Y:S01]  /*2f4f0*/  @!P6 IMAD.MOV.U32 R19, RZ, RZ, R21 ;  /* 0x000000ffff13e224 */ /* 0x000fe200078e0015 */
[----:B------:R-:W4:Y:S01]  /*2f500*/  LDL R38, [R1+0x16c8] ;  /* 0x0016c80001267983 */ /* 0x000f220000100800 */
[----:B------:R-:W-:-:S03]  /*2f510*/  @!P5 MOV R20, R9 ;  /* 0x000000090014d202 */ /* 0x000fc60000000f00 */
[----:B------:R-:W4:Y:S04]  /*2f520*/  LDL R9, [R1+0x180c] ;  /* 0x00180c0001097983 */ /* 0x000f280000100800 */
[----:B------:R0:W4:Y:S01]  /*2f530*/  @!P6 LDG.E.U16 R16, desc[UR6][R18.64] ;  /* 0x000000061210e981 */ /* 0x000122000c1e1500 */
[----:B------:R-:W-:-:S03]  /*2f540*/  @!P5 IMAD.MOV.U32 R21, RZ, RZ, R10 ;  /* 0x000000ffff15d224 */ /* 0x000fc600078e000a */
[----:B------:R-:W4:Y:S04]  /*2f550*/  LDL R10, [R1+0x1808] ;  /* 0x00180800010a7983 */ /* 0x000f280000100800 */
[----:B------:R1:W4:Y:S01]  /*2f560*/  @!P5 LDG.E.U16 R17, desc[UR6][R20.64] ;  /* 0x000000061411d981 */ /* 0x000322000c1e1500 */
[----:B0-----:R-:W-:-:S03]  /*2f570*/  PRMT R19, RZ, 0x7610, R19 ;  /* 0x00007610ff137816 */ /* 0x001fc60000000013 */
[----:B------:R-:W4:Y:S04]  /*2f580*/  LDL R36, [R1+0x16cc] ;  /* 0x0016cc0001247983 */ /* 0x000f280000100800 */
[----:B------:R-:W4:Y:S01]  /*2f590*/  LDL R34, [R1+0x16c0] ;  /* 0x0016c00001227983 */ /* 0x000f220000100800 */
[----:B-1----:R-:W-:Y:S02]  /*2f5a0*/  @!P6 IMAD.MOV.U32 R20, RZ, RZ, R7 ;  /* 0x000000ffff14e224 */ /* 0x002fe400078e0007 */
[----:B------:R-:W-:Y:S01]  /*2f5b0*/  @!P6 IMAD.MOV.U32 R21, RZ, RZ, R8 ;  /* 0x000000ffff15e224 */ /* 0x000fe200078e0008 */
[----:B------:R-:W4:Y:S04]  /*2f5c0*/  LDL R7, [R1+0x1804] ;  /* 0x0018040001077983 */ /* 0x000f280000100800 */
[----:B------:R-:W4:Y:S04]  /*2f5d0*/  LDL R8, [R1+0x1800] ;  /* 0x0018000001087983 */ /* 0x000f280000100800 */
[----:B------:R3:W4:Y:S04]  /*2f5e0*/  @!P5 LDG.E.U16 R19, desc[UR6][R22.64] ;  /* 0x000000061613d981 */ /* 0x000728000c1e1500 */
[----:B------:R-:W4:Y:S04]  /*2f5f0*/  LDL R32, [R1+0x16c4] ;  /* 0x0016c40001207983 */ /* 0x000f280000100800 */
[----:B------:R-:W4:Y:S01]  /*2f600*/  LDL R30, [R1+0x1688] ;  /* 0x00168800011e7983 */ /* 0x000f220000100800 */
[----:B---3--:R-:W-:-:S03]  /*2f610*/  @!P6 IMAD.MOV.U32 R23, RZ, RZ, R6 ;  /* 0x000000ffff17e224 */ /* 0x008fc600078e0006 */
[----:B------:R-:W3:Y:S01]  /*2f620*/  LDL R6, [R1+0x17c0] ;  /* 0x0017c00001067983 */ /* 0x000ee20000100800 */
[----:B------:R-:W-:-:S03]  /*2f630*/  @!P6 IMAD.MOV.U32 R22, RZ, RZ, R5 ;  /* 0x000000ffff16e224 */ /* 0x000fc600078e0005 */
[----:B------:R-:W3:Y:S01]  /*2f640*/  LDL R5, [R1+0x17c4] ;  /* 0x0017c40001057983 */ /* 0x000ee20000100800 */
[----:B--2---:R-:W-:-:S03]  /*2f650*/  @!P5 IMAD.MOV.U32 R25, RZ, RZ, R4 ;  /* 0x000000ffff19d224 */ /* 0x004fc600078e0004 */
[----:B------:R-:W2:Y:S01]  /*2f660*/  LDL R4, [R1+0x1788] ;  /* 0x0017880001047983 */ /* 0x000ea20000100800 */
[----:B------:R-:W-:-:S03]  /*2f670*/  @!P5 IMAD.MOV.U32 R24, RZ, RZ, R2 ;  /* 0x000000ffff18d224 */ /* 0x000fc600078e0002 */
[----:B------:R-:W2:Y:S01]  /*2f680*/  LDL R2, [R1+0x178c] ;  /* 0x00178c0001027983 */ /* 0x000ea20000100800 */
[----:B------:R-:W-:-:S06]  /*2f690*/  PRMT R18, RZ, 0x7610, R18 ;  /* 0x00007610ff127816 */ /* 0x000fcc0000000012 */
[----:B------:R0:W2:Y:S02]  /*2f6a0*/  @!P6 LDG.E.U16 R18, desc[UR6][R20.64] ;  /* 0x000000061412e981 */ /* 0x0000a4000c1e1500 */
[----:B0-----:R-:W-:Y:S02]  /*2f6b0*/  PRMT R21, RZ, 0x7610, R21 ;  /* 0x00007610ff157816 */ /* 0x001fe40000000015 */
[----:B------:R-:W-:-:S04]  /*2f6c0*/  PRMT R20, RZ, 0x7610, R20 ;  /* 0x00007610ff147816 */ /* 0x000fc80000000014 */
[----:B------:R0:W2:Y:S04]  /*2f6d0*/  @!P5 LDG.E.U16 R21, desc[UR6][R24.64] ;  /* 0x000000061815d981 */ /* 0x0000a8000c1e1500 */
[----:B------:R1:W2:Y:S01]  /*2f6e0*/  @!P6 LDG.E.U16 R20, desc[UR6][R22.64] ;  /* 0x000000061614e981 */ /* 0x0002a2000c1e1500 */
[----:B0-----:R-:W-:Y:S02]  /*2f6f0*/  @!P6 IMAD.MOV.U32 R24, RZ, RZ, R11 ;  /* 0x000000ffff18e224 */ /* 0x001fe400078e000b */
[----:B------:R-:W-:Y:S01]  /*2f700*/  @!P6 IMAD.MOV.U32 R25, RZ, RZ, R12 ;  /* 0x000000ffff19e224 */ /* 0x000fe200078e000c */
[----:B------:R-:W2:Y:S01]  /*2f710*/  LDL R11, [R1+0x1784] ;  /* 0x00178400010b7983 */ /* 0x000ea20000100800 */
[----:B-1----:R-:W-:-:S03]  /*2f720*/  PRMT R22, RZ, 0x7610, R22 ;  /* 0x00007610ff167816 */ /* 0x002fc60000000016 */
[----:B------:R-:W2:Y:S01]  /*2f730*/  LDL R12, [R1+0x1780] ;  /* 0x00178000010c7983 */ /* 0x000ea20000100800 */
[----:B------:R-:W-:Y:S01]  /*2f740*/  PRMT R23, RZ, 0x7610, R23 ;  /* 0x00007610ff177816 */ /* 0x000fe20000000017 */
[----:B----4-:R-:W-:Y:S01]  /*2f750*/  @!P5 IMAD.MOV.U32 R27, RZ, RZ, R10 ;  /* 0x000000ffff1bd224 */ /* 0x010fe200078e000a */
[----:B------:R-:W-:Y:S01]  /*2f760*/  @!P5 MOV R26, R9 ;  /* 0x00000009001ad202 */ /* 0x000fe20000000f00 */
[----:B------:R-:W4:Y:S04]  /*2f770*/  LDL R10, [R1+0x1748] ;  /* 0x00174800010a7983 */ /* 0x000f280000100800 */
[----:B------:R-:W4:Y:S01]  /*2f780*/  LDL R9, [R1+0x174c] ;  /* 0x00174c0001097983 */ /* 0x000f220000100800 */
[----:B------:R-:W-:-:S03]  /*2f790*/  @!P5 IMAD.MOV.U32 R29, RZ, RZ, R28 ;  /* 0x000000ffff1dd224 */ /* 0x000fc600078e001c */
[----:B------:R0:W4:Y:S01]  /*2f7a0*/  @!P6 LDG.E.U16 R22, desc[UR6][R24.64] ;  /* 0x000000061816e981 */ /* 0x000122000c1e1500 */
[----:B------:R-:W-:-:S03]  /*2f7b0*/  @!P5 IMAD.MOV.U32 R28, RZ, RZ, R13 ;  /* 0x000000ffff1cd224 */ /* 0x000fc600078e000d */
[----:B------:R1:W4:Y:S04]  /*2f7c0*/  @!P5 LDG.E.U16 R23, desc[UR6][R26.64] ;  /* 0x000000061a17d981 */ /* 0x000328000c1e1500 */
[----:B------:R-:W4:Y:S01]  /*2f7d0*/  LDL R13, [R1+0x168c] ;  /* 0x00168c00010d7983 */ /* 0x000f220000100800 */
[----:B0-----:R-:W-:Y:S02]  /*2f7e0*/  PRMT R24, RZ, 0x7610, R24 ;  /* 0x00007610ff187816 */ /* 0x001fe40000000018 */
[----:B------:R-:W-:Y:S01]  /*2f7f0*/  PRMT R25, RZ, 0x7610, R25 ;  /* 0x00007610ff197816 */ /* 0x000fe20000000019 */
[----:B-1----:R-:W-:Y:S02]  /*2f800*/  @!P6 IMAD.MOV.U32 R26, RZ, RZ, R7 ;  /* 0x000000ffff1ae224 */ /* 0x002fe400078e0007 */
[----:B------:R-:W-:Y:S01]  /*2f810*/  @!P6 IMAD.MOV.U32 R27, RZ, RZ, R8 ;  /* 0x000000ffff1be224 */ /* 0x000fe200078e0008 */
[----:B------:R-:W4:Y:S04]  /*2f820*/  LDL R7, [R1+0x1744] ;  /* 0x0017440001077983 */ /* 0x000f280000100800 */
[----:B------:R-:W4:Y:S04]  /*2f830*/  LDL R8, [R1+0x1740] ;  /* 0x0017400001087983 */ /* 0x000f280000100800 */
[----:B------:R0:W4:Y:S04]  /*2f840*/  @!P6 LDG.E.U16 R24, desc[UR6][R26.64] ;  /* 0x000000061a18e981 */ /* 0x000128000c1e1500 */
[----:B------:R3:W4:Y:S01]  /*2f850*/  @!P5 LDG.E.U16 R25, desc[UR6][R28.64] ;  /* 0x000000061c19d981 */ /* 0x000722000c1e1500 */
[----:B0-----:R-:W-:Y:S01]  /*2f860*/  PRMT R26, RZ, 0x7610, R26 ;  /* 0x00007610ff1a7816 */ /* 0x001fe2000000001a */
[----:B---3--:R-:W-:-:S02]  /*2f870*/  @!P6 IMAD.MOV.U32 R29, RZ, RZ, R6 ;  /* 0x000000ffff1de224 */ /* 0x008fc400078e0006 */
[----:B------:R-:W3:Y:S01]  /*2f880*/  LDL R6, [R1+0x1708] ;  /* 0x0017080001067983 */ /* 0x000ee20000100800 */
[----:B------:R-:W-:-:S03]  /*2f890*/  @!P6 IMAD.MOV.U32 R28, RZ, RZ, R5 ;  /* 0x000000ffff1ce224 */ /* 0x000fc600078e0005 */
[----:B------:R-:W3:Y:S04]  /*2f8a0*/  LDL R5, [R1+0x170c] ;  /* 0x00170c0001057983 */ /* 0x000ee80000100800 */
[----:B------:R2:W3:Y:S02]  /*2f8b0*/  @!P6 LDG.E.U16 R26, desc[UR6][R28.64] ;  /* 0x000000061c1ae981 */ /* 0x0004e4000c1e1500 */
[----:B--2---:R-:W-:Y:S02]  /*2f8c0*/  @!P5 IMAD.MOV.U32 R28, RZ, RZ, R2 ;  /* 0x000000ffff1cd224 */ /* 0x004fe400078e0002 */
[----:B------:R-:W-:Y:S01]  /*2f8d0*/  @!P5 IMAD.MOV.U32 R29, RZ, RZ, R4 ;  /* 0x000000ffff1dd224 */ /* 0x000fe200078e0004 */
[----:B------:R-:W2:Y:S04]  /*2f8e0*/  LDL R2, [R1+0x1704] ;  /* 0x0017040001027983 */ /* 0x000ea80000100800 */
[----:B------:R-:W2:Y:S01]  /*2f8f0*/  LDL R4, [R1+0x1700] ;  /* 0x0017000001047983 */ /* 0x000ea20000100800 */
[----:B------:R-:W-:-:S02]  /*2f900*/  PRMT R27, RZ, 0x7610, R27 ;  /* 0x00007610ff1b7816 */ /* 0x000fc4000000001b */
[----:B------:R-:W-:-:S04]  /*2f910*/  PRMT R31, RZ, 0x7610, R31 ;  /* 0x00007610ff1f7816 */ /* 0x000fc8000000001f */
[----:B------:R0:W2:Y:S01]  /*2f920*/  @!P5 LDG.E.U16 R27, desc[UR6][R28.64] ;  /* 0x000000061c1bd981 */ /* 0x0000a2000c1e1500 */
[----:B------:R-:W-:Y:S02]  /*2f930*/  PRMT R33, RZ, 0x7610, R33 ;  /* 0x00007610ff217816 */ /* 0x000fe40000000021 */
[----:B------:R-:W-:Y:S02]  /*2f940*/  PRMT R35, RZ, 0x7610, R35 ;  /* 0x00007610ff237816 */ /* 0x000fe40000000023 */
[----:B0-----:R-:W-:Y:S02]  /*2f950*/  @!P6 MOV R28, R11 ;  /* 0x0000000b001ce202 */ /* 0x001fe40000000f00 */
[----:B------:R-:W2:Y:S01]  /*2f960*/  LDL R11, [R1+0x1684] ;  /* 0x00168400010b7983 */ /* 0x000ea20000100800 */
[----:B------:R-:W-:-:S03]  /*2f970*/  @!P6 IMAD.MOV.U32 R29, RZ, RZ, R12 ;  /* 0x000000ffff1de224 */ /* 0x000fc600078e000c */
[----:B------:R-:W2:Y:S04]  /*2f980*/  LDL R12, [R1+0x1680] ;  /* 0x00168000010c7983 */ /* 0x000ea80000100800 */
[----:B------:R4:W2:Y:S02]  /*2f990*/  @!P6 LDG.E.U16 R31, desc[UR6][R28.64] ;  /* 0x000000061c1fe981 */ /* 0x0008a4000c1e1500 */
[----:B----4-:R-:W-:Y:S02]  /*2f9a0*/  @!P5 IMAD.MOV.U32 R28, RZ, RZ, R9 ;  /* 0x000000ffff1cd224 */ /* 0x010fe400078e0009 */
[----:B------:R-:W-:Y:S01]  /*2f9b0*/  @!P5 IMAD.MOV.U32 R29, RZ, RZ, R10 ;  /* 0x000000ffff1dd224 */ /* 0x000fe200078e000a */
[----:B------:R-:W4:Y:S04]  /*2f9c0*/  LDL R9, [R1+0x164c] ;  /* 0x00164c0001097983 */ /* 0x000f280000100800 */
[----:B------:R-:W4:Y:S04]  /*2f9d0*/  LDL R10, [R1+0x1648] ;  /* 0x00164800010a7983 */ /* 0x000f280000100800 */
[----:B------:R0:W4:Y:S01]  /*2f9e0*/  @!P5 LDG.E.U16 R33, desc[UR6][R28.64] ;  /* 0x000000061c21d981 */ /* 0x000122000c1e1500 */
[----:B------:R-:W-:Y:S01]  /*2f9f0*/  PRMT R37, RZ, 0x7610, R37 ;  /* 0x00007610ff257816 */ /* 0x000fe20000000025 */
[----:B0-----:R-:W-:-:S02]  /*2fa00*/  @!P6 IMAD.MOV.U32 R28, RZ, RZ, R7 ;  /* 0x000000ffff1ce224 */ /* 0x001fc400078e0007 */
[----:B------:R-:W-:Y:S01]  /*2fa10*/  @!P6 IMAD.MOV.U32 R29, RZ, RZ, R8 ;  /* 0x000000ffff1de224 */ /* 0x000fe200078e0008 */
[----:B------:R-:W4:Y:S04]  /*2fa20*/  LDL R7, [R1+0x1644] ;  /* 0x0016440001077983 */ /* 0x000f280000100800 */
[----:B------:R-:W4:Y:S04]  /*2fa30*/  LDL R8, [R1+0x1640] ;  /* 0x0016400001087983 */ /* 0x000f280000100800 */
[----:B------:R3:W4:Y:S02]  /*2fa40*/  @!P6 LDG.E.U16 R35, desc[UR6][R28.64] ;  /* 0x000000061c23e981 */ /* 0x000724000c1e1500 */
[----:B---3--:R-:W-:-:S02]  /*2fa50*/  @!P5 IMAD.MOV.U32 R29, RZ, RZ, R6 ;  /* 0x000000ffff1dd224 */ /* 0x008fc400078e0006 */
[----:B------:R-:W3:Y:S01]  /*2fa60*/  LDL R6, [R1+0x1608] ;  /* 0x0016080001067983 */ /* 0x000ee20000100800 */
[----:B------:R-:W-:-:S03]  /*2fa70*/  @!P5 IMAD.MOV.U32 R28, RZ, RZ, R5 ;  /* 0x000000ffff1cd224 */ /* 0x000fc600078e0005 */
[----:B------:R-:W3:Y:S04]  /*2fa80*/  LDL R5, [R1+0x160c] ;  /* 0x00160c0001057983 */ /* 0x000ee80000100800 */
[----:B------:R2:W3:Y:S02]  /*2fa90*/  @!P5 LDG.E.U16 R37, desc[UR6][R28.64] ;  /* 0x000000061c25d981 */ /* 0x0004e4000c1e1500 */
[----:B--2---:R-:W-:Y:S02]  /*2faa0*/  @!P6 IMAD.MOV.U32 R28, RZ, RZ, R2 ;  /* 0x000000ffff1ce224 */ /* 0x004fe400078e0002 */
[----:B------:R-:W2:Y:S01]  /*2fab0*/  LDL R2, [R1+0x24f0] ;  /* 0x0024f00001027983 */ /* 0x000ea20000100800 */
[----:B------:R-:W-:-:S03]  /*2fac0*/  @!P6 IMAD.MOV.U32 R29, RZ, RZ, R4 ;  /* 0x000000ffff1de224 */ /* 0x000fc600078e0004 */
[----:B------:R-:W2:Y:S01]  /*2fad0*/  LDL R4, [R1+0x24e8] ;  /* 0x0024e80001047983 */ /* 0x000ea20000100800 */
[----:B------:R-:W-:Y:S02]  /*2fae0*/  PRMT R39, RZ, 0x7610, R39 ;  /* 0x00007610ff277816 */ /* 0x000fe40000000027 */
[----:B------:R-:W-:-:S04]  /*2faf0*/  PRMT R41, RZ, 0x7610, R41 ;  /* 0x00007610ff297816 */ /* 0x000fc80000000029 */
[----:B------:R0:W2:Y:S01]  /*2fb00*/  @!P6 LDG.E.U16 R39, desc[UR6][R28.64] ;  /* 0x000000061c27e981 */ /* 0x0000a2000c1e1500 */
[----:B------:R-:W-:Y:S02]  /*2fb10*/  PRMT R43, RZ, 0x7610, R43 ;  /* 0x00007610ff2b7816 */ /* 0x000fe4000000002b */
[----:B0-----:R-:W-:Y:S01]  /*2fb20*/  @!P5 MOV R28, R36 ;  /* 0x00000024001cd202 */ /* 0x001fe20000000f00 */
[----:B------:R-:W-:-:S05]  /*2fb30*/  @!P5 IMAD.MOV.U32 R29, RZ, RZ, R38 ;  /* 0x000000ffff1dd224 */ /* 0x000fca00078e0026 */
        /* <DEDUP_REMOVED lines=14> */
[----:B----4-:R-:W-:Y:S02]  /*2fc20*/  @!P5 IMAD.MOV.U32 R28, RZ, RZ, R9 ;  /* 0x000000ffff1cd224 */ /* 0x010fe400078e0009 */
[----:B------:R-:W-:-:S05]  /*2fc30*/  @!P5 IMAD.MOV.U32 R29, RZ, RZ, R10 ;  /* 0x000000ffff1dd224 */ /* 0x000fca00078e000a */
[----:B------:R0:W4:Y:S01]  /*2fc40*/  @!P5 LDG.E.U16 R49, desc[UR6][R28.64] ;  /* 0x000000061c31d981 */ /* 0x000122000c1e1500 */
[----:B------:R-:W-:Y:S02]  /*2fc50*/  PRMT R51, RZ, 0x7610, R51 ;  /* 0x00007610ff337816 */ /* 0x000fe40000000033 */
[----:B0-----:R-:W-:Y:S01]  /*2fc60*/  @!P6 MOV R28, R7 ;  /* 0x00000007001ce202 */ /* 0x001fe20000000f00 */
[----:B------:R-:W-:Y:S01]  /*2fc70*/  @!P6 IMAD.MOV.U32 R29, RZ, RZ, R8 ;  /* 0x000000ffff1de224 */ /* 0x000fe200078e0008 */
[----:B------:R-:W-:Y:S01]  /*2fc80*/  PRMT R3, RZ, 0x7610, R3 ;  /* 0x00007610ff037816 */ /* 0x000fe20000000003 */
[----:B------:R-:W4:Y:S04]  /*2fc90*/  LDL R7, [R1+0x24e0] ;  /* 0x0024e00001077983 */ /* 0x000f280000100800 */
[----:B------:R3:W4:Y:S02]  /*2fca0*/  @!P6 LDG.E.U16 R50, desc[UR6][R28.64] ;  /* 0x000000061c32e981 */ /* 0x000724000c1e1500 */
[----:B---3--:R-:W-:-:S02]  /*2fcb0*/  @!P5 IMAD.MOV.U32 R29, RZ, RZ, R6 ;  /* 0x000000ffff1dd224 */ /* 0x008fc400078e0006 */
[----:B------:R-:W-:-:S05]  /*2fcc0*/  @!P5 IMAD.MOV.U32 R28, RZ, RZ, R5 ;  /* 0x000000ffff1cd224 */ /* 0x000fca00078e0005 */
[----:B------:R2:W3:Y:S02]  /*2fcd0*/  @!P5 LDG.E.U16 R51, desc[UR6][R28.64] ;  /* 0x000000061c33d981 */ /* 0x0004e4000c1e1500 */
[----:B--2---:R-:W-:Y:S02]  /*2fce0*/  @!P6 IMAD.MOV.U32 R28, RZ, RZ, R2 ;  /* 0x000000ffff1ce224 */ /* 0x004fe400078e0002 */
[----:B------:R-:W2:Y:S01]  /*2fcf0*/  LDL R2, [R1+0x24ec] ;  /* 0x0024ec0001027983 */ /* 0x000ea20000100800 */
[----:B------:R-:W-:-:S03]  /*2fd00*/  @!P6 IMAD.MOV.U32 R29, RZ, RZ, R4 ;  /* 0x000000ffff1de224 */ /* 0x000fc600078e0004 */
[----:B------:R-:W3:Y:S04]  /*2fd10*/  LDL.LU R6, [R1+0x260] ;  /* 0x0002600001067983 */ /* 0x000ee80000300800 */
[----:B------:R4:W2:Y:S04]  /*2fd20*/  @!P6 LDG.E.U16 R3, desc[UR6][R28.64] ;  /* 0x000000061c03e981 */ /* 0x0008a8000c1e1500 */
        /* <DEDUP_REMOVED lines=19> */
[----:B------:R-:W-:Y:S01]  /*2fe60*/  PRMT R61, RZ, 0x7610, R61 ;  /* 0x00007610ff3d7816 */ /* 0x000fe2000000003d */
[----:B----4-:R-:W-:-:S02]  /*2fe70*/  @!P5 IMAD.MOV.U32 R29, RZ, RZ, R7 ;  /* 0x000000ffff1dd224 */ /* 0x010fc400078e0007 */
[----:B--2---:R-:W-:Y:S04]  /*2fe80*/  STL [R1+0x3ba4], R3 ;  /* 0x003ba40301007387 */ /* 0x004fe80000100800 */
        /* <DEDUP_REMOVED lines=139> */
[----:B------:R-:W-:-:S03]  /*30740*/  @!P5 IMAD.MOV.U32 R28, RZ, RZ, R2 ;  /* 0x000000ffff1cd224 */ /* 0x000fc600078e0002 */
        /* <DEDUP_REMOVED lines=9> */
[----:B------:R-:W2:Y:S04]  /*307e0*/  @!P5 LDG.E.U16 R61, desc[UR6][R28.64] ;  /* 0x000000061c3dd981 */ /* 0x000ea8000c1e1500 */
[----:B------:R-:W-:Y:S04]  /*307f0*/  STL [R1+0x41d8], R3 ;  /* 0x0041d80301007387 */ /* 0x000fe80000100800 */
[----:B------:R-:W-:Y:S04]  /*30800*/  STL [R1+0x41e0], R3 ;  /* 0x0041e00301007387 */ /* 0x000fe80000100800 */
[----:B------:R-:W-:Y:S04]  /*30810*/  STL [R1+0x41e8], R3 ;  /* 0x0041e80301007387 */ /* 0x000fe80000100800 */
[----:B------:R-:W-:Y:S04]  /*30820*/  STL [R1+0x41f0], R3 ;  /* 0x0041f00301007387 */ /* 0x000fe80000100800 */
[----:B------:R-:W-:Y:S04]  /*30830*/  STL [R1+0x41f8], R3 ;  /* 0x0041f80301007387 */ /* 0x000fe80000100800 */
[----:B------:R-:W4:Y:S01]  /*30840*/  LDL.LU R2, [R1+0x100] ;  /* 0x0001000001027983 */ /* 0x000f220000300800 */
[----:B------:R-:W0:Y:S03]  /*30850*/  S2R R0, SR_TID.X ;  /* 0x0000000000007919 */ /* 0x000e260000002100 */
[----:B------:R-:W4:Y:S04]  /*30860*/  LDL.LU R59, [R1+0xfc] ;  /* 0x0000fc00013b7983 */ /* 0x000f280000300800 */
[----:B------:R-:W4:Y:S01]  /*30870*/  LDL.LU R60, [R1+0xe0] ;  /* 0x0000e000013c7983 */ /* 0x000f220000300800 */
[----:B0-----:R-:W-:-:S05]  /*30880*/  LOP3.LUT R0, R0, 0x1f, RZ, 0xc0, !PT ;  /* 0x0000001f00007812 */ /* 0x001fca00078ec0ff */
[----:B------:R-:W-:-:S05]  /*30890*/  IMAD.SHL.U32 R0, R0, 0x2, RZ ;  /* 0x0000000200007824 */ /* 0x000fca00078e00ff */
[----:B---3--:R0:W-:Y:S04]  /*308a0*/  STS.U16 [R0+UR4+0x8200], R58 ;  /* 0x0082003a00007988 */ /* 0x0081e80008000404 */
[----:B------:R1:W-:Y:S04]  /*308b0*/  STS.U16 [R0+UR4+0x8040], R5 ;  /* 0x0080400500007988 */ /* 0x0003e80008000404 */
[----:B--2---:R-:W-:Y:S04]  /*308c0*/  STL [R1+0x3ba8], R61 ;  /* 0x003ba83d01007387 */ /* 0x004fe80000100800 */
[----:B0-----:R-:W2:Y:S04]  /*308d0*/  LDL.LU R58, [R1+0xdc] ;  /* 0x0000dc00013a7983 */ /* 0x001ea80000300800 */
[----:B------:R-:W3:Y:S04]  /*308e0*/  LDL.LU R10, [R1+0xc0] ;  /* 0x0000c000010a7983 */ /* 0x000ee80000300800 */
[----:B------:R-:W3:Y:S04]  /*308f0*/  LDL.LU R9, [R1+0xbc] ;  /* 0x0000bc0001097983 */ /* 0x000ee80000300800 */
[----:B------:R-:W3:Y:S04]  /*30900*/  LDL.LU R8, [R1+0xa0] ;  /* 0x0000a00001087983 */ /* 0x000ee80000300800 */
[----:B------:R-:W3:Y:S04]  /*30910*/  LDL.LU R7, [R1+0x9c] ;  /* 0x00009c0001077983 */ /* 0x000ee80000300800 */
[----:B-1----:R-:W3:Y:S04]  /*30920*/  LDL.LU R5, [R1+0x80] ;  /* 0x0000800001057983 */ /* 0x002ee80000300800 */
[----:B----4-:R0:W-:Y:S04]  /*30930*/  STS.U16 [R0+UR4+0x9400], R2 ;  /* 0x0094000200007988 */ /* 0x0101e80008000404 */
[----:B0-----:R-:W4:Y:S04]  /*30940*/  LDL.LU R2, [R1+0x7c] ;  /* 0x00007c0001027983 */ /* 0x001f280000300800 */
[----:B------:R0:W-:Y:S04]  /*30950*/  STS.U16 [R0+UR4+0x9440], R59 ;  /* 0x0094403b00007988 */ /* 0x0001e80008000404 */
[----:B------:R1:W-:Y:S04]  /*30960*/  STS.U16 [R0+UR4+0x8000], R6 ;  /* 0x0080000600007988 */ /* 0x0003e80008000404 */
[----:B------:R1:W-:Y:S04]  /*30970*/  STS.U16 [R0+UR4+0x8240], R4 ;  /* 0x0082400400007988 */ /* 0x0003e80008000404 */
[----:B0-----:R-:W3:Y:S04]  /*30980*/  LDL.LU R59, [R1+0x60] ;  /* 0x00006000013b7983 */ /* 0x001ee80000300800 */
[----:B-1----:R-:W3:Y:S04]  /*30990*/  LDL.LU R6, [R1+0x5c] ;  /* 0x00005c0001067983 */ /* 0x002ee80000300800 */
[----:B------:R0:W-:Y:S04]  /*309a0*/  STS.U16 [R0+UR4+0x8400], R30 ;  /* 0x0084001e00007988 */ /* 0x0001e80008000404 */
[----:B------:R-:W3:Y:S04]  /*309b0*/  LDL.LU R4, [R1+0x258] ;  /* 0x0002580001047983 */ /* 0x000ee80000300800 */
[----:B------:R1:W-:Y:S04]  /*309c0*/  STS.U16 [R0+UR4+0x9640], R60 ;  /* 0x0096403c00007988 */ /* 0x0003e80008000404 */
[----:B0-----:R-:W3:Y:S04]  /*309d0*/  LDL.LU R30, [R1+0x254] ;  /* 0x00025400011e7983 */ /* 0x001ee80000300800 */
[----:B------:R0:W-:Y:S04]  /*309e0*/  STS.U16 [R0+UR4+0x8440], R32 ;  /* 0x0084402000007988 */ /* 0x0001e80008000404 */
[----:B-1----:R-:W3:Y:S04]  /*309f0*/  LDL.LU R60, [R1+0x238] ;  /* 0x00023800013c7983 */ /* 0x002ee80000300800 */
        /* <DEDUP_REMOVED lines=28> */
[----:B0-----:R-:W3:Y:S04]  /*30bc0*/  LDL.LU R57, [R1+0x154] ;  /* 0x0001540001397983 */ /* 0x001ee80000300800 */
[----:B--2---:R0:W-:Y:S04]  /*30bd0*/  STS.U16 [R0+UR4+0x9600], R58 ;  /* 0x0096003a00007988 */ /* 0x0041e80008000404 */
[----:B0-----:R-:W2:Y:S04]  /*30be0*/  LDL.LU R58, [R1+0x118] ;  /* 0x00011800013a7983 */ /* 0x001ea80000300800 */
[----:B----4-:R0:W-:Y:S04]  /*30bf0*/  STS.U16 [R0+UR4+0x9c40], R2 ;  /* 0x009c400200007988 */ /* 0x0101e80008000404 */
[----:B0-----:R-:W4:Y:S04]  /*30c00*/  LDL.LU R2, [R1+0x114] ;  /* 0x0001140001027983 */ /* 0x001f280000300800 */
[----:B---3--:R0:W-:Y:S04]  /*30c10*/  STS.U16 [R0+UR4+0x9c00], R5 ;  /* 0x009c000500007988 */ /* 0x0081e80008000404 */
[----:B------:R1:W-:Y:S01]  /*30c20*/  STS.U16 [R0+UR4+0x9e40], R59 ;  /* 0x009e403b00007988 */ /* 0x0003e20008000404 */
[----:B0-----:R-:W-:-:S03]  /*30c30*/  LOP3.LUT R5, R0, 0x10, RZ, 0x3c, !PT ;  /* 0x0000001000057812 */ /* 0x001fc600078e3cff */
[----:B------:R-:W-:Y:S04]  /*30c40*/  STS.U16 [R0+UR4+0x9800], R10 ;  /* 0x0098000a00007988 */ /* 0x000fe80008000404 */
[----:B-1----:R-:W3:Y:S04]  /*30c50*/  LDL.LU R59, [R1+0xf8] ;  /* 0x0000f800013b7983 */ /* 0x002ee80000300800 */
[----:B------:R-:W-:Y:S04]  /*30c60*/  STS.U16 [R0+UR4+0x9840], R9 ;  /* 0x0098400900007988 */ /* 0x000fe80008000404 */
[----:B------:R-:W-:Y:S04]  /*30c70*/  STS.U16 [R0+UR4+0x9a40], R8 ;  /* 0x009a400800007988 */ /* 0x000fe80008000404 */
[----:B------:R-:W-:Y:S04]  /*30c80*/  STS.U16 [R0+UR4+0x9a00], R7 ;  /* 0x009a000700007988 */ /* 0x000fe80008000404 */
[----:B------:R-:W-:Y:S04]  /*30c90*/  STS.U16 [R0+UR4+0x9e00], R6 ;  /* 0x009e000600007988 */ /* 0x000fe80008000404 */
[----:B------:R-:W-:Y:S04]  /*30ca0*/  STS.U16 [R5+UR4+0x8080], R4 ;  /* 0x0080800405007988 */ /* 0x000fe80008000404 */
[----:B------:R-:W-:Y:S04]  /*30cb0*/  STS.U16 [R5+UR4+0x80c0], R30 ;  /* 0x0080c01e05007988 */ /* 0x000fe80008000404 */
[----:B------:R0:W-:Y:S04]  /*30cc0*/  STS.U16 [R5+UR4+0x82c0], R60 ;  /* 0x0082c03c05007988 */ /* 0x0001e80008000404 */
[----:B------:R-:W-:Y:S04]  /*30cd0*/  STS.U16 [R5+UR4+0x8280], R32 ;  /* 0x0082802005007988 */ /* 0x000fe80008000404 */
[----:B------:R-:W-:Y:S04]  /*30ce0*/  STS.U16 [R5+UR4+0x8480], R34 ;  /* 0x0084802205007988 */ /* 0x000fe80008000404 */
[----:B------:R-:W-:Y:S04]  /*30cf0*/  STS.U16 [R5+UR4+0x84c0], R36 ;  /* 0x0084c02405007988 */ /* 0x000fe80008000404 */
[----:B0-----:R-:W3:Y:S04]  /*30d00*/  LDL.LU R60, [R1+0xf4] ;  /* 0x0000f400013c7983 */ /* 0x001ee80000300800 */
[----:B------:R-:W-:Y:S04]  /*30d10*/  STS.U16 [R5+UR4+0x86c0], R38 ;  /* 0x0086c02605007988 */ /* 0x000fe80008000404 */
[----:B------:R-:W3:Y:S04]  /*30d20*/  LDL.LU R12, [R1+0xd8] ;  /* 0x0000d800010c7983 */ /* 0x000ee80000300800 */
        /* <DEDUP_REMOVED lines=13> */
[----:B------:R-:W-:Y:S04]  /*30e00*/  STS.U16 [R5+UR4+0x8ec0], R54 ;  /* 0x008ec03605007988 */ /* 0x000fe80008000404 */
[----:B------:R-:W-:Y:S04]  /*30e10*/  STS.U16 [R5+UR4+0x8e80], R55 ;  /* 0x008e803705007988 */ /* 0x000fe80008000404 */
[----:B------:R-:W-:Y:S04]  /*30e20*/  STS.U16 [R5+UR4+0x9080], R56 ;  /* 0x0090803805007988 */ /* 0x000fe80008000404 */
[----:B------:R-:W-:Y:S04]  /*30e30*/  STS.U16 [R5+UR4+0x90c0], R57 ;  /* 0x0090c03905007988 */ /* 0x000fe80008000404 */
[----:B--2---:R-:W-:Y:S04]  /*30e40*/  STS.U16 [R5+UR4+0x92c0], R58 ;  /* 0x0092c03a05007988 */ /* 0x004fe80008000404 */
[----:B----4-:R0:W-:Y:S04]  /*30e50*/  STS.U16 [R5+UR4+0x9280], R2 ;  /* 0x0092800205007988 */ /* 0x0101e80008000404 */
[----:B0-----:R-:W2:Y:S04]  /*30e60*/  LDL.LU R2, [R1+0x74] ;  /* 0x0000740001027983 */ /* 0x001ea80000300800 */
[----:B------:R-:W4:Y:S04]  /*30e70*/  LDL.LU R6, [R1+0x58] ;  /* 0x0000580001067983 */ /* 0x000f280000300800 */
[----:B------:R-:W4:Y:S04]  /*30e80*/  LDL.LU R30, [R1+0x54] ;  /* 0x00005400011e7983 */ /* 0x000f280000300800 */
[----:B---3--:R0:W-:Y:S04]  /*30e90*/  STS.U16 [R5+UR4+0x9480], R59 ;  /* 0x0094803b05007988 */ /* 0x0081e80008000404 */
[----:B------:R-:W3:Y:S04]  /*30ea0*/  LDL.LU R32, [R1+0x250] ;  /* 0x0002500001207983 */ /* 0x000ee80000300800 */
[----:B0-----:R-:W3:Y:S04]  /*30eb0*/  LDL.LU R59, [R1+0x24c] ;  /* 0x00024c00013b7983 */ /* 0x001ee80000300800 */
        /* <DEDUP_REMOVED lines=12> */
[----:B------:R0:W-:Y:S04]  /*30f80*/  STS.U16 [R5+UR4+0x94c0], R60 ;  /* 0x0094c03c05007988 */ /* 0x0001e80008000404 */
[----:B------:R-:W3:Y:S04]  /*30f90*/  LDL.LU R56, [R1+0x170] ;  /* 0x0001700001387983 */ /* 0x000ee80000300800 */
[----:B------:R-:W3:Y:S04]  /*30fa0*/  LDL.LU R57, [R1+0x16c] ;  /* 0x00016c0001397983 */ /* 0x000ee80000300800 */
[----:B------:R-:W-:Y:S04]  /*30fb0*/  STS.U16 [R5+UR4+0x96c0], R12 ;  /* 0x0096c00c05007988 */ /* 0x000fe80008000404 */
[----:B------:R-:W3:Y:S04]  /*30fc0*/  LDL.LU R58, [R1+0x150] ;  /* 0x00015000013a7983 */ /* 0x000ee80000300800 */
[----:B------:R-:W-:Y:S04]  /*30fd0*/  STS.U16 [R5+UR4+0x9680], R11 ;  /* 0x0096800b05007988 */ /* 0x000fe80008000404 */
[----:B0-----:R-:W3:Y:S04]  /*30fe0*/  LDL.LU R60, [R1+0x12c] ;  /* 0x00012c00013c7983 */ /* 0x001ee80000300800 */
[----:B------:R-:W-:Y:S04]  /*30ff0*/  STS.U16 [R5+UR4+0x9880], R10 ;  /* 0x0098800a05007988 */ /* 0x000fe80008000404 */
[----:B------:R-:W-:Y:S04]  /*31000*/  STS.U16 [R5+UR4+0x98c0], R9 ;  /* 0x0098c00905007988 */ /* 0x000fe80008000404 */
[----:B------:R-:W-:Y:S04]  /*31010*/  STS.U16 [R5+UR4+0x9ac0], R8 ;  /* 0x009ac00805007988 */ /* 0x000fe80008000404 */
[----:B------:R-:W-:Y:S04]  /*31020*/  STS.U16 [R5+UR4+0x9a80], R7 ;  /* 0x009a800705007988 */ /* 0x000fe80008000404 */
[----:B------:R-:W-:Y:S04]  /*31030*/  STS.U16 [R5+UR4+0x9c80], R4 ;  /* 0x009c800405007988 */ /* 0x000fe80008000404 */
[----:B--2---:R0:W-:Y:S04]  /*31040*/  STS.U16 [R5+UR4+0x9cc0], R2 ;  /* 0x009cc00205007988 */ /* 0x0041e80008000404 */
[----:B0-----:R-:W2:Y:S01]  /*31050*/  LDL.LU R2, [R1+0x110] ;  /* 0x0001100001027983 */ /* 0x001ea20000300800 */
[----:B------:R-:W-:-:S03]  /*31060*/  LOP3.LUT R4, R0, 0x20, RZ, 0x3c, !PT ;  /* 0x0000002000047812 */ /* 0x000fc600078e3cff */
[----:B----4-:R-:W-:Y:S04]  /*31070*/  STS.U16 [R5+UR4+0x9ec0], R6 ;  /* 0x009ec00605007988 */ /* 0x010fe80008000404 */
[----:B------:R-:W-:Y:S04]  /*31080*/  STS.U16 [R5+UR4+0x9e80], R30 ;  /* 0x009e801e05007988 */ /* 0x000fe80008000404 */
[----:B---3--:R-:W-:Y:S04]  /*31090*/  STS.U16 [R4+UR4+0x8100], R32 ;  /* 0x0081002004007988 */ /* 0x008fe80008000404 */
[----:B------:R0:W-:Y:S04]  /*310a0*/  STS.U16 [R4+UR4+0x8140], R59 ;  /* 0x0081403b04007988 */ /* 0x0001e80008000404 */
[----:B------:R-:W-:Y:S04]  /*310b0*/  STS.U16 [R4+UR4+0x8340], R34 ;  /* 0x0083402204007988 */ /* 0x000fe80008000404 */
[----:B------:R-:W-:Y:S04]  /*310c0*/  STS.U16 [R4+UR4+0x8300], R36 ;  /* 0x0083002404007988 */ /* 0x000fe80008000404 */
[----:B------:R-:W-:Y:S04]  /*310d0*/  STS.U16 [R4+UR4+0x8500], R38 ;  /* 0x0085002604007988 */ /* 0x000fe80008000404 */
[----:B------:R-:W-:Y:S04]  /*310e0*/  STS.U16 [R4+UR4+0x8540], R40 ;  /* 0x0085402804007988 */ /* 0x000fe80008000404 */
[----:B------:R-:W-:Y:S04]  /*310f0*/  STS.U16 [R4+UR4+0x8740], R42 ;  /* 0x0087402a04007988 */ /* 0x000fe80008000404 */
[----:B------:R-:W-:Y:S04]  /*31100*/  STS.U16 [R4+UR4+0x8700], R44 ;  /* 0x0087002c04007988 */ /* 0x000fe80008000404 */
[----:B------:R-:W-:Y:S04]  /*31110*/  STS.U16 [R4+UR4+0x8900], R46 ;  /* 0x0089002e04007988 */ /* 0x000fe80008000404 */
[----:B0-----:R-:W3:Y:S04]  /*31120*/  LDL.LU R59, [R1+0x10c] ;  /* 0x00010c00013b7983 */ /* 0x001ee80000300800 */
[----:B------:R-:W-:Y:S04]  /*31130*/  STS.U16 [R4+UR4+0x8940], R48 ;  /* 0x0089403004007988 */ /* 0x000fe80008000404 */
[----:B------:R-:W-:Y:S04]  /*31140*/  STS.U16 [R4+UR4+0x8b40], R52 ;  /* 0x008b403404007988 */ /* 0x000fe80008000404 */
[----:B------:R-:W4:Y:S04]  /*31150*/  LDL.LU R13, [R1+0xf0] ;  /* 0x0000f000010d7983 */ /* 0x000f280000300800 */
        /* <DEDUP_REMOVED lines=12> */
[----:B------:R0:W-:Y:S04]  /*31220*/  STS.U16 [R4+UR4+0x9140], R60 ;  /* 0x0091403c04007988 */ /* 0x0001e80008000404 */
[----:B------:R-:W4:Y:S04]  /*31230*/  LDL.LU R6, [R1+0x8c] ;  /* 0x00008c0001067983 */ /* 0x000f280000300800 */
[----:B0-----:R-:W4:Y:S04]  /*31240*/  LDL.LU R60, [R1+0x70] ;  /* 0x00007000013c7983 */ /* 0x001f280000300800 */
[----:B------:R-:W4:Y:S04]  /*31250*/  LDL.LU R5, [R1+0x6c] ;  /* 0x00006c0001057983 */ /* 0x000f280000300800 */
[----:B------:R-:W4:Y:S04]  /*31260*/  LDL.LU R30, [R1+0x50] ;  /* 0x00005000011e7983 */ /* 0x000f280000300800 */
[----:B------:R-:W4:Y:S04]  /*31270*/  LDL.LU R32, [R1+0x4c] ;  /* 0x00004c0001207983 */ /* 0x000f280000300800 */
[----:B--2---:R0:W-:Y:S04]  /*31280*/  STS.U16 [R4+UR4+0x9340], R2 ;  /* 0x0093400204007988 */ /* 0x0041e80008000404 */
[----:B0-----:R-:W2:Y:S04]  /*31290*/  LDL.LU R2, [R1+0x248] ;  /* 0x0002480001027983 */ /* 0x001ea80000300800 */
[----:B------:R-:W2:Y:S04]  /*312a0*/  LDL.LU R34, [R1+0x244] ;  /* 0x0002440001227983 */ /* 0x000ea80000300800 */
        /* <DEDUP_REMOVED lines=8> */
[----:B---3--:R0:W-:Y:S04]  /*31330*/  STS.U16 [R4+UR4+0x9300], R59 ;  /* 0x0093003b04007988 */ /* 0x0081e80008000404 */
[----:B------:R-:W3:Y:S04]  /*31340*/  LDL.LU R53, [R1+0x1a8] ;  /* 0x0001a80001357983 */ /* 0x000ee80000300800 */
[----:B------:R-:W3:Y:S04]  /*31350*/  LDL.LU R54, [R1+0x1a4] ;  /* 0x0001a40001367983 */ /* 0x000ee80000300800 */
[----:B----4-:R-:W-:Y:S04]  /*31360*/  STS.U16 [R4+UR4+0x9500], R13 ;  /* 0x0095000d04007988 */ /* 0x010fe80008000404 */
        /* <DEDUP_REMOVED lines=8> */
[----:B0-----:R-:W4:Y:S04]  /*313f0*/  LDL.LU R59, [R1+0x128] ;  /* 0x00012800013b7983 */ /* 0x001f280000300800 */
[----:B------:R-:W-:Y:S04]  /*31400*/  STS.U16 [R4+UR4+0x9940], R8 ;  /* 0x0099400804007988 */ /* 0x000fe80008000404 */
[----:B------:R-:W-:Y:S04]  /*31410*/  STS.U16 [R4+UR4+0x9b40], R7 ;  /* 0x009b400704007988 */ /* 0x000fe80008000404 */
[----:B------:R-:W-:Y:S04]  /*31420*/  STS.U16 [R4+UR4+0x9b00], R6 ;  /* 0x009b000604007988 */ /* 0x000fe80008000404 */
[----:B------:R0:W-:Y:S04]  /*31430*/  STS.U16 [R4+UR4+0x9d00], R60 ;  /* 0x009d003c04007988 */ /* 0x0001e80008000404 */
[----:B------:R-:W-:Y:S01]  /*31440*/  STS.U16 [R4+UR4+0x9d40], R5 ;  /* 0x009d400504007988 */ /* 0x000fe20008000404 */
[----:B0-----:R-:W-:-:S03]  /*31450*/  LOP3.LUT R60, R0, 0x30, RZ, 0x3c, !PT ;  /* 0x00000030003c7812 */ /* 0x001fc600078e3cff */
[----:B------:R-:W-:Y:S04]  /*31460*/  STS.U16 [R4+UR4+0x9f40], R30 ;  /* 0x009f401e04007988 */ /* 0x000fe80008000404 */
[----:B------:R-:W-:Y:S04]  /*31470*/  STS.U16 [R4+UR4+0x9f00], R32 ;  /* 0x009f002004007988 */ /* 0x000fe80008000404 */
        /* <DEDUP_REMOVED lines=13> */
[----:B------:R0:W-:Y:S04]  /*31550*/  STS.U16 [R60+UR4+0x81c0], R34 ;  /* 0x0081c0223c007988 */ /* 0x0001e80008000404 */
[----:B------:R-:W2:Y:S04]  /*31560*/  LDL.LU R32, [R1+0x64] ;  /* 0x0000640001207983 */ /* 0x000ea80000300800 */
[----:B0-----:R-:W2:Y:S04]  /*31570*/  LDL.LU R34, [R1+0x48] ;  /* 0x0000480001227983 */ /* 0x001ea80000300800 */
[----:B------:R-:W2:Y:S04]  /*31580*/  LDL.LU R0, [R1+0x44] ;  /* 0x0000440001007983 */ /* 0x000ea80000300800 */
[----:B------:R0:W-:Y:S04]  /*31590*/  STS.U16 [R60+UR4+0x83c0], R36 ;  /* 0x0083c0243c007988 */ /* 0x0001e80008000404 */
[----:B------:R1:W-:Y:S04]  /*315a0*/  STS.U16 [R60+UR4+0x8380], R38 ;  /* 0x008380263c007988 */ /* 0x0003e80008000404 */
[----:B------:R3:W-:Y:S04]  /*315b0*/  STS.U16 [R60+UR4+0x8580], R40 ;  /* 0x008580283c007988 */ /* 0x0007e80008000404 */
[----:B0-----:R-:W2:Y:S04]  /*315c0*/  LDL.LU R36, [R1+0x40] ;  /* 0x0000400001247983 */ /* 0x001ea80000300800 */
[----:B-1----:R-:W2:Y:S04]  /*315d0*/  LDL.LU R38, [R1+0x3c] ;  /* 0x00003c0001267983 */ /* 0x002ea80000300800 */
[----:B------:R0:W-:Y:S04]  /*315e0*/  STS.U16 [R60+UR4+0x85c0], R42 ;  /* 0x0085c02a3c007988 */ /* 0x0001e80008000404 */
[----:B---3--:R-:W3:Y:S04]  /*315f0*/  LDL.LU R40, [R1+0x38] ;  /* 0x0000380001287983 */ /* 0x008ee80000300800 */
        /* <DEDUP_REMOVED lines=12> */
[----:B----4-:R1:W-:Y:S04]  /*316c0*/  STS.U16 [R60+UR4+0x8d80], R55 ;  /* 0x008d80373c007988 */ /* 0x0103e80008000404 */
[----:B0-----:R-:W4:Y:S04]  /*316d0*/  LDL.LU R54, [R1+0x1c] ;  /* 0x00001c0001367983 */ /* 0x001f280000300800 */
[----:B------:R0:W-:Y:S04]  /*316e0*/  STS.U16 [R60+UR4+0x8dc0], R56 ;  /* 0x008dc0383c007988 */ /* 0x0001e80008000404 */
[----:B-1----:R-:W4:Y:S04]  /*316f0*/  LDL.LU R55, [R1+0x18] ;  /* 0x0000180001377983 */ /* 0x002f280000300800 */
[----:B------:R1:W-:Y:S04]  /*31700*/  STS.U16 [R60+UR4+0x8fc0], R57 ;  /* 0x008fc0393c007988 */ /* 0x0003e80008000404 */
[----:B0-----:R-:W4:Y:S04]  /*31710*/  LDL.LU R56, [R1+0x14] ;  /* 0x0000140001387983 */ /* 0x001f280000300800 */
[----:B------:R0:W-:Y:S04]  /*31720*/  STS.U16 [R60+UR4+0x8f80], R58 ;  /* 0x008f803a3c007988 */ /* 0x0001e80008000404 */
[----:B-1----:R-:W4:Y:S04]  /*31730*/  LDL.LU R57, [R1+0x10] ;  /* 0x0000100001397983 */ /* 0x002f280000300800 */
[----:B------:R1:W-:Y:S04]  /*31740*/  STS.U16 [R60+UR4+0x9180], R59 ;  /* 0x0091803b3c007988 */ /* 0x0003e80008000404 */
[----:B0-----:R-:W4:Y:S04]  /*31750*/  LDL.LU R58, [R1+0xc] ;  /* 0x00000c00013a7983 */ /* 0x001f280000300800 */
[----:B-1----:R-:W4:Y:S04]  /*31760*/  LDL.LU R59, [R1+0x8] ;  /* 0x00000800013b7983 */ /* 0x002f280000300800 */
[----:B--2---:R0:W-:Y:S04]  /*31770*/  STS.U16 [R60+UR4+0x91c0], R2 ;  /* 0x0091c0023c007988 */ /* 0x0041e80008000404 */
[----:B0-----:R-:W2:Y:S04]  /*31780*/  LDL.LU R2, [R1+0x4] ;  /* 0x0000040001027983 */ /* 0x001ea80000300800 */
[----:B------:R0:W-:Y:S04]  /*31790*/  STS.U16 [R60+UR4+0x93c0], R13 ;  /* 0x0093c00d3c007988 */ /* 0x0001e80008000404 */
        /* <DEDUP_REMOVED lines=12> */
[----:B------:R1:W-:Y:S04]  /*31860*/  STS.U16 [R60+UR4+0x9f80], R0 ;  /* 0x009f80003c007988 */ /* 0x0003e80008000404 */
[----:B0-----:R-:W2:Y:S04]  /*31870*/  LDL.LU R13, [R1+0x4270] ;  /* 0x00427000010d7983 */ /* 0x001ea80000300800 */
[----:B-1----:R-:W2:Y:S01]  /*31880*/  LDL.LU R12, [R1+0x426c] ;  /* 0x00426c00010c7983 */ /* 0x002ea20000300800 */
[----:B------:R-:W0:Y:S03]  /*31890*/  S2R R0, SR_TID.X ;  /* 0x0000000000007919 */ /* 0x000e260000002100 */
[----:B------:R-:W2:Y:S04]  /*318a0*/  LDL.LU R11, [R1+0x4268] ;  /* 0x00426800010b7983 */ /* 0x000ea80000300800 */
[----:B------:R-:W2:Y:S04]  /*318b0*/  LDL.LU R10, [R1+0x4264] ;  /* 0x00426400010a7983 */ /* 0x000ea80000300800 */
[----:B------:R-:W2:Y:S04]  /*318c0*/  LDL.LU R9, [R1+0x4260] ;  /* 0x0042600001097983 */ /* 0x000ea80000300800 */
[----:B------:R-:W2:Y:S04]  /*318d0*/  LDL.LU R8, [R1+0x425c] ;  /* 0x00425c0001087983 */ /* 0x000ea80000300800 */
[----:B------:R-:W2:Y:S04]  /*318e0*/  LDL.LU R7, [R1+0x4258] ;  /* 0x0042580001077983 */ /* 0x000ea80000300800 */
[----:B------:R-:W2:Y:S04]  /*318f0*/  LDL.LU R6, [R1+0x4254] ;  /* 0x0042540001067983 */ /* 0x000ea80000300800 */
[----:B------:R-:W2:Y:S01]  /*31900*/  LDL.LU R5, [R1+0x4250] ;  /* 0x0042500001057983 */ /* 0x000ea20000300800 */
[----:B0-----:R-:W-:-:S03]  /*31910*/  LOP3.LUT R0, R0, 0x1f, RZ, 0xc0, !PT ;  /* 0x0000001f00007812 */ /* 0x001fc600078ec0ff */
[----:B------:R-:W2:Y:S02]  /*31920*/  LDL.LU R4, [R1+0x424c] ;  /* 0x00424c0001047983 */ /* 0x000ea40000300800 */
[----:B------:R-:W-:Y:S02]  /*31930*/  IMAD.SHL.U32 R0, R0, 0x2, RZ ;  /* 0x0000000200007824 */ /* 0x000fe400078e00ff */
[----:B------:R-:W2:Y:S04]  /*31940*/  LDL.LU R30, [R1+0x4248] ;  /* 0x00424800011e7983 */ /* 0x000ea80000300800 */
[----:B------:R-:W2:Y:S04]  /*31950*/  LDL.LU R32, [R1+0x4244] ;  /* 0x0042440001207983 */ /* 0x000ea80000300800 */
[----:B------:R-:W2:Y:S04]  /*31960*/  LDL.LU R34, [R1+0x4240] ;  /* 0x0042400001227983 */ /* 0x000ea80000300800 */
[----:B------:R-:W-:Y:S04]  /*31970*/  STL [R1+0x3bac], R60 ;  /* 0x003bac3c01007387 */ /* 0x000fe80000100800 */
[----:B------:R0:W-:Y:S04]  /*31980*/  STS.U16 [R0+UR4], R36 ;  /* 0x0000002400007988 */ /* 0x0001e80008000404 */
[----:B------:R1:W-:Y:S04]  /*31990*/  STS.U16 [R0+UR4+0x40], R38 ;  /* 0x0000402600007988 */ /* 0x0003e80008000404 */
[----:B---3--:R3:W-:Y:S04]  /*319a0*/  STS.U16 [R0+UR4+0x240], R40 ;  /* 0x0002402800007988 */ /* 0x0087e80008000404 */
[----:B0-----:R-:W2:Y:S04]  /*319b0*/  LDL.LU R36, [R1+0x423c] ;  /* 0x00423c0001247983 */ /* 0x001ea80000300800 */
[----:B-1----:R-:W2:Y:S04]  /*319c0*/  LDL.LU R38, [R1+0x4238] ;  /* 0x0042380001267983 */ /* 0x002ea80000300800 */
[----:B---3--:R-:W3:Y:S04]  /*319d0*/  LDL.LU R40, [R1+0x4234] ;  /* 0x0042340001287983 */ /* 0x008ee80000300800 */
[----:B------:R0:W-:Y:S04]  /*319e0*/  STS.U16 [R0+UR4+0x200], R42 ;  /* 0x0002002a00007988 */ /* 0x0001e80008000404 */
[----:B------:R1:W-:Y:S04]  /*319f0*/  STS.U16 [R0+UR4+0x400], R44 ;  /* 0x0004002c00007988 */ /* 0x0003e80008000404 */
[----:B------:R1:W-:Y:S04]  /*31a00*/  STS.U16 [R0+UR4+0x440], R46 ;  /* 0x0004402e00007988 */ /* 0x0003e80008000404 */
[----:B0-----:R-:W3:Y:S04]  /*31a10*/  LDL.LU R42, [R1+0x4230] ;  /* 0x00423000012a7983 */ /* 0x001ee80000300800 */
[----:B-1----:R-:W3:Y:S04]  /*31a20*/  LDL.LU R44, [R1+0x422c] ;  /* 0x00422c00012c7983 */ /* 0x002ee80000300800 */
[----:B------:R-:W3:Y:S04]  /*31a30*/  LDL.LU R46, [R1+0x4228] ;  /* 0x00422800012e7983 */ /* 0x000ee80000300800 */
[----:B------:R0:W-:Y:S04]  /*31a40*/  STS.U16 [R0+UR4+0x640], R48 ;  /* 0x0006403000007988 */ /* 0x0001e80008000404 */
[----:B------:R1:W-:Y:S04]  /*31a50*/  STS.U16 [R0+UR4+0x600], R52 ;  /* 0x0006003400007988 */ /* 0x0003e80008000404 */
[----:B------:R4:W-:Y:S04]  /*31a60*/  STS.U16 [R0+UR4+0x800], R53 ;  /* 0x0008003500007988 */ /* 0x0009e80008000404 */
[----:B0-----:R-:W3:Y:S04]  /*31a70*/  LDL.LU R48, [R1+0x4224] ;  /* 0x0042240001307983 */ /* 0x001ee80000300800 */
[----:B-1----:R-:W3:Y:S04]  /*31a80*/  LDL.LU R52, [R1+0x4220] ;  /* 0x0042200001347983 */ /* 0x002ee80000300800 */
[----:B----4-:R-:W4:Y:S04]  /*31a90*/  LDL.LU R53, [R1+0x421c] ;  /* 0x00421c0001357983 */ /* 0x010f280000300800 */
[----:B------:R0:W-:Y:S04]  /*31aa0*/  STS.U16 [R0+UR4+0x840], R54 ;  /* 0x0008403600007988 */ /* 0x0001e80008000404 */
[----:B------:R1:W-:Y:S04]  /*31ab0*/  STS.U16 [R0+UR4+0xa40], R55 ;  /* 0x000a403700007988 */ /* 0x0003e80008000404 */
[----:B------:R1:W-:Y:S04]  /*31ac0*/  STS.U16 [R0+UR4+0xa00], R56 ;  /* 0x000a003800007988 */ /* 0x0003e80008000404 */
[----:B0-----:R-:W3:Y:S04]  /*31ad0*/  LDL.LU R54, [R1+0x4218] ;  /* 0x0042180001367983 */ /* 0x001ee80000300800 */
[----:B-1----:R-:W4:Y:S04]  /*31ae0*/  LDL.LU R55, [R1+0x4214] ;  /* 0x0042140001377983 */ /* 0x002f280000300800 */
[----:B------:R-:W3:Y:S04]  /*31af0*/  LDL.LU R56, [R1+0x4210] ;  /* 0x0042100001387983 */ /* 0x000ee80000300800 */
[----:B------:R0:W-:Y:S04]  /*31b00*/  STS.U16 [R0+UR4+0xc00], R57 ;  /* 0x000c003900007988 */ /* 0x0001e80008000404 */
[----:B------:R1:W-:Y:S04]  /*31b10*/  STS.U16 [R0+UR4+0xc40], R58 ;  /* 0x000c403a00007988 */ /* 0x0003e80008000404 */
[----:B------:R1:W-:Y:S04]  /*31b20*/  STS.U16 [R0+UR4+0xe40], R59 ;  /* 0x000e403b00007988 */ /* 0x0003e80008000404 */
[----:B0-----:R-:W4:Y:S04]  /*31b30*/  LDL.LU R57, [R1+0x420c] ;  /* 0x00420c0001397983 */ /* 0x001f280000300800 */
[----:B-1----:R-:W3:Y:S04]  /*31b40*/  LDL.LU R58, [R1+0x4208] ;  /* 0x00420800013a7983 */ /* 0x002ee80000300800 */
[----:B------:R-:W4:Y:S04]  /*31b50*/  LDL.LU R59, [R1+0x4204] ;  /* 0x00420400013b7983 */ /* 0x000f280000300800 */
[----:B--2---:R0:W-:Y:S04]  /*31b60*/  STS.U16 [R0+UR4+0xe00], R2 ;  /* 0x000e000200007988 */ /* 0x0041e80008000404 */
[----:B0-----:R-:W2:Y:S04]  /*31b70*/  LDL.LU R2, [R1+0x4200] ;  /* 0x0042000001027983 */ /* 0x001ea80000300800 */
[----:B------:R-:W-:Y:S04]  /*31b80*/  STS.U16 [R0+UR4+0x2400], R5 ;  /* 0x0024000500007988 */ /* 0x000fe80008000404 */
[----:B------:R-:W-:Y:S04]  /*31b90*/  STS.U16 [R0+UR4+0x2200], R4 ;  /* 0x0022000400007988 */ /* 0x000fe80008000404 */
[----:B--2---:R0:W-:Y:S04]  /*31ba0*/  STS.U16 [R0+UR4+0x1000], R2 ;  /* 0x0010000200007988 */ /* 0x0041e80008000404 */
[----:B0-----:R-:W2:Y:S04]  /*31bb0*/  LDL.LU R2, [R1+0x41fc] ;  /* 0x0041fc0001027983 */ /* 0x001ea80000300800 */
[----:B------:R-:W3:Y:S04]  /*31bc0*/  LDL R4, [R1+0x1ebc] ;  /* 0x001ebc0001047983 */ /* 0x000ee80000100800 */
[----:B------:R-:W3:Y:S01]  /*31bd0*/  LDL R5, [R1+0x1eb8] ;  /* 0x001eb80001057983 */ /* 0x000ee20000100800 */
[----:B------:R-:W-:-:S06]  /*31be0*/  PRMT R3, RZ, 0x7610, R3 ;  /* 0x00007610ff037816 */ /* 0x000fcc0000000003 */
[----:B---3--:R-:W3:Y:S04]  /*31bf0*/  @!P5 LDG.E.U16 R3, desc[UR6][R4.64] ;  /* 0x000000060403d981 */ /* 0x008ee8000c1e1500 */
[----:B---3--:R0:W-:Y:S04]  /*31c00*/  STL [R1+0x640], R3 ;  /* 0x0006400301007387 */ /* 0x0081e80000100800 */
[----:B0-----:R-:W3:Y:S04]  /*31c10*/  LDL.LU R3, [R1+0x41f8] ;  /* 0x0041f80001037983 */ /* 0x001ee80000300800 */
[----:B------:R-:W4:Y:S04]  /*31c20*/  LDL R4, [R1+0x1eb0] ;  /* 0x001eb00001047983 */ /* 0x000f280000100800 */
[----:B------:R-:W4:Y:S01]  /*31c30*/  LDL R5, [R1+0x1eb4] ;  /* 0x001eb40001057983 */ /* 0x000f220000100800 */
[----:B--2---:R-:W-:-:S02]  /*31c40*/  PRMT R2, RZ, 0x7610, R2 ;  /* 0x00007610ff027816 */ /* 0x004fc40000000002 */
[----:B----4-:R-:W-:-:S04]  /*31c50*/  @!P6 LOP3.LUT R5, R5, R4, RZ, 0x3c, !PT ;  /* 0x000000040505e212 */ /* 0x010fc800078e3cff */
[----:B------:R-:W-:-:S04]  /*31c60*/  @!P6 LOP3.LUT R4, R5, R4, RZ, 0x3c, !PT ;  /* 0x000000040504e212 */ /* 0x000fc800078e3cff */
[----:B------:R-:W-:-:S05]  /*31c70*/  @!P6 LOP3.LUT R5, R5, R4, RZ, 0x3c, !PT ;  /* 0x000000040505e212 */ /* 0x000fca00078e3cff */
[----:B------:R-:W2:Y:S04]  /*31c80*/  @!P6 LDG.E.U16 R2, desc[UR6][R4.64] ;  /* 0x000000060402e981 */ /* 0x000ea8000c1e1500 */
[----:B--2---:R0:W-:Y:S04]  /*31c90*/  STL [R1+0x63c], R2 ;  /* 0x00063c0201007387 */ /* 0x0041e80000100800 */
[----:B0-----:R-:W2:Y:S04]  /*31ca0*/  LDL.LU R2, [R1+0x41f4] ;  /* 0x0041f40001027983 */ /* 0x001ea80000300800 */
[----:B------:R-:W4:Y:S04]  /*31cb0*/  LDL R4, [R1+0x1ea8] ;  /* 0x001ea80001047983 */ /* 0x000f280000100800 */
[----:B------:R-:W4:Y:S01]  /*31cc0*/  LDL R5, [R1+0x1eac] ;  /* 0x001eac0001057983 */ /* 0x000f220000100800 */
[----:B---3--:R-:W-:-:S02]  /*31cd0*/  PRMT R3, RZ, 0x7610, R3 ;  /* 0x00007610ff037816 */ /* 0x008fc40000000003 */
[----:B----4-:R-:W-:-:S04]  /*31ce0*/  @!P5 LOP3.LUT R5, R5, R4, RZ, 0x3c, !PT ;  /* 0x000000040505d212 */ /* 0x010fc800078e3cff */
[----:B------:R-:W-:-:S04]  /*31cf0*/  @!P5 LOP3.LUT R4, R5, R4, RZ, 0x3c, !PT ;  /* 0x000000040504d212 */ /* 0x000fc800078e3cff */
[----:B------:R-:W-:-:S05]  /*31d00*/  @!P5 LOP3.LUT R5, R5, R4, RZ, 0x3c, !PT ;  /* 0x000000040505d212 */ /* 0x000fca00078e3cff */
[----:B------:R-:W3:Y:S04]  /*31d10*/  @!P5 LDG.E.U16 R3, desc[UR6][R4.64] ;  /* 0x000000060403d981 */ /* 0x000ee8000c1e1500 */
        /* <DEDUP_REMOVED lines=2730> */
[----:B------:R-:W4:Y:S02]  /*3c7c0*/  LDL R5, [R1+0x1304] ;  /* 0x0013040001057983 */ /* 0x000f240000100800 */
[----:B----4-:R-:W-:-:S02]  /*3c7d0*/  @!P6 LOP3.LUT R5, R5, R4, RZ, 0x3c, !PT ;  /* 0x000000040505e212 */ /* 0x010fc400078e3cff */
[----:B--2---:R-:W-:Y:S02]  /*3c7e0*/  PRMT R2, RZ, 0x7610, R2 ;  /* 0x00007610ff027816 */ /* 0x004fe40000000002 */
        /* <DEDUP_REMOVED lines=519> */
[----:B------:R-:W4:Y:S04]  /*3e860*/  LDL R5, [R1+0x1134] ;  /* 0x0011340001057983 */ /* 0x000f280000100800 */
[----:B------:R0:W-:Y:S02]  /*3e870*/  STS.U16 [R0+UR4+0x3800], R25 ;  /* 0x0038001900007988 */ /* 0x0001e40008000404 */
[----:B0-----:R-:W-:-:S02]  /*3e880*/  PRMT R25, RZ, 0x7610, R25 ;  /* 0x00007610ff197816 */ /* 0x001fc40000000019 */
[----:B----4-:R-:W-:-:S04]  /*3e890*/  @!P6 LOP3.LUT R5, R5, R4, RZ, 0x3c, !PT ;  /* 0x000000040505e212 */ /* 0x010fc800078e3cff */
[----:B------:R-:W-:-:S04]  /*3e8a0*/  @!P6 LOP3.LUT R4, R5, R4, RZ, 0x3c, !PT ;  /* 0x000000040504e212 */ /* 0x000fc800078e3cff */
[----:B------:R-:W-:-:S05]  /*3e8b0*/  @!P6 LOP3.LUT R5, R5, R4, RZ, 0x3c, !PT ;  /* 0x000000040505e212 */ /* 0x000fca00078e3cff */
[----:B------:R0:W4:Y:S04]  /*3e8c0*/  @!P6 LDG.E.U16 R25, desc[UR6][R4.64] ;  /* 0x000000060419e981 */ /* 0x000128000c1e1500 */
[----:B------:R-:W0:Y:S04]  /*3e8d0*/  LDL R4, [R1+0x1128] ;  /* 0x0011280001047983 */ /* 0x000e280000100800 */
[----:B------:R-:W0:Y:S01]  /*3e8e0*/  LDL R5, [R1+0x112c] ;  /* 0x00112c0001057983 */ /* 0x000e220000100800 */
[----:B--2---:R-:W-:Y:S02]  /*3e8f0*/  PRMT R2, RZ, 0x7610, R2 ;  /* 0x00007610ff027816 */ /* 0x004fe40000000002 */
[----:B0-----:R-:W-:-:S04]  /*3e900*/  @!P5 LOP3.LUT R5, R5, R4, RZ, 0x3c, !PT ;  /* 0x000000040505d212 */ /* 0x001fc800078e3cff */
[----:B------:R-:W-:-:S04]  /*3e910*/  @!P5 LOP3.LUT R4, R5, R4, RZ, 0x3c, !PT ;  /* 0x000000040504d212 */ /* 0x000fc800078e3cff */
[----:B------:R-:W-:-:S05]  /*3e920*/  @!P5 LOP3.LUT R5, R5, R4, RZ, 0x3c, !PT ;  /* 0x000000040505d212 */ /* 0x000fca00078e3cff */
[----:B------:R-:W2:Y:S04]  /*3e930*/  @!P5 LDG.E.U16 R2, desc[UR6][R4.64] ;  /* 0x000000060402d981 */ /* 0x000ea8000c1e1500 */
[----:B----4-:R0:W-:Y:S04]  /*3e940*/  STL [R1+0x50], R25 ;  /* 0x0000501901007387 */ /* 0x0101e80000100800 */
[----:B0-----:R-:W4:Y:S04]  /*3e950*/  LDL R25, [R1+0x22c4] ;  /* 0x0022c40001197983 */ /* 0x001f280000100800 */
[----:B--2---:R0:W-:Y:S04]  /*3e960*/  STL [R1+0x4c], R2 ;  /* 0x00004c0201007387 */ /* 0x0041e80000100800 */
[----:B0-----:R-:W2:Y:S04]  /*3e970*/  LDL.LU R2, [R1+0x3c48] ;  /* 0x003c480001027983 */ /* 0x001ea80000300800 */
[----:B------:R-:W3:Y:S04]  /*3e980*/  LDL R4, [R1+0x1120] ;  /* 0x0011200001047983 */ /* 0x000ee80000100800 */
[----:B------:R-:W3:Y:S02]  /*3e990*/  LDL R5, [R1+0x1124] ;  /* 0x0011240001057983 */ /* 0x000ee40000100800 */
[----:B---3--:R-:W-:-:S02]  /*3e9a0*/  @!P6 LOP3.LUT R5, R5, R4, RZ, 0x3c, !PT ;  /* 0x000000040505e212 */ /* 0x008fc400078e3cff */
[----:B--2---:R-:W-:Y:S02]  /*3e9b0*/  PRMT R2, RZ, 0x7610, R2 ;  /* 0x00007610ff027816 */ /* 0x004fe40000000002 */
[----:B------:R-:W-:-:S04]  /*3e9c0*/  @!P6 LOP3.LUT R4, R5, R4, RZ, 0x3c, !PT ;  /* 0x000000040504e212 */ /* 0x000fc800078e3cff */
[----:B------:R-:W-:-:S05]  /*3e9d0*/  @!P6 LOP3.LUT R5, R5, R4, RZ, 0x3c, !PT ;  /* 0x000000040505e212 */ /* 0x000fca00078e3cff */
[----:B------:R-:W2:Y:S04]  /*3e9e0*/  @!P6 LDG.E.U16 R2, desc[UR6][R4.64] ;  /* 0x000000060402e981 */ /* 0x000ea8000c1e1500 */
        /* <DEDUP_REMOVED lines=27> */
[----:B------:R-:W-:Y:S04]  /*3eba0*/  STS.U16 [R0+UR4+0x3600], R24 ;  /* 0x0036001800007988 */ /* 0x000fe80008000404 */
[----:B--2---:R0:W-:Y:S04]  /*3ebb0*/  STL [R1+0x3c], R2 ;  /* 0x00003c0201007387 */ /* 0x0041e80000100800 */
[----:B0-----:R-:W2:Y:S04]  /*3ebc0*/  LDL.LU R2, [R1+0x3c38] ;  /* 0x003c380001027983 */ /* 0x001ea80000300800 */
[----:B------:R-:W3:Y:S01]  /*3ebd0*/  LDL R5, [R1+0x1104] ;  /* 0x0011040001057983 */ /* 0x000ee20000100800 */
[----:B------:R-:W-:Y:S01]  /*3ebe0*/  PRMT R24, RZ, 0x7610, R24 ;  /* 0x00007610ff187816 */ /* 0x000fe20000000018 */
[----:B----4-:R-:W-:-:S02]  /*3ebf0*/  @!P6 IMAD.MOV.U32 R4, RZ, RZ, R25 ;  /* 0x000000ffff04e224 */ /* 0x010fc400078e0019 */
[----:B------:R-:W4:Y:S04]  /*3ec00*/  LDL R25, [R1+0x22e8] ;  /* 0x0022e80001197983 */ /* 0x000f280000100800 */
[----:B---3--:R0:W3:Y:S04]  /*3ec10*/  @!P6 LDG.E.U16 R24, desc[UR6][R4.64] ;  /* 0x000000060418e981 */ /* 0x0080e8000c1e1500 */
[----:B------:R-:W0:Y:S04]  /*3ec20*/  LDL R4, [R1+0x22c0] ;  /* 0x0022c00001047983 */ /* 0x000e280000100800 */
[----:B------:R-:W0:Y:S01]  /*3ec30*/  LDL R5, [R1+0x22cc] ;  /* 0x0022cc0001057983 */ /* 0x000e220000100800 */
[----:B--2---:R-:W-:-:S02]  /*3ec40*/  PRMT R2, RZ, 0x7610, R2 ;  /* 0x00007610ff027816 */ /* 0x004fc40000000002 */
[----:B0-----:R-:W-:-:S04]  /*3ec50*/  @!P5 LOP3.LUT R5, R5, R4, RZ, 0x3c, !PT ;  /* 0x000000040505d212 */ /* 0x001fc800078e3cff */
[----:B------:R-:W-:-:S04]  /*3ec60*/  @!P5 LOP3.LUT R4, R5, R4, RZ, 0x3c, !PT ;  /* 0x000000040504d212 */ /* 0x000fc800078e3cff */
[----:B------:R-:W-:-:S05]  /*3ec70*/  @!P5 LOP3.LUT R5, R5, R4, RZ, 0x3c, !PT ;  /* 0x000000040505d212 */ /* 0x000fca00078e3cff */
[----:B------:R-:W2:Y:S04]  /*3ec80*/  @!P5 LDG.E.U16 R2, desc[UR6][R4.64] ;  /* 0x000000060402d981 */ /* 0x000ea8000c1e1500 */
[----:B---3--:R0:W-:Y:S04]  /*3ec90*/  STL [R1+0x38], R24 ;  /* 0x0000381801007387 */ /* 0x0081e80000100800 */
[----:B0-----:R-:W3:Y:S04]  /*3eca0*/  LDL R24, [R1+0x22f4] ;  /* 0x0022f40001187983 */ /* 0x001ee80000100800 */
        /* <DEDUP_REMOVED lines=12> */
[----:B------:R-:W4:Y:S01]  /*3ed70*/  LDL R5, [R1+0x22dc] ;  /* 0x0022dc0001057983 */ /* 0x000f220000100800 */
[----:B------:R-:W-:-:S02]  /*3ed80*/  PRMT R28, RZ, 0x7610, R28 ;  /* 0x00007610ff1c7816 */ /* 0x000fc4000000001c */
        /* <DEDUP_REMOVED lines=16> */
[----:B------:R-:W3:Y:S01]  /*3ee90*/  LDL R5, [R1+0x22ec] ;  /* 0x0022ec0001057983 */ /* 0x000ee20000100800 */
[----:B------:R-:W-:-:S02]  /*3eea0*/  PRMT R29, RZ, 0x7610, R29 ;  /* 0x00007610ff1d7816 */ /* 0x000fc4000000001d */
[----:B---3--:R-:W-:-:S04]  /*3eeb0*/  @!P5 LOP3.LUT R5, R5, R4, RZ, 0x3c, !PT ;  /* 0x000000040505d212 */ /* 0x008fc800078e3cff */
[----:B------:R-:W-:-:S04]  /*3eec0*/  @!P5 LOP3.LUT R4, R5, R4, RZ, 0x3c, !PT ;  /* 0x000000040504d212 */ /* 0x000fc800078e3cff */
[----:B------:R-:W-:-:S05]  /*3eed0*/  @!P5 LOP3.LUT R5, R5, R4, RZ, 0x3c, !PT ;  /* 0x000000040505d212 */ /* 0x000fca00078e3cff */
[----:B------:R0:W3:Y:S01]  /*3eee0*/  @!P5 LDG.E.U16 R29, desc[UR6][R4.64] ;  /* 0x00000006041dd981 */ /* 0x0000e2000c1e1500 */
[----:B------:R-:W-:Y:S02]  /*3eef0*/  PRMT R61, RZ, 0x7610, R61 ;  /* 0x00007610ff3d7816 */ /* 0x000fe4000000003d */
[----:B0-----:R-:W-:Y:S01]  /*3ef00*/  @!P6 MOV R4, R24 ;  /* 0x000000180004e202 */ /* 0x001fe20000000f00 */
[----:B------:R-:W-:-:S05]  /*3ef10*/  @!P6 IMAD.MOV.U32 R5, RZ, RZ, R25 ;  /* 0x000000ffff05e224 */ /* 0x000fca00078e0019 */
[----:B------:R0:W4:Y:S04]  /*3ef20*/  @!P6 LDG.E.U16 R61, desc[UR6][R4.64] ;  /* 0x00000006043de981 */ /* 0x000128000c1e1500 */
[----:B---3--:R1:W-:Y:S04]  /*3ef30*/  STL [R1+0x24], R29 ;  /* 0x0000241d01007387 */ /* 0x0083e80000100800 */
[----:B------:R-:W0:Y:S04]  /*3ef40*/  LDL R4, [R1+0x22f0] ;  /* 0x0022f00001047983 */ /* 0x000e280000100800 */
[----:B------:R-:W0:Y:S01]  /*3ef50*/  LDL R5, [R1+0x22fc] ;  /* 0x0022fc0001057983 */ /* 0x000e220000100800 */
[----:B--2---:R-:W-:-:S03]  /*3ef60*/  PRMT R2, RZ, 0x7610, R2 ;  /* 0x00007610ff027816 */ /* 0x004fc60000000002 */
[----:B------:R-:W2:Y:S04]  /*3ef70*/  LDL R25, [R1+0x2310] ;  /* 0x0023100001197983 */ /* 0x000ea80000100800 */
[----:B------:R-:W3:Y:S04]  /*3ef80*/  LDL R24, [R1+0x231c] ;  /* 0x00231c0001187983 */ /* 0x000ee80000100800 */
[----:B-1----:R-:W2:Y:S01]  /*3ef90*/  LDL R29, [R1+0x2314] ;  /* 0x00231400011d7983 */ /* 0x002ea20000100800 */
[----:B0-----:R-:W-:-:S04]  /*3efa0*/  @!P5 LOP3.LUT R5, R5, R4, RZ, 0x3c, !PT ;  /* 0x000000040505d212 */ /* 0x001fc800078e3cff */
[----:B------:R-:W-:-:S04]  /*3efb0*/  @!P5 LOP3.LUT R4, R5, R4, RZ, 0x3c, !PT ;  /* 0x000000040504d212 */ /* 0x000fc800078e3cff */
[----:B------:R-:W-:-:S05]  /*3efc0*/  @!P5 LOP3.LUT R5, R5, R4, RZ, 0x3c, !PT ;  /* 0x000000040505d212 */ /* 0x000fca00078e3cff */
[----:B------:R-:W3:Y:S04]  /*3efd0*/  @!P5 LDG.E.U16 R2, desc[UR6][R4.64] ;  /* 0x000000060402d981 */ /* 0x000ee8000c1e1500 */
[----:B----4-:R-:W-:Y:S04]  /*3efe0*/  STL [R1+0x3bb0], R61 ;  /* 0x003bb03d01007387 */ /* 0x010fe80000100800 */
[----:B------:R-:W-:Y:S04]  /*3eff0*/  STS.U16 [R0+UR4+0x3a40], R27 ;  /* 0x003a401b00007988 */ /* 0x000fe80008000404 */
[----:B---3--:R0:W-:Y:S04]  /*3f000*/  STL [R1+0x1c], R2 ;  /* 0x00001c0201007387 */ /* 0x0081e80000100800 */
[----:B0-----:R-:W3:Y:S04]  /*3f010*/  LDL.LU R2, [R1+0x3c28] ;  /* 0x003c280001027983 */ /* 0x001ee80000300800 */
[----:B------:R-:W4:Y:S01]  /*3f020*/  LDL R5, [R1+0x22f8] ;  /* 0x0022f80001057983 */ /* 0x000f220000100800 */
[----:B------:R-:W-:Y:S01]  /*3f030*/  PRMT R27, RZ, 0x7610, R27 ;  /* 0x00007610ff1b7816 */ /* 0x000fe2000000001b */
[----:B------:R-:W-:-:S02]  /*3f040*/  @!P6 IMAD.MOV.U32 R4, RZ, RZ, R28 ;  /* 0x000000ffff04e224 */ /* 0x000fc400078e001c */
        /* <DEDUP_REMOVED lines=49> */
[----:B------:R-:W3:Y:S04]  /*3f360*/  LDL R28, [R1+0x2318] ;  /* 0x00231800011c7983 */ /* 0x000ee80000100800 */
[----:B----4-:R1:W4:Y:S04]  /*3f370*/  @!P6 LDG.E.U16 R27, desc[UR6][R4.64] ;  /* 0x00000006041be981 */ /* 0x010328000c1e1500 */
[----:B------:R-:W1:Y:S04]  /*3f380*/  LDL R4, [R1+0x2300] ;  /* 0x0023000001047983 */ /* 0x000e680000100800 */
[----:B------:R-:W1:Y:S01]  /*3f390*/  LDL R5, [R1+0x230c] ;  /* 0x00230c0001057983 */ /* 0x000e620000100800 */
[----:B0-----:R-:W-:-:S02]  /*3f3a0*/  PRMT R0, RZ, 0x7610, R0 ;  /* 0x00007610ff007816 */ /* 0x001fc40000000000 */
[----:B-1----:R-:W-:-:S04]  /*3f3b0*/  @!P5 LOP3.LUT R5, R5, R4, RZ, 0x3c, !PT ;  /* 0x000000040505d212 */ /* 0x002fc800078e3cff */
[----:B------:R-:W-:-:S04]  /*3f3c0*/  @!P5 LOP3.LUT R4, R5, R4, RZ, 0x3c, !PT ;  /* 0x000000040504d212 */ /* 0x000fc800078e3cff */
[----:B------:R-:W-:-:S05]  /*3f3d0*/  @!P5 LOP3.LUT R5, R5, R4, RZ, 0x3c, !PT ;  /* 0x000000040505d212 */ /* 0x000fca00078e3cff */
[----:B------:R-:W2:Y:S04]  /*3f3e0*/  @!P5 LDG.E.U16 R0, desc[UR6][R4.64] ;  /* 0x000000060400d981 */ /* 0x000ea8000c1e1500 */
[----:B----4-:R0:W-:Y:S04]  /*3f3f0*/  STL [R1+0x18], R27 ;  /* 0x0000181b01007387 */ /* 0x0101e80000100800 */
[----:B0-----:R-:W4:Y:S04]  /*3f400*/  LDL R27, [R1+0x2324] ;  /* 0x00232400011b7983 */ /* 0x001f280000100800 */
[----:B--2---:R-:W-:Y:S04]  /*3f410*/  STL [R1+0x14], R0 ;  /* 0x0000140001007387 */ /* 0x004fe80000100800 */
[----:B------:R-:W2:Y:S01]  /*3f420*/  LDL R5, [R1+0x2308] ;  /* 0x0023080001057983 */ /* 0x000ea20000100800 */
[----:B------:R-:W-:Y:S01]  /*3f430*/  PRMT R26, RZ, 0x7610, R26 ;  /* 0x00007610ff1a7816 */ /* 0x000fe2000000001a */
[----:B------:R-:W-:Y:S01]  /*3f440*/  @!P6 IMAD.MOV.U32 R4, RZ, RZ, R29 ;  /* 0x000000ffff04e224 */ /* 0x000fe200078e001d */
[----:B------:R-:W-:Y:S01]  /*3f450*/  PRMT R61, RZ, 0x7610, R61 ;  /* 0x00007610ff3d7816 */ /* 0x000fe2000000003d */
[----:B------:R-:W3:Y:S04]  /*3f460*/  LDL R29, [R1+0x2330] ;  /* 0x00233000011d7983 */ /* 0x000ee80000100800 */
[----:B--2---:R0:W2:Y:S02]  /*3f470*/  @!P6 LDG.E.U16 R26, desc[UR6][R4.64] ;  /* 0x00000006041ae981 */ /* 0x0040a4000c1e1500 */
[----:B0-----:R-:W-:-:S02]  /*3f480*/  @!P5 IMAD.MOV.U32 R4, RZ, RZ, R24 ;  /* 0x000000ffff04d224 */ /* 0x001fc400078e0018 */
[----:B------:R-:W-:-:S05]  /*3f490*/  @!P5 IMAD.MOV.U32 R5, RZ, RZ, R25 ;  /* 0x000000ffff05d224 */ /* 0x000fca00078e0019 */
[----:B------:R4:W2:Y:S01]  /*3f4a0*/  @!P5 LDG.E.U16 R61, desc[UR6][R4.64] ;  /* 0x00000006043dd981 */ /* 0x0008a2000c1e1500 */
[----:B------:R-:W-:Y:S01]  /*3f4b0*/  PRMT R60, RZ, 0x7610, R60 ;  /* 0x00007610ff3c7816 */ /* 0x000fe2000000003c */
[----:B----4-:R-:W-:Y:S02]  /*3f4c0*/  @!P6 IMAD.MOV.U32 R4, RZ, RZ, R27 ;  /* 0x000000ffff04e224 */ /* 0x010fe400078e001b */
[----:B---3--:R-:W-:-:S05]  /*3f4d0*/  @!P6 IMAD.MOV.U32 R5, RZ, RZ, R28 ;  /* 0x000000ffff05e224 */ /* 0x008fca00078e001c */
[----:B------:R0:W3:Y:S04]  /*3f4e0*/  @!P6 LDG.E.U16 R60, desc[UR6][R4.64] ;  /* 0x00000006043ce981 */ /* 0x0000e8000c1e1500 */
[----:B--2---:R1:W-:Y:S04]  /*3f4f0*/  STL [R1+0x10], R26 ;  /* 0x0000101a01007387 */ /* 0x0043e80000100800 */
[----:B------:R-:W2:Y:S04]  /*3f500*/  LDL R25, [R1+0x2338] ;  /* 0x0023380001197983 */ /* 0x000ea80000100800 */
[----:B------:R-:W4:Y:S04]  /*3f510*/  LDL R24, [R1+0x2344] ;  /* 0x0023440001187983 */ /* 0x000f280000100800 */
[----:B-1----:R-:W3:Y:S04]  /*3f520*/  LDL R26, [R1+0x233c] ;  /* 0x00233c00011a7983 */ /* 0x002ee80000100800 */
[----:B------:R1:W-:Y:S04]  /*3f530*/  STL [R1+0x3bb4], R61 ;  /* 0x003bb43d01007387 */ /* 0x0003e80000100800 */
[----:B------:R-:W2:Y:S01]  /*3f540*/  LDL R5, [R1+0x2320] ;  /* 0x0023200001057983 */ /* 0x000ea20000100800 */
[----:B------:R-:W-:-:S02]  /*3f550*/  PRMT R3, RZ, 0x7610, R3 ;  /* 0x00007610ff037816 */ /* 0x000fc40000000003 */
[----:B------:R-:W-:Y:S02]  /*3f560*/  PRMT R58, RZ, 0x7610, R58 ;  /* 0x00007610ff3a7816 */ /* 0x000fe4000000003a */
[----:B------:R-:W-:Y:S01]  /*3f570*/  PRMT R56, RZ, 0x7610, R56 ;  /* 0x00007610ff387816 */ /* 0x000fe20000000038 */
[----:B------:R-:W4:Y:S04]  /*3f580*/  LDL R28, [R1+0x2370] ;  /* 0x00237000011c7983 */ /* 0x000f280000100800 */
[----:B------:R-:W4:Y:S04]  /*3f590*/  LDL R27, [R1+0x237c] ;  /* 0x00237c00011b7983 */ /* 0x000f280000100800 */
[----:B-1----:R-:W0:Y:S02]  /*3f5a0*/  LDL R61, [R1+0x232c] ;  /* 0x00232c00013d7983 */ /* 0x002e240000100800 */
[----:B0-----:R-:W-:-:S05]  /*3f5b0*/  @!P5 IMAD.MOV.U32 R4, RZ, RZ, R61 ;  /* 0x000000ffff04d224 */ /* 0x001fca00078e003d */
[----:B--2---:R3:W2:Y:S02]  /*3f5c0*/  @!P5 LDG.E.U16 R3, desc[UR6][R4.64] ;  /* 0x000000060403d981 */ /* 0x0046a4000c1e1500 */
[----:B---3--:R-:W-:Y:S01]  /*3f5d0*/  @!P5 MOV R4, R26 ;  /* 0x0000001a0004d202 */ /* 0x008fe20000000f00 */
[----:B------:R-:W-:-:S05]  /*3f5e0*/  @!P5 IMAD.MOV.U32 R5, RZ, RZ, R29 ;  /* 0x000000ffff05d224 */ /* 0x000fca00078e001d */
[----:B------:R4:W3:Y:S02]  /*3f5f0*/  @!P5 LDG.E.U16 R58, desc[UR6][R4.64] ;  /* 0x00000006043ad981 */ /* 0x0008e4000c1e1500 */
[----:B----4-:R-:W-:Y:S02]  /*3f600*/  @!P6 IMAD.MOV.U32 R4, RZ, RZ, R24 ;  /* 0x000000ffff04e224 */ /* 0x010fe400078e0018 */
[----:B------:R-:W-:-:S05]  /*3f610*/  @!P6 IMAD.MOV.U32 R5, RZ, RZ, R25 ;  /* 0x000000ffff05e224 */ /* 0x000fca00078e0019 */
[----:B------:R0:W4:Y:S04]  /*3f620*/  @!P6 LDG.E.U16 R56, desc[UR6][R4.64] ;  /* 0x000000060438e981 */ /* 0x000128000c1e1500 */
[----:B------:R-:W-:Y:S01]  /*3f630*/  STL [R1+0x3bb8], R60 ;  /* 0x003bb83c01007387 */ /* 0x000fe20000100800 */
[----:B------:R-:W-:Y:S01]  /*3f640*/  PRMT R42, RZ, 0x7610, R42 ;  /* 0x00007610ff2a7816 */ /* 0x000fe2000000002a */
[----:B0-----:R-:W-:Y:S02]  /*3f650*/  @!P5 IMAD.MOV.U32 R4, RZ, RZ, R27 ;  /* 0x000000ffff04d224 */ /* 0x001fe400078e001b */
[----:B------:R-:W-:-:S05]  /*3f660*/  @!P5 IMAD.MOV.U32 R5, RZ, RZ, R28 ;  /* 0x000000ffff05d224 */ /* 0x000fca00078e001c */
[----:B------:R-:W4:Y:S04]  /*3f670*/  @!P5 LDG.E.U16 R42, desc[UR6][R4.64] ;  /* 0x00000006042ad981 */ /* 0x000f28000c1e1500 */
[----:B--2---:R0:W-:Y:S04]  /*3f680*/  STL [R1+0x3bbc], R3 ;  /* 0x003bbc0301007387 */ /* 0x0041e80000100800 */
[----:B------:R-:W2:Y:S04]  /*3f690*/  LDL R26, [R1+0x2378] ;  /* 0x00237800011a7983 */ /* 0x000ea80000100800 */
[----:B0-----:R-:W2:Y:S04]  /*3f6a0*/  LDL R3, [R1+0x2384] ;  /* 0x0023840001037983 */ /* 0x001ea80000100800 */
[----:B---3--:R-:W-:Y:S04]  /*3f6b0*/  STL [R1+0x3bf0], R58 ;  /* 0x003bf03a01007387 */ /* 0x008fe80000100800 */
[----:B------:R-:W3:Y:S04]  /*3f6c0*/  LDL R25, [R1+0x23b0] ;  /* 0x0023b00001197983 */ /* 0x000ee80000100800 */
[----:B------:R-:W3:Y:S04]  /*3f6d0*/  LDL R24, [R1+0x23bc] ;  /* 0x0023bc0001187983 */ /* 0x000ee80000100800 */
[----:B----4-:R0:W-:Y:S04]  /*3f6e0*/  STL [R1+0x3bf4], R56 ;  /* 0x003bf43801007387 */ /* 0x0101e80000100800 */
[----:B------:R-:W4:Y:S01]  /*3f6f0*/  LDL R29, [R1+0x23c4] ;  /* 0x0023c400011d7983 */ /* 0x000f220000100800 */
[----:B------:R-:W-:-:S02]  /*3f700*/  PRMT R40, RZ, 0x7610, R40 ;  /* 0x00007610ff287816 */ /* 0x000fc40000000028 */
[----:B------:R-:W-:Y:S02]  /*3f710*/  PRMT R23, RZ, 0x7610, R23 ;  /* 0x00007610ff177816 */ /* 0x000fe40000000017 */
[----:B------:R-:W-:Y:S01]  /*3f720*/  PRMT R22, RZ, 0x7610, R22 ;  /* 0x00007610ff167816 */ /* 0x000fe20000000016 */
[----:B------:R-:W4:Y:S04]  /*3f730*/  LDL R28, [R1+0x23f0] ;  /* 0x0023f000011c7983 */ /* 0x000f280000100800 */
[----:B------:R-:W4:Y:S04]  /*3f740*/  LDL R27, [R1+0x23fc] ;  /* 0x0023fc00011b7983 */ /* 0x000f280000100800 */
[----:B0-----:R-:W4:Y:S04]  /*3f750*/  LDL R56, [R1+0x23b8] ;  /* 0x0023b80001387983 */ /* 0x001f280000100800 */
[----:B------:R-:W-:Y:S01]  /*3f760*/  STL [R1+0x3bf8], R42 ;  /* 0x003bf82a01007387 */ /* 0x000fe20000100800 */
[----:B--2---:R-:W-:-:S03]  /*3f770*/  @!P6 IMAD.MOV.U32 R5, RZ, RZ, R26 ;  /* 0x000000ffff05e224 */ /* 0x004fc600078e001a */
[----:B------:R-:W2:Y:S01]  /*3f780*/  LDL R26, [R1+0x23f8] ;  /* 0x0023f800011a7983 */ /* 0x000ea20000100800 */
[----:B------:R-:W-:-:S03]  /*3f790*/  @!P6 IMAD.MOV.U32 R4, RZ, RZ, R3 ;  /* 0x000000ffff04e224 */ /* 0x000fc600078e0003 */
[----:B------:R-:W2:Y:S04]  /*3f7a0*/  LDL R3, [R1+0x2404] ;  /* 0x0024040001037983 */ /* 0x000ea80000100800 */
[----:B------:R3:W2:Y:S02]  /*3f7b0*/  @!P6 LDG.E.U16 R40, desc[UR6][R4.64] ;  /* 0x000000060428e981 */ /* 0x0006a4000c1e1500 */
[----:B---3--:R-:W-:Y:S02]  /*3f7c0*/  @!P5 IMAD.MOV.U32 R4, RZ, RZ, R24 ;  /* 0x000000ffff04d224 */ /* 0x008fe400078e0018 */
[----:B------:R-:W-:-:S05]  /*3f7d0*/  @!P5 IMAD.MOV.U32 R5, RZ, RZ, R25 ;  /* 0x000000ffff05d224 */ /* 0x000fca00078e0019 */
[----:B------:R4:W3:Y:S02]  /*3f7e0*/  @!P5 LDG.E.U16 R23, desc[UR6][R4.64] ;  /* 0x000000060417d981 */ /* 0x0008e4000c1e1500 */
[----:B----4-:R-:W-:Y:S01]  /*3f7f0*/  @!P6 MOV R4, R29 ;  /* 0x0000001d0004e202 */ /* 0x010fe20000000f00 */
[----:B------:R-:W-:-:S05]  /*3f800*/  @!P6 IMAD.MOV.U32 R5, RZ, RZ, R56 ;  /* 0x000000ffff05e224 */ /* 0x000fca00078e0038 */
[----:B------:R0:W4:Y:S01]  /*3f810*/  @!P6 LDG.E.U16 R22, desc[UR6][R4.64] ;  /* 0x000000060416e981 */ /* 0x000122000c1e1500 */
[----:B------:R-:W-:Y:S01]  /*3f820*/  PRMT R21, RZ, 0x7610, R21 ;  /* 0x00007610ff157816 */ /* 0x000fe20000000015 */
[----:B0-----:R-:W-:Y:S02]  /*3f830*/  @!P5 IMAD.MOV.U32 R4, RZ, RZ, R27 ;  /* 0x000000ffff04d224 */ /* 0x001fe400078e001b */
[----:B------:R-:W-:-:S05]  /*3f840*/  @!P5 IMAD.MOV.U32 R5, RZ, RZ, R28 ;  /* 0x000000ffff05d224 */ /* 0x000fca00078e001c */
[----:B------:R0:W4:Y:S01]  /*3f850*/  @!P5 LDG.E.U16 R21, desc[UR6][R4.64] ;  /* 0x000000060415d981 */ /* 0x000122000c1e1500 */
[----:B------:R-:W-:-:S03]  /*3f860*/  PRMT R20, RZ, 0x7610, R20 ;  /* 0x00007610ff147816 */ /* 0x000fc60000000014 */
[----:B--2---:R-:W-:Y:S04]  /*3f870*/  STL [R1+0x3bfc], R40 ;  /* 0x003bfc2801007387 */ /* 0x004fe80000100800 */
[----:B------:R-:W2:Y:S04]  /*3f880*/  LDL R25, [R1+0x2430] ;  /* 0x0024300001197983 */ /* 0x000ea80000100800 */
[----:B------:R-:W2:Y:S04]  /*3f890*/  LDL R24, [R1+0x243c] ;  /* 0x00243c0001187983 */ /* 0x000ea80000100800 */
[----:B---3--:R1:W-:Y:S01]  /*3f8a0*/  STL [R1+0x3c00], R23 ;  /* 0x003c001701007387 */ /* 0x0083e20000100800 */
[----:B0-----:R-:W-:-:S02]  /*3f8b0*/  @!P6 IMAD.MOV.U32 R4, RZ, RZ, R3 ;  /* 0x000000ffff04e224 */ /* 0x001fc400078e0003 */
[----:B------:R-:W-:-:S05]  /*3f8c0*/  @!P6 IMAD.MOV.U32 R5, RZ, RZ, R26 ;  /* 0x000000ffff05e224 */ /* 0x000fca00078e001a */
[----:B------:R2:W3:Y:S04]  /*3f8d0*/  @!P6 LDG.E.U16 R20, desc[UR6][R4.64] ;  /* 0x000000060414e981 */ /* 0x0004e8000c1e1500 */
[----:B----4-:R0:W-:Y:S04]  /*3f8e0*/  STL [R1+0x3c04], R22 ;  /* 0x003c041601007387 */ /* 0x0101e80000100800 */
[----:B-1----:R-:W4:Y:S04]  /*3f8f0*/  LDL R23, [R1+0x2438] ;  /* 0x0024380001177983 */ /* 0x002f280000100800 */
[----:B0-----:R-:W3:Y:S01]  /*3f900*/  LDL R22, [R1+0x2444] ;  /* 0x0024440001167983 */ /* 0x001ee20000100800 */
[----:B------:R-:W-:-:S02]  /*3f910*/  PRMT R19, RZ, 0x7610, R19 ;  /* 0x00007610ff137816 */ /* 0x000fc40000000013 */
[----:B------:R-:W-:Y:S01]  /*3f920*/  PRMT R18, RZ, 0x7610, R18 ;  /* 0x00007610ff127816 */ /* 0x000fe20000000012 */
[----:B------:R0:W-:Y:S04]  /*3f930*/  STL [R1+0x3c08], R21 ;  /* 0x003c081501007387 */ /* 0x0001e80000100800 */
[----:B------:R-:W3:Y:S04]  /*3f940*/  LDL R3, [R1+0x247c] ;  /* 0x00247c0001037983 */ /* 0x000ee80000100800 */
[----:B0-----:R-:W3:Y:S01]  /*3f950*/  LDL R21, [R1+0x2470] ;  /* 0x0024700001157983 */ /* 0x001ee20000100800 */
[----:B--2---:R-:W-:-:S02]  /*3f960*/  @!P5 IMAD.MOV.U32 R5, RZ, RZ, R25 ;  /* 0x000000ffff05d224 */ /* 0x004fc400078e0019 */
[----:B------:R-:W-:-:S05]  /*3f970*/  @!P5 IMAD.MOV.U32 R4, RZ, RZ, R24 ;  /* 0x000000ffff04d224 */ /* 0x000fca00078e0018 */
[----:B------:R4:W2:Y:S02]  /*3f980*/  @!P5 LDG.E.U16 R19, desc[UR6][R4.64] ;  /* 0x000000060413d981 */ /* 0x0008a4000c1e1500 */
[----:B----4-:R-:W-:Y:S02]  /*3f990*/  @!P6 IMAD.MOV.U32 R5, RZ, RZ, R23 ;  /* 0x000000ffff05e224 */ /* 0x010fe400078e0017 */
[----:B---3--:R-:W-:-:S05]  /*3f9a0*/  @!P6 IMAD.MOV.U32 R4, RZ, RZ, R22 ;  /* 0x000000ffff04e224 */ /* 0x008fca00078e0016 */
[----:B------:R0:W3:Y:S04]  /*3f9b0*/  @!P6 LDG.E.U16 R18, desc[UR6][R4.64] ;  /* 0x000000060412e981 */ /* 0x0000e8000c1e1500 */
[----:B------:R-:W-:Y:S04]  /*3f9c0*/  STL [R1+0x3c0c], R20 ;  /* 0x003c0c1401007387 */ /* 0x000fe80000100800 */
[----:B------:R-:W4:Y:S04]  /*3f9d0*/  LDL R26, [R1+0x2478] ;  /* 0x00247800011a7983 */ /* 0x000f280000100800 */
[----:B------:R-:W4:Y:S04]  /*3f9e0*/  LDL R25, [R1+0x2484] ;  /* 0x0024840001197983 */ /* 0x000f280000100800 */
[----:B------:R-:W4:Y:S01]  /*3f9f0*/  LDL R24, [R1+0x24bc] ;  /* 0x0024bc0001187983 */ /* 0x000f220000100800 */
[----:B------:R-:W-:-:S02]  /*3fa00*/  PRMT R17, RZ, 0x7610, R17 ;  /* 0x00007610ff117816 */ /* 0x000fc40000000011 */
[----:B0-----:R-:W-:Y:S01]  /*3fa10*/  @!P5 MOV R4, R3 ;  /* 0x000000030004d202 */ /* 0x001fe20000000f00 */
[----:B------:R-:W-:-:S05]  /*3fa20*/  @!P5 IMAD.MOV.U32 R5, RZ, RZ, R21 ;  /* 0x000000ffff05d224 */ /* 0x000fca00078e0015 */
[----:B------:R4:W4:Y:S01]  /*3fa30*/  @!P5 LDG.E.U16 R17, desc[UR6][R4.64] ;  /* 0x000000060411d981 */ /* 0x000922000c1e1500 */
[----:B------:R-:W-:-:S03]  /*3fa40*/  PRMT R16, RZ, 0x7610, R16 ;  /* 0x00007610ff107816 */ /* 0x000fc60000000010 */
[----:B--2---:R0:W-:Y:S04]  /*3fa50*/  STL [R1+0x3c10], R19 ;  /* 0x003c101301007387 */ /* 0x0041e80000100800 */
[----:B------:R-:W2:Y:S04]  /*3fa60*/  LDL R23, [R1+0x24b8] ;  /* 0x0024b80001177983 */ /* 0x000ea80000100800 */
[----:B------:R-:W2:Y:S04]  /*3fa70*/  LDL R22, [R1+0x24c4] ;  /* 0x0024c40001167983 */ /* 0x000ea80000100800 */
[----:B0-----:R-:W2:Y:S04]  /*3fa80*/  LDL R19, [R1+0x24b0] ;  /* 0x0024b00001137983 */ /* 0x001ea80000100800 */
[----:B---3--:R-:W-:Y:S04]  /*3fa90*/  STL [R1+0x3c14], R18 ;  /* 0x003c141201007387 */ /* 0x008fe80000100800 */
[----:B------:R-:W3:Y:S04]  /*3faa0*/  LDL R21, [R1+0x2328] ;  /* 0x0023280001157983 */ /* 0x000ee80000100800 */
[----:B------:R-:W3:Y:S01]  /*3fab0*/  LDL R20, [R1+0x2334] ;  /* 0x0023340001147983 */ /* 0x000ee20000100800 */
[----:B----4-:R-:W-:-:S02]  /*3fac0*/  @!P6 IMAD.MOV.U32 R4, RZ, RZ, R25 ;  /* 0x000000ffff04e224 */ /* 0x010fc400078e0019 */
[----:B------:R-:W-:Y:S01]  /*3fad0*/  @!P6 IMAD.MOV.U32 R5, RZ, RZ, R26 ;  /* 0x000000ffff05e224 */ /* 0x000fe200078e001a */
[----:B------:R-:W-:Y:S02]  /*3fae0*/  PRMT R15, RZ, 0x7610, R15 ;  /* 0x00007610ff0f7816 */ /* 0x000fe4000000000f */
[----:B------:R-:W-:Y:S02]  /*3faf0*/  PRMT R14, RZ, 0x7610, R14 ;  /* 0x00007610ff0e7816 */ /* 0x000fe4000000000e */
[----:B------:R-:W-:Y:S01]  /*3fb00*/  PRMT R2, RZ, 0x7610, R2 ;  /* 0x00007610ff027816 */ /* 0x000fe20000000002 */
[----:B------:R-:W4:Y:S04]  /*3fb10*/  LDL R3, [R1+0x234c] ;  /* 0x00234c0001037983 */ /* 0x000f280000100800 */
[----:B------:R0:W4:Y:S02]  /*3fb20*/  @!P6 LDG.E.U16 R16, desc[UR6][R4.64] ;  /* 0x000000060410e981 */ /* 0x000124000c1e1500 */
[----:B0-----:R-:W-:-:S02]  /*3fb30*/  @!P5 IMAD.MOV.U32 R4, RZ, RZ, R24 ;  /* 0x000000ffff04d224 */ /* 0x001fc400078e0018 */
[----:B------:R0:W-:Y:S04]  /*3fb40*/  STL [R1+0x3c18], R17 ;  /* 0x003c181101007387 */ /* 0x0001e80000100800 */
[----:B0-----:R-:W4:Y:S01]  /*3fb50*/  LDL R17, [R1+0x2340] ;  /* 0x0023400001117983 */ /* 0x001f220000100800 */
[----:B--2---:R-:W-:-:S05]  /*3fb60*/  @!P5 IMAD.MOV.U32 R5, RZ, RZ, R19 ;  /* 0x000000ffff05d224 */ /* 0x004fca00078e0013 */
[----:B------:R0:W2:Y:S02]  /*3fb70*/  @!P5 LDG.E.U16 R15, desc[UR6][R4.64] ;  /* 0x00000006040fd981 */ /* 0x0000a4000c1e1500 */
[----:B0-----:R-:W-:Y:S02]  /*3fb80*/  @!P6 IMAD.MOV.U32 R4, RZ, RZ, R22 ;  /* 0x000000ffff04e224 */ /* 0x001fe400078e0016 */
[----:B------:R-:W-:-:S05]  /*3fb90*/  @!P6 IMAD.MOV.U32 R5, RZ, RZ, R23 ;  /* 0x000000ffff05e224 */ /* 0x000fca00078e0017 */
[----:B------:R3:W2:Y:S02]  /*3fba0*/  @!P6 LDG.E.U16 R14, desc[UR6][R4.64] ;  /* 0x00000006040ee981 */ /* 0x0006a4000c1e1500 */
[----:B---3--:R-:W-:Y:S02]  /*3fbb0*/  @!P6 IMAD.MOV.U32 R5, RZ, RZ, R21 ;  /* 0x000000ffff05e224 */ /* 0x008fe400078e0015 */
[----:B------:R-:W-:-:S05]  /*3fbc0*/  @!P6 IMAD.MOV.U32 R4, RZ, RZ, R20 ;  /* 0x000000ffff04e224 */ /* 0x000fca00078e0014 */
[----:B------:R0:W3:Y:S04]  /*3fbd0*/  @!P6 LDG.E.U16 R2, desc[UR6][R4.64] ;  /* 0x000000060402e981 */ /* 0x0000e8000c1e1500 */
[----:B----4-:R1:W-:Y:S04]  /*3fbe0*/  STL [R1+0x3c1c], R16 ;  /* 0x003c1c1001007387 */ /* 0x0103e80000100800 */
[----:B------:R-:W4:Y:S04]  /*3fbf0*/  LDL R19, [R1+0x2348] ;  /* 0x0023480001137983 */ /* 0x000f280000100800 */
[----:B------:R-:W4:Y:S01]  /*3fc00*/  LDL R18, [R1+0x2354] ;  /* 0x0023540001127983 */ /* 0x000f220000100800 */
[----:B------:R-:W-:-:S02]  /*3fc10*/  PRMT R54, RZ, 0x7610, R54 ;  /* 0x00007610ff367816 */ /* 0x000fc40000000036 */
[----:B0-----:R-:W-:Y:S02]  /*3fc20*/  @!P5 MOV R4, R3 ;  /* 0x000000030004d202 */ /* 0x001fe40000000f00 */
[----:B------:R-:W-:Y:S01]  /*3fc30*/  PRMT R52, RZ, 0x7610, R52 ;  /* 0x00007610ff347816 */ /* 0x000fe20000000034 */
[----:B------:R-:W-:-:S05]  /*3fc40*/  @!P5 IMAD.MOV.U32 R5, RZ, RZ, R17 ;  /* 0x000000ffff05d224 */ /* 0x000fca00078e0011 */
[----:B------:R4:W4:Y:S04]  /*3fc50*/  @!P5 LDG.E.U16 R54, desc[UR6][R4.64] ;  /* 0x000000060436d981 */ /* 0x000928000c1e1500 */
[----:B--2---:R0:W-:Y:S04]  /*3fc60*/  STL [R1+0x3c20], R15 ;  /* 0x003c200f01007387 */ /* 0x0041e80000100800 */
[----:B-1----:R-:W2:Y:S04]  /*3fc70*/  LDL R16, [R1+0x2350] ;  /* 0x0023500001107983 */ /* 0x002ea80000100800 */
[----:B0-----:R-:W2:Y:S04]  /*3fc80*/  LDL R15, [R1+0x235c] ;  /* 0x00235c00010f7983 */ /* 0x001ea80000100800 */
[----:B------:R0:W-:Y:S04]  /*3fc90*/  STL [R1+0x3c24], R14 ;  /* 0x003c240e01007387 */ /* 0x0001e80000100800 */
[----:B------:R-:W2:Y:S04]  /*3fca0*/  LDL R22, [R1+0x2358] ;  /* 0x0023580001167983 */ /* 0x000ea80000100800 */
[----:B0-----:R-:W2:Y:S04]  /*3fcb0*/  LDL R14, [R1+0x2364] ;  /* 0x00236400010e7983 */ /* 0x001ea80000100800 */
[----:B---3--:R0:W-:Y:S04]  /*3fcc0*/  STL [R1+0x3bc0], R2 ;  /* 0x003bc00201007387 */ /* 0x0081e80000100800 */
        /* <DEDUP_REMOVED lines=8> */
[----:B------:R2:W4:Y:S04]  /*3fd50*/  @!P6 LDG.E.U16 R52, desc[UR6][R4.64] ;  /* 0x000000060434e981 */ /* 0x000528000c1e1500 */
[----:B------:R-:W-:Y:S04]  /*3fd60*/  STL [R1+0x3bc4], R54 ;  /* 0x003bc43601007387 */ /* 0x000fe80000100800 */
[----:B------:R-:W4:Y:S04]  /*3fd70*/  LDL R19, [R1+0x2368] ;  /* 0x0023680001137983 */ /* 0x000f280000100800 */
[----:B------:R-:W4:Y:S04]  /*3fd80*/  LDL R21, [R1+0x2380] ;  /* 0x0023800001157983 */ /* 0x000f280000100800 */
[----:B------:R-:W4:Y:S01]  /*3fd90*/  LDL R18, [R1+0x238c] ;  /* 0x00238c0001127983 */ /* 0x000f220000100800 */
[----:B--2---:R-:W-:-:S02]  /*3fda0*/  @!P5 IMAD.MOV.U32 R5, RZ, RZ, R16 ;  /* 0x000000ffff05d224 */ /* 0x004fc400078e0010 */
[----:B------:R-:W-:-:S05]  /*3fdb0*/  @!P5 IMAD.MOV.U32 R4, RZ, RZ, R15 ;  /* 0x000000ffff04d224 */ /* 0x000fca00078e000f */
[----:B------:R1:W2:Y:S02]  /*3fdc0*/  @!P5 LDG.E.U16 R50, desc[UR6][R4.64] ;  /* 0x000000060432d981 */ /* 0x0002a4000c1e1500 */
[----:B-1----:R-:W-:Y:S02]  /*3fdd0*/  @!P6 IMAD.MOV.U32 R5, RZ, RZ, R22 ;  /* 0x000000ffff05e224 */ /* 0x002fe400078e0016 */
[----:B------:R-:W-:-:S05]  /*3fde0*/  @!P6 IMAD.MOV.U32 R4, RZ, RZ, R14 ;  /* 0x000000ffff04e224 */ /* 0x000fca00078e000e */
[----:B------:R3:W2:Y:S02]  /*3fdf0*/  @!P6 LDG.E.U16 R48, desc[UR6][R4.64] ;  /* 0x000000060430e981 */ /* 0x0006a4000c1e1500 */
[----:B---3--:R-:W-:Y:S02]  /*3fe00*/  @!P5 IMAD.MOV.U32 R4, RZ, RZ, R3 ;  /* 0x000000ffff04d224 */ /* 0x008fe400078e0003 */
[----:B------:R-:W-:-:S05]  /*3fe10*/  @!P5 IMAD.MOV.U32 R5, RZ, RZ, R20 ;  /* 0x000000ffff05d224 */ /* 0x000fca00078e0014 */
[----:B------:R1:W3:Y:S04]  /*3fe20*/  @!P5 LDG.E.U16 R46, desc[UR6][R4.64] ;  /* 0x00000006042ed981 */ /* 0x0002e8000c1e1500 */
[----:B----4-:R-:W-:Y:S04]  /*3fe30*/  STL [R1+0x3bc8], R52 ;  /* 0x003bc83401007387 */ /* 0x010fe80000100800 */
[----:B------:R-:W4:Y:S04]  /*3fe40*/  LDL R16, [R1+0x2388] ;  /* 0x0023880001107983 */ /* 0x000f280000100800 */
[----:B------:R-:W4:Y:S01]  /*3fe50*/  LDL R15, [R1+0x2394] ;  /* 0x00239400010f7983 */ /* 0x000f220000100800 */
[----:B------:R-:W-:-:S02]  /*3fe60*/  PRMT R44, RZ, 0x7610, R44 ;  /* 0x00007610ff2c7816 */ /* 0x000fc4000000002c */
[----:B-1----:R-:W-:Y:S01]  /*3fe70*/  @!P6 MOV R4, R17 ;  /* 0x000000110004e202 */ /* 0x002fe20000000f00 */
[----:B------:R-:W-:Y:S01]  /*3fe80*/  @!P6 IMAD.MOV.U32 R5, RZ, RZ, R19 ;  /* 0x000000ffff05e224 */ /* 0x000fe200078e0013 */
[----:B------:R-:W-:-:S04]  /*3fe90*/  PRMT R38, RZ, 0x7610, R38 ;  /* 0x00007610ff267816 */ /* 0x000fc80000000026 */
[----:B------:R1:W4:Y:S01]  /*3fea0*/  @!P6 LDG.E.U16 R44, desc[UR6][R4.64] ;  /* 0x00000006042ce981 */ /* 0x000322000c1e1500 */
[----:B------:R-:W-:Y:S01]  /*3feb0*/  PRMT R36, RZ, 0x7610, R36 ;  /* 0x00007610ff247816 */ /* 0x000fe20000000024 */
[----:B-1----:R-:W-:Y:S02]  /*3fec0*/  @!P5 IMAD.MOV.U32 R4, RZ, RZ, R18 ;  /* 0x000000ffff04d224 */ /* 0x002fe400078e0012 */
[----:B------:R-:W-:-:S05]  /*3fed0*/  @!P5 IMAD.MOV.U32 R5, RZ, RZ, R21 ;  /* 0x000000ffff05d224 */ /* 0x000fca00078e0015 */
[----:B------:R4:W4:Y:S04]  /*3fee0*/  @!P5 LDG.E.U16 R38, desc[UR6][R4.64] ;  /* 0x000000060426d981 */ /* 0x000928000c1e1500 */
[----:B--2---:R-:W-:Y:S04]  /*3fef0*/  STL [R1+0x3bcc], R50 ;  /* 0x003bcc3201007387 */ /* 0x004fe80000100800 */
[----:B------:R-:W2:Y:S04]  /*3ff00*/  LDL R14, [R1+0x2390] ;  /* 0x00239000010e7983 */ /* 0x000ea80000100800 */
[----:B0-----:R-:W2:Y:S04]  /*3ff10*/  LDL R2, [R1+0x239c] ;  /* 0x00239c0001027983 */ /* 0x001ea80000100800 */
[----:B------:R-:W-:Y:S04]  /*3ff20*/  STL [R1+0x3bd0], R48 ;  /* 0x003bd03001007387 */ /* 0x000fe80000100800 */
[----:B------:R-:W2:Y:S04]  /*3ff30*/  LDL R20, [R1+0x2398] ;  /* 0x0023980001147983 */ /* 0x000ea80000100800 */
[----:B------:R-:W2:Y:S04]  /*3ff40*/  LDL R3, [R1+0x23a4] ;  /* 0x0023a40001037983 */ /* 0x000ea80000100800 */
[----:B---3--:R-:W-:Y:S04]  /*3ff50*/  STL [R1+0x3bd4], R46 ;  /* 0x003bd42e01007387 */ /* 0x008fe80000100800 */
[----:B------:R-:W3:Y:S04]  /*3ff60*/  LDL R19, [R1+0x23c0] ;  /* 0x0023c00001137983 */ /* 0x000ee80000100800 */
[----:B------:R-:W3:Y:S01]  /*3ff70*/  LDL R17, [R1+0x23cc] ;  /* 0x0023cc0001117983 */ /* 0x000ee20000100800 */
[----:B----4-:R-:W-:-:S02]  /*3ff80*/  @!P6 IMAD.MOV.U32 R4, RZ, RZ, R15 ;  /* 0x000000ffff04e224 */ /* 0x010fc400078e000f */
[----:B------:R-:W-:-:S05]  /*3ff90*/  @!P6 IMAD.MOV.U32 R5, RZ, RZ, R16 ;  /* 0x000000ffff05e224 */ /* 0x000fca00078e0010 */
[----:B------:R2:W4:Y:S01]  /*3ffa0*/  @!P6 LDG.E.U16 R36, desc[UR6][R4.64] ;  /* 0x000000060424e981 */ /* 0x000522000c1e1500 */
[----:B------:R-:W-:Y:S02]  /*3ffb0*/  PRMT R34, RZ, 0x7610, R34 ;  /* 0x00007610ff227816 */ /* 0x000fe40000000022 */
[----:B------:R-:W-:Y:S02]  /*3ffc0*/  PRMT R32, RZ, 0x7610, R32 ;  /* 0x00007610ff207816 */ /* 0x000fe40000000020 */
[----:B------:R-:W-:Y:S01]  /*3ffd0*/  PRMT R13, RZ, 0x7610, R13 ;  /* 0x00007610ff0d7816 */ /* 0x000fe2000000000d */
[----:B------:R-:W-:Y:S04]  /*3ffe0*/  STL [R1+0x3bd8], R44 ;  /* 0x003bd82c01007387 */ /* 0x000fe80000100800 */
[----:B------:R-:W4:Y:S04]  /*3fff0*/  LDL R18, [R1+0x23d4] ;  /* 0x0023d40001127983 */ /* 0x000f280000100800 */
[----:B------:R-:W4:Y:S04]  /*40000*/  LDL R21, [R1+0x23c8] ;  /* 0x0023c80001157983 */ /* 0x000f280000100800 */
[----:B------:R-:W-:Y:S04]  /*40010*/  STL [R1+0x3bdc], R38 ;  /* 0x003bdc2601007387 */ /* 0x000fe80000100800 */
[----:B------:R-:W4:Y:S04]  /*40020*/  LDL R22, [R1+0x2400] ;  /* 0x0024000001167983 */ /* 0x000f280000100800 */
[----:B------:R-:W4:Y:S04]  /*40030*/  LDL R15, [R1+0x240c] ;  /* 0x00240c00010f7983 */ /* 0x000f280000100800 */
[----:B------:R-:W4:Y:S01]  /*40040*/  LDL R16, [R1+0x2414] ;  /* 0x0024140001107983 */ /* 0x000f220000100800 */
[----:B--2---:R-:W-:-:S02]  /*40050*/  @!P5 IMAD.MOV.U32 R5, RZ, RZ, R14 ;  /* 0x000000ffff05d224 */ /* 0x004fc400078e000e */
[----:B------:R-:W-:-:S05]  /*40060*/  @!P5 IMAD.MOV.U32 R4, RZ, RZ, R2 ;  /* 0x000000ffff04d224 */ /* 0x000fca00078e0002 */
[----:B------:R0:W2:Y:S02]  /*40070*/  @!P5 LDG.E.U16 R34, desc[UR6][R4.64] ;  /* 0x000000060422d981 */ /* 0x0000a4000c1e1500 */
[----:B0-----:R-:W-:Y:S02]  /*40080*/  @!P6 IMAD.MOV.U32 R5, RZ, RZ, R20 ;  /* 0x000000ffff05e224 */ /* 0x001fe400078e0014 */
[----:B------:R-:W-:-:S05]  /*40090*/  @!P6 IMAD.MOV.U32 R4, RZ, RZ, R3 ;  /* 0x000000ffff04e224 */ /* 0x000fca00078e0003 */
[----:B------:R3:W2:Y:S02]  /*400a0*/  @!P6 LDG.E.U16 R32, desc[UR6][R4.64] ;  /* 0x000000060420e981 */ /* 0x0006a4000c1e1500 */
[----:B---3--:R-:W-:Y:S01]  /*400b0*/  @!P5 IMAD.MOV.U32 R5, RZ, RZ, R19 ;  /* 0x000000ffff05d224 */ /* 0x008fe200078e0013 */
[----:B------:R-:W-:-:S05]  /*400c0*/  @!P5 MOV R4, R17 ;  /* 0x000000110004d202 */ /* 0x000fca0000000f00 */
[----:B------:R0:W3:Y:S04]  /*400d0*/  @!P5 LDG.E.U16 R13, desc[UR6][R4.64] ;  /* 0x00000006040dd981 */ /* 0x0000e8000c1e1500 */
[----:B----4-:R-:W-:Y:S04]  /*400e0*/  STL [R1+0x3be0], R36 ;  /* 0x003be02401007387 */ /* 0x010fe80000100800 */
[----:B------:R-:W4:Y:S04]  /*400f0*/  LDL R24, [R1+0x2408] ;  /* 0x0024080001187983 */ /* 0x000f280000100800 */
[----:B------:R-:W4:Y:S04]  /*40100*/  LDL R14, [R1+0x2440] ;  /* 0x00244000010e7983 */ /* 0x000f280000100800 */
[----:B------:R-:W4:Y:S01]  /*40110*/  LDL R2, [R1+0x244c] ;  /* 0x00244c0001027983 */ /* 0x000f220000100800 */
[----:B------:R-:W-:-:S02]  /*40120*/  PRMT R12, RZ, 0x7610, R12 ;  /* 0x00007610ff0c7816 */ /* 0x000fc4000000000c */
[----:B------:R-:W-:Y:S01]  /*40130*/  PRMT R11, RZ, 0x7610, R11 ;  /* 0x00007610ff0b7816 */ /* 0x000fe2000000000b */
[----:B0-----:R-:W-:Y:S02]  /*40140*/  @!P6 IMAD.MOV.U32 R4, RZ, RZ, R18 ;  /* 0x000000ffff04e224 */ /* 0x001fe400078e0012 */
[----:B------:R-:W-:-:S05]  /*40150*/  @!P6 IMAD.MOV.U32 R5, RZ, RZ, R21 ;  /* 0x000000ffff05e224 */ /* 0x000fca00078e0015 */
[----:B------:R0:W4:Y:S01]  /*40160*/  @!P6 LDG.E.U16 R12, desc[UR6][R4.64] ;  /* 0x00000006040ce981 */ /* 0x000122000c1e1500 */
[----:B------:R-:W-:Y:S01]  /*40170*/  PRMT R10, RZ, 0x7610, R10 ;  /* 0x00007610ff0a7816 */ /* 0x000fe2000000000a */
[----:B0-----:R-:W-:Y:S02]  /*40180*/  @!P5 IMAD.MOV.U32 R5, RZ, RZ, R22 ;  /* 0x000000ffff05d224 */ /* 0x001fe400078e0016 */
[----:B------:R-:W-:-:S05]  /*40190*/  @!P5 IMAD.MOV.U32 R4, RZ, RZ, R15 ;  /* 0x000000ffff04d224 */ /* 0x000fca00078e000f */
[----:B------:R0:W4:Y:S02]  /*401a0*/  @!P5 LDG.E.U16 R11, desc[UR6][R4.64] ;  /* 0x00000006040bd981 */ /* 0x000124000c1e1500 */
[----:B0-----:R-:W-:Y:S02]  /*401b0*/  @!P6 IMAD.MOV.U32 R4, RZ, RZ, R16 ;  /* 0x000000ffff04e224 */ /* 0x001fe400078e0010 */
[----:B--2---:R-:W-:Y:S04]  /*401c0*/  STL [R1+0x3be4], R34 ;  /* 0x003be42201007387 */ /* 0x004fe80000100800 */
[----:B------:R-:W2:Y:S04]  /*401d0*/  LDL R23, [R1+0x2448] ;  /* 0x0024480001177983 */ /* 0x000ea80000100800 */
[----:B------:R-:W2:Y:S04]  /*401e0*/  LDL R20, [R1+0x2454] ;  /* 0x0024540001147983 */ /* 0x000ea80000100800 */
[----:B------:R-:W2:Y:S04]  /*401f0*/  LDL R3, [R1+0x248c] ;  /* 0x00248c0001037983 */ /* 0x000ea80000100800 */
[----:B------:R-:W-:Y:S04]  /*40200*/  STL [R1+0x3be8], R32 ;  /* 0x003be82001007387 */ /* 0x000fe80000100800 */
[----:B------:R-:W2:Y:S04]  /*40210*/  LDL R19, [R1+0x2480] ;  /* 0x0024800001137983 */ /* 0x000ea80000100800 */
[----:B------:R-:W2:Y:S04]  /*40220*/  LDL R17, [R1+0x2494] ;  /* 0x0024940001117983 */ /* 0x000ea80000100800 */
[----:B---3--:R0:W-:Y:S04]  /*40230*/  STL [R1+0x3bec], R13 ;  /* 0x003bec0d01007387 */ /* 0x0081e80000100800 */
[----:B------:R-:W3:Y:S04]  /*40240*/  LDL R18, [R1+0x2488] ;  /* 0x0024880001127983 */ /* 0x000ee80000100800 */
[----:B------:R-:W3:Y:S04]  /*40250*/  LDL R21, [R1+0x24cc] ;  /* 0x0024cc0001157983 */ /* 0x000ee80000100800 */
[----:B------:R-:W3:Y:S01]  /*40260*/  LDL R22, [R1+0x24c0] ;  /* 0x0024c00001167983 */ /* 0x000ee20000100800 */
[----:B----4-:R-:W-:-:S03]  /*40270*/  @!P6 IMAD.MOV.U32 R5, RZ, RZ, R24 ;  /* 0x000000ffff05e224 */ /* 0x010fc600078e0018 */
[----:B------:R-:W4:Y:S04]  /*40280*/  LDL R15, [R1+0x24d4] ;  /* 0x0024d400010f7983 */ /* 0x000f280000100800 */
[----:B------:R-:W4:Y:S04]  /*40290*/  LDL R16, [R1+0x24c8] ;  /* 0x0024c80001107983 */ /* 0x000f280000100800 */
[----:B------:R1:W4:Y:S04]  /*402a0*/  @!P6 LDG.E.U16 R10, desc[UR6][R4.64] ;  /* 0x00000006040ae981 */ /* 0x000328000c1e1500 */
[----:B0-----:R-:W4:Y:S01]  /*402b0*/  LDL R13, [R1+0x23ac] ;  /* 0x0023ac00010d7983 */ /* 0x001f220000100800 */
[----:B------:R-:W-:-:S02]  /*402c0*/  PRMT R9, RZ, 0x7610, R9 ;  /* 0x00007610ff097816 */ /* 0x000fc40000000009 */
[----:B------:R-:W-:Y:S02]  /*402d0*/  PRMT R8, RZ, 0x7610, R8 ;  /* 0x00007610ff087816 */ /* 0x000fe40000000008 */
[----:B------:R-:W-:Y:S02]  /*402e0*/  PRMT R7, RZ, 0x7610, R7 ;  /* 0x00007610ff077816 */ /* 0x000fe40000000007 */
[----:B------:R-:W-:Y:S02]  /*402f0*/  PRMT R6, RZ, 0x7610, R6 ;  /* 0x00007610ff067816 */ /* 0x000fe40000000006 */
[----:B------:R-:W-:Y:S01]  /*40300*/  PRMT R30, RZ, 0x7610, R30 ;  /* 0x00007610ff1e7816 */ /* 0x000fe2000000001e */
[----:B------:R-:W4:Y:S01]  /*40310*/  LDL R32, [R1+0x2418] ;  /* 0x0024180001207983 */ /* 0x000f220000100800 */
[----:B------:R-:W-:Y:S02]  /*40320*/  PRMT R31, RZ, 0x7610, R31 ;  /* 0x00007610ff1f7816 */ /* 0x000fe4000000001f */
[----:B------:R-:W-:Y:S01]  /*40330*/  PRMT R33, RZ, 0x7610, R33 ;  /* 0x00007610ff217816 */ /* 0x000fe20000000021 */
[----:B-1----:R-:W-:Y:S01]  /*40340*/  @!P5 IMAD.MOV.U32 R5, RZ, RZ, R14 ;  /* 0x000000ffff05d224 */ /* 0x002fe200078e000e */
[----:B------:R-:W-:Y:S01]  /*40350*/  PRMT R35, RZ, 0x7610, R35 ;  /* 0x00007610ff237816 */ /* 0x000fe20000000023 */
[----:B------:R-:W4:Y:S01]  /*40360*/  LDL R14, [R1+0x23a0] ;  /* 0x0023a000010e7983 */ /* 0x000f220000100800 */
[----:B------:R-:W-:-:S03]  /*40370*/  @!P5 IMAD.MOV.U32 R4, RZ, RZ, R2 ;  /* 0x000000ffff04d224 */ /* 0x000fc600078e0002 */
[----:B------:R-:W4:Y:S01]  /*40380*/  LDL R2, [R1+0x23b4] ;  /* 0x0023b40001027983 */ /* 0x000f220000100800 */
[----:B------:R-:W-:-:S03]  /*40390*/  PRMT R37, RZ, 0x7610, R37 ;  /* 0x00007610ff257816 */ /* 0x000fc60000000025 */
[----:B------:R-:W4:Y:S04]  /*403a0*/  LDL R44, [R1+0x2490] ;  /* 0x00249000012c7983 */ /* 0x000f280000100800 */
[----:B------:R2:W4:Y:S04]  /*403b0*/  @!P5 LDG.E.U16 R9, desc[UR6][R4.64] ;  /* 0x000000060409d981 */ /* 0x000528000c1e1500 */
[----:B------:R-:W4:Y:S01]  /*403c0*/  LDL R38, [R1+0x249c] ;  /* 0x00249c0001267983 */ /* 0x000f220000100800 */
[----:B------:R-:W-:-:S03]  /*403d0*/  PRMT R39, RZ, 0x7610, R39 ;  /* 0x00007610ff277816 */ /* 0x000fc60000000027 */
[----:B------:R-:W4:Y:S04]  /*403e0*/  LDL R34, [R1+0x24a4] ;  /* 0x0024a40001227983 */ /* 0x000f280000100800 */
[----:B------:R-:W4:Y:S01]  /*403f0*/  LDL R36, [R1+0x2498] ;  /* 0x0024980001247983 */ /* 0x000f220000100800 */
[----:B--2---:R-:W-:Y:S01]  /*40400*/  @!P6 IMAD.MOV.U32 R5, RZ, RZ, R23 ;  /* 0x000000ffff05e224 */ /* 0x004fe200078e0017 */
[----:B------:R-:W-:Y:S02]  /*40410*/  @!P6 MOV R4, R20 ;  /* 0x000000140004e202 */ /* 0x000fe40000000f00 */
[----:B------:R-:W2:Y:S04]  /*40420*/  LDL R23, [R1+0x2424] ;  /* 0x0024240001177983 */ /* 0x000ea80000100800 */
[----:B------:R-:W2:Y:S04]  /*40430*/  LDL R20, [R1+0x23a8] ;  /* 0x0023a80001147983 */ /* 0x000ea80000100800 */
[----:B------:R0:W2:Y:S02]  /*40440*/  @!P6 LDG.E.U16 R8, desc[UR6][R4.64] ;  /* 0x000000060408e981 */ /* 0x0000a4000c1e1500 */
[----:B0-----:R-:W-:-:S02]  /*40450*/  @!P5 IMAD.MOV.U32 R4, RZ, RZ, R3 ;  /* 0x000000ffff04d224 */ /* 0x001fc400078e0003 */
[----:B------:R-:W2:Y:S01]  /*40460*/  LDL R3, [R1+0x23dc] ;  /* 0x0023dc0001037983 */ /* 0x000ea20000100800 */
[----:B------:R-:W-:-:S03]  /*40470*/  @!P5 IMAD.MOV.U32 R5, RZ, RZ, R19 ;  /* 0x000000ffff05d224 */ /* 0x000fc600078e0013 */
[----:B------:R-:W2:Y:S04]  /*40480*/  LDL R19, [R1+0x23d0] ;  /* 0x0023d00001137983 */ /* 0x000ea80000100800 */
[----:B------:R0:W2:Y:S02]  /*40490*/  @!P5 LDG.E.U16 R7, desc[UR6][R4.64] ;  /* 0x000000060407d981 */ /* 0x0000a4000c1e1500 */
[----:B0-----:R-:W-:Y:S02]  /*404a0*/  @!P6 IMAD.MOV.U32 R4, RZ, RZ, R17 ;  /* 0x000000ffff04e224 */ /* 0x001fe400078e0011 */
[----:B---3--:R-:W-:Y:S02]  /*404b0*/  @!P6 IMAD.MOV.U32 R5, RZ, RZ, R18 ;  /* 0x000000ffff05e224 */ /* 0x008fe400078e0012 */
[----:B------:R-:W-:-:S02]  /*404c0*/  @!P5 IMAD.MOV.U32 R24, RZ, RZ, R21 ;  /* 0x000000ffff18d224 */ /* 0x000fc400078e0015 */
[----:B------:R-:W-:Y:S01]  /*404d0*/  @!P5 IMAD.MOV.U32 R25, RZ, RZ, R22 ;  /* 0x000000ffff19d224 */ /* 0x000fe200078e0016 */
[----:B------:R-:W3:Y:S04]  /*404e0*/  LDL R18, [R1+0x23d8] ;  /* 0x0023d80001127983 */ /* 0x000ee80000100800 */
[----:B------:R0:W3:Y:S04]  /*404f0*/  @!P6 LDG.E.U16 R6, desc[UR6][R4.64] ;  /* 0x000000060406e981 */ /* 0x0000e8000c1e1500 */
[----:B------:R-:W3:Y:S04]  /*40500*/  LDL R17, [R1+0x23e4] ;  /* 0x0023e40001117983 */ /* 0x000ee80000100800 */
[----:B------:R-:W3:Y:S04]  /*40510*/  LDL R22, [R1+0x2420] ;  /* 0x0024200001167983 */ /* 0x000ee80000100800 */
[----:B------:R-:W3:Y:S01]  /*40520*/  LDL R21, [R1+0x242c] ;  /* 0x00242c0001157983 */ /* 0x000ee20000100800 */
[----:B0-----:R-:W-:-:S02]  /*40530*/  PRMT R5, RZ, 0x7610, R5 ;  /* 0x00007610ff057816 */ /* 0x001fc40000000005 */
[----:B------:R-:W-:-:S04]  /*40540*/  PRMT R4, RZ, 0x7610, R4 ;  /* 0x00007610ff047816 */ /* 0x000fc80000000004 */
[----:B------:R4:W3:Y:S02]  /*40550*/  @!P5 LDG.E.U16 R5, desc[UR6][R24.64] ;  /* 0x000000061805d981 */ /* 0x0008e4000c1e1500 */
[----:B----4-:R-:W-:Y:S02]  /*40560*/  @!P6 IMAD.MOV.U32 R24, RZ, RZ, R15 ;  /* 0x000000ffff18e224 */ /* 0x010fe400078e000f */
[----:B------:R-:W-:Y:S01]  /*40570*/  @!P6 IMAD.MOV.U32 R25, RZ, RZ, R16 ;  /* 0x000000ffff19e224 */ /* 0x000fe200078e0010 */
[----:B------:R-:W4:Y:S04]  /*40580*/  LDL R15, [R1+0x23ec] ;  /* 0x0023ec00010f7983 */ /* 0x000f280000100800 */
[----:B------:R-:W4:Y:S04]  /*40590*/  LDL R16, [R1+0x23e0] ;  /* 0x0023e00001107983 */ /* 0x000f280000100800 */
[----:B------:R0:W4:Y:S01]  /*405a0*/  @!P6 LDG.E.U16 R4, desc[UR6][R24.64] ;  /* 0x000000061804e981 */ /* 0x000122000c1e1500 */
[----:B------:R-:W-:-:S03]  /*405b0*/  @!P6 IMAD.MOV.U32 R26, RZ, RZ, R2 ;  /* 0x000000ffff1ae224 */ /* 0x000fc600078e0002 */
[----:B------:R-:W4:Y:S01]  /*405c0*/  LDL R2, [R1+0x241c] ;  /* 0x00241c0001027983 */ /* 0x000f220000100800 */
[----:B0-----:R-:W-:Y:S01]  /*405d0*/  @!P5 MOV R24, R13 ;  /* 0x0000000d0018d202 */ /* 0x001fe20000000f00 */
[----:B------:R-:W-:Y:S02]  /*405e0*/  @!P5 IMAD.MOV.U32 R25, RZ, RZ, R14 ;  /* 0x000000ffff19d224 */ /* 0x000fe400078e000e */
[----:B------:R-:W4:Y:S04]  /*405f0*/  LDL R13, [R1+0x23f4] ;  /* 0x0023f400010d7983 */ /* 0x000f280000100800 */
[----:B------:R-:W4:Y:S04]  /*40600*/  LDL R14, [R1+0x23e8] ;  /* 0x0023e800010e7983 */ /* 0x000f280000100800 */
[----:B------:R0:W4:Y:S02]  /*40610*/  @!P5 LDG.E.U16 R30, desc[UR6][R24.64] ;  /* 0x00000006181ed981 */ /* 0x000124000c1e1500 */
[----:B0-----:R-:W-:-:S02]  /*40620*/  PRMT R24, RZ, 0x7610, R24 ;  /* 0x00007610ff187816 */ /* 0x001fc40000000018 */
[----:B------:R-:W-:Y:S01]  /*40630*/  PRMT R25, RZ, 0x7610, R25 ;  /* 0x00007610ff197816 */ /* 0x000fe20000000019 */
[----:B--2---:R-:W-:Y:S02]  /*40640*/  @!P6 IMAD.MOV.U32 R27, RZ, RZ, R20 ;  /* 0x000000ffff1be224 */ /* 0x004fe400078e0014 */
[----:B------:R-:W2:Y:S04]  /*40650*/  LDL R20, [R1+0x2428] ;  /* 0x0024280001147983 */ /* 0x000ea80000100800 */
[----:B------:R0:W2:Y:S02]  /*40660*/  @!P6 LDG.E.U16 R24, desc[UR6][R26.64] ;  /* 0x000000061a18e981 */ /* 0x0000a4000c1e1500 */
[----:B0-----:R-:W-:Y:S02]  /*40670*/  @!P5 IMAD.MOV.U32 R26, RZ, RZ, R3 ;  /* 0x000000ffff1ad224 */ /* 0x001fe400078e0003 */
[----:B------:R-:W2:Y:S01]  /*40680*/  LDL R3, [R1+0x2410] ;  /* 0x0024100001037983 */ /* 0x000ea20000100800 */
[----:B------:R-:W-:-:S03]  /*40690*/  @!P5 IMAD.MOV.U32 R27, RZ, RZ, R19 ;  /* 0x000000ffff1bd224 */ /* 0x000fc600078e0013 */
[----:B------:R-:W2:Y:S04]  /*406a0*/  LDL R19, [R1+0x2434] ;  /* 0x0024340001137983 */ /* 0x000ea80000100800 */
[----:B------:R0:W2:Y:S02]  /*406b0*/  @!P5 LDG.E.U16 R25, desc[UR6][R26.64] ;  /* 0x000000061a19d981 */ /* 0x0000a4000c1e1500 */
[----:B0-----:R-:W-:Y:S01]  /*406c0*/  PRMT R26, RZ, 0x7610, R26 ;  /* 0x00007610ff1a7816 */ /* 0x001fe2000000001a */
[----:B---3--:R-:W-:Y:S02]  /*406d0*/  @!P6 IMAD.MOV.U32 R29, RZ, RZ, R18 ;  /* 0x000000ffff1de224 */ /* 0x008fe400078e0012 */
[----:B------:R-:W-:Y:S01]  /*406e0*/  @!P6 IMAD.MOV.U32 R28, RZ, RZ, R17 ;  /* 0x000000ffff1ce224 */ /* 0x000fe200078e0011 */
[----:B------:R-:W3:Y:S04]  /*406f0*/  LDL R18, [R1+0x2450] ;  /* 0x0024500001127983 */ /* 0x000ee80000100800 */
[----:B------:R-:W3:Y:S04]  /*40700*/  LDL R17, [R1+0x245c] ;  /* 0x00245c0001117983 */ /* 0x000ee80000100800 */
[----:B------:R4:W3:Y:S01]  /*40710*/  @!P6 LDG.E.U16 R26, desc[UR6][R28.64] ;  /* 0x000000061c1ae981 */ /* 0x0008e2000c1e1500 */
[----:B------:R-:W-:Y:S01]  /*40720*/  PRMT R27, RZ, 0x7610, R27 ;  /* 0x00007610ff1b7816 */ /* 0x000fe2000000001b */
[----:B----4-:R-:W-:-:S02]  /*40730*/  @!P5 IMAD.MOV.U32 R28, RZ, RZ, R15 ;  /* 0x000000ffff1cd224 */ /* 0x010fc400078e000f */
[----:B------:R-:W-:Y:S01]  /*40740*/  @!P5 IMAD.MOV.U32 R29, RZ, RZ, R16 ;  /* 0x000000ffff1dd224 */ /* 0x000fe200078e0010 */
[----:B------:R-:W4:Y:S04]  /*40750*/  LDL R15, [R1+0x2464] ;  /* 0x00246400010f7983 */ /* 0x000f280000100800 */
[----:B------:R-:W4:Y:S04]  /*40760*/  LDL R16, [R1+0x2458] ;  /* 0x0024580001107983 */ /* 0x000f280000100800 */
[----:B------:R0:W4:Y:S02]  /*40770*/  @!P5 LDG.E.U16 R27, desc[UR6][R28.64] ;  /* 0x000000061c1bd981 */ /* 0x000124000c1e1500 */
[----:B0-----:R-:W-:Y:S01]  /*40780*/  @!P6 MOV R28, R13 ;  /* 0x0000000d001ce202 */ /* 0x001fe20000000f00 */
[----:B------:R-:W-:Y:S01]  /*40790*/  @!P6 IMAD.MOV.U32 R29, RZ, RZ, R14 ;  /* 0x000000ffff1de224 */ /* 0x000fe200078e000e */
[----:B------:R-:W4:Y:S04]  /*407a0*/  LDL R13, [R1+0x246c] ;  /* 0x00246c00010d7983 */ /* 0x000f280000100800 */
[----:B------:R-:W4:Y:S04]  /*407b0*/  LDL R14, [R1+0x2460] ;  /* 0x00246000010e7983 */ /* 0x000f280000100800 */
[----:B------:R0:W4:Y:S02]  /*407c0*/  @!P6 LDG.E.U16 R31, desc[UR6][R28.64] ;  /* 0x000000061c1fe981 */ /* 0x000124000c1e1500 */
[----:B0-----:R-:W-:-:S02]  /*407d0*/  @!P5 IMAD.MOV.U32 R28, RZ, RZ, R2 ;  /* 0x000000ffff1cd224 */ /* 0x001fc400078e0002 */
[----:B------:R-:W4:Y:S01]  /*407e0*/  LDL R2, [R1+0x2474] ;  /* 0x0024740001027983 */ /* 0x000f220000100800 */
[----:B------:R-:W-:Y:S02]  /*407f0*/  PRMT R41, RZ, 0x7610, R41 ;  /* 0x00007610ff297816 */ /* 0x000fe40000000029 */
[----:B------:R-:W-:Y:S02]  /*40800*/  PRMT R43, RZ, 0x7610, R43 ;  /* 0x00007610ff2b7816 */ /* 0x000fe4000000002b */
[----:B------:R-:W-:Y:S01]  /*40810*/  PRMT R45, RZ, 0x7610, R45 ;  /* 0x00007610ff2d7816 */ /* 0x000fe2000000002d */
[----:B--2---:R-:W-:Y:S02]  /*40820*/  @!P5 IMAD.MOV.U32 R29, RZ, RZ, R3 ;  /* 0x000000ffff1dd224 */ /* 0x004fe400078e0003 */
[----:B------:R-:W2:Y:S04]  /*40830*/  LDL R3, [R1+0x2468] ;  /* 0x0024680001037983 */ /* 0x000ea80000100800 */
[----:B------:R0:W2:Y:S02]  /*40840*/  @!P5 LDG.E.U16 R33, desc[UR6][R28.64] ;  /* 0x000000061c21d981 */ /* 0x0000a4000c1e1500 */
[----:B0-----:R-:W-:-:S02]  /*40850*/  @!P6 IMAD.MOV.U32 R28, RZ, RZ, R23 ;  /* 0x000000ffff1ce224 */ /* 0x001fc400078e0017 */
[----:B------:R-:W-:Y:S02]  /*40860*/  @!P6 IMAD.MOV.U32 R29, RZ, RZ, R32 ;  /* 0x000000ffff1de224 */ /* 0x000fe400078e0020 */
[----:B------:R-:W2:Y:S04]  /*40870*/  LDL R32, [R1+0x24a0] ;  /* 0x0024a00001207983 */ /* 0x000ea80000100800 */
[----:B------:R0:W2:Y:S02]  /*40880*/  @!P6 LDG.E.U16 R35, desc[UR6][R28.64] ;  /* 0x000000061c23e981 */ /* 0x0000a4000c1e1500 */
[----:B0-----:R-:W-:Y:S02]  /*40890*/  @!P5 IMAD.MOV.U32 R28, RZ, RZ, R21 ;  /* 0x000000ffff1cd224 */ /* 0x001fe400078e0015 */
[----:B------:R-:W-:-:S05]  /*408a0*/  @!P5 IMAD.MOV.U32 R29, RZ, RZ, R22 ;  /* 0x000000ffff1dd224 */ /* 0x000fca00078e0016 */
[----:B------:R0:W2:Y:S02]  /*408b0*/  @!P5 LDG.E.U16 R37, desc[UR6][R28.64] ;  /* 0x000000061c25d981 */ /* 0x0000a4000c1e1500 */
[----:B0-----:R-:W-:Y:S02]  /*408c0*/  @!P6 IMAD.MOV.U32 R28, RZ, RZ, R19 ;  /* 0x000000ffff1ce224 */ /* 0x001fe400078e0013 */
[----:B------:R-:W-:-:S05]  /*408d0*/  @!P6 IMAD.MOV.U32 R29, RZ, RZ, R20 ;  /* 0x000000ffff1de224 */ /* 0x000fca00078e0014 */
[----:B------:R3:W2:Y:S02]  /*408e0*/  @!P6 LDG.E.U16 R39, desc[UR6][R28.64] ;  /* 0x000000061c27e981 */ /* 0x0006a4000c1e1500 */
[----:B---3--:R-:W-:Y:S01]  /*408f0*/  @!P5 MOV R28, R17 ;  /* 0x00000011001cd202 */ /* 0x008fe20000000f00 */
[----:B------:R-:W-:Y:S01]  /*40900*/  @!P5 IMAD.MOV.U32 R29, RZ, RZ, R18 ;  /* 0x000000ffff1dd224 */ /* 0x000fe200078e0012 */
[----:B------:R-:W3:Y:S04]  /*40910*/  LDL R17, [R1+0x24a8] ;  /* 0x0024a80001117983 */ /* 0x000ee80000100800 */
[----:B------:R-:W3:Y:S04]  /*40920*/  LDL R18, [R1+0x24ac] ;  /* 0x0024ac0001127983 */ /* 0x000ee80000100800 */
[----:B------:R4:W3:Y:S02]  /*40930*/  @!P5 LDG.E.U16 R41, desc[UR6][R28.64] ;  /* 0x000000061c29d981 */ /* 0x0008e4000c1e1500 */
[----:B----4-:R-:W-:-:S02]  /*40940*/  @!P6 IMAD.MOV.U32 R28, RZ, RZ, R15 ;  /* 0x000000ffff1ce224 */ /* 0x010fc400078e000f */
[----:B------:R-:W-:Y:S01]  /*40950*/  @!P6 IMAD.MOV.U32 R29, RZ, RZ, R16 ;  /* 0x000000ffff1de224 */ /* 0x000fe200078e0010 */
[----:B------:R-:W4:Y:S04]  /*40960*/  LDL R15, [R1+0x24d8] ;  /* 0x0024d800010f7983 */ /* 0x000f280000100800 */
[----:B------:R-:W4:Y:S04]  /*40970*/  LDL R16, [R1+0x24b4] ;  /* 0x0024b40001107983 */ /* 0x000f280000100800 */
[----:B------:R0:W4:Y:S02]  /*40980*/  @!P6 LDG.E.U16 R43, desc[UR6][R28.64] ;  /* 0x000000061c2be981 */ /* 0x000124000c1e1500 */
[----:B0-----:R-:W-:-:S02]  /*40990*/  @!P5 IMAD.MOV.U32 R28, RZ, RZ, R13 ;  /* 0x000000ffff1cd224 */ /* 0x001fc400078e000d */
[----:B------:R-:W-:Y:S01]  /*409a0*/  @!P5 IMAD.MOV.U32 R29, RZ, RZ, R14 ;  /* 0x000000ffff1dd224 */ /* 0x000fe200078e000e */
[----:B------:R-:W4:Y:S04]  /*409b0*/  LDL R13, [R1+0x24d0] ;  /* 0x0024d000010d7983 */ /* 0x000f280000100800 */
[----:B------:R-:W4:Y:S04]  /*409c0*/  LDL R14, [R1+0x24e4] ;  /* 0x0024e400010e7983 */ /* 0x000f280000100800 */
[----:B------:R0:W4:Y:S02]  /*409d0*/  @!P5 LDG.E.U16 R45, desc[UR6][R28.64] ;  /* 0x000000061c2dd981 */ /* 0x000124000c1e1500 */
[----:B0-----:R-:W-:-:S02]  /*409e0*/  @!P6 IMAD.MOV.U32 R28, RZ, RZ, R2 ;  /* 0x000000ffff1ce224 */ /* 0x001fc400078e0002 */
[----:B------:R-:W4:Y:S04]  /*409f0*/  LDL R2, [R1+0x24dc] ;  /* 0x0024dc0001027983 */ /* 0x000f280000100800 */
        /* <DEDUP_REMOVED lines=9> */
[----:B------:R-:W0:Y:S01]  /*40a90*/  S2R R0, SR_TID.X ;  /* 0x0000000000007919 */ /* 0x000e220000002100 */
[----:B------:R-:W-:-:S02]  /*40aa0*/  PRMT R47, RZ, 0x7610, R47 ;  /* 0x00007610ff2f7816 */ /* 0x000fc4000000002f */
[----:B------:R-:W-:Y:S02]  /*40ab0*/  PRMT R49, RZ, 0x7610, R49 ;  /* 0x00007610ff317816 */ /* 0x000fe40000000031 */
[----:B------:R-:W-:Y:S02]  /*40ac0*/  PRMT R51, RZ, 0x7610, R51 ;  /* 0x00007610ff337816 */ /* 0x000fe40000000033 */
[----:B------:R-:W-:Y:S02]  /*40ad0*/  PRMT R53, RZ, 0x7610, R53 ;  /* 0x00007610ff357816 */ /* 0x000fe40000000035 */
[----:B------:R-:W-:Y:S02]  /*40ae0*/  PRMT R55, RZ, 0x7610, R55 ;  /* 0x00007610ff377816 */ /* 0x000fe40000000037 */
[----:B0-----:R-:W-:-:S05]  /*40af0*/  LOP3.LUT R0, R0, 0x1f, RZ, 0xc0, !PT ;  /* 0x0000001f00007812 */ /* 0x001fca00078ec0ff */
[----:B------:R-:W-:Y:S02]  /*40b00*/  IMAD.SHL.U32 R0, R0, 0x2, RZ ;  /* 0x0000000200007824 */ /* 0x000fe400078e00ff */
[----:B--2---:R-:W-:Y:S02]  /*40b10*/  @!P6 IMAD.MOV.U32 R29, RZ, RZ, R3 ;  /* 0x000000ffff1de224 */ /* 0x004fe400078e0003 */
[----:B------:R-:W2:Y:S04]  /*40b20*/  LDL.LU R3, [R1+0x23c] ;  /* 0x00023c0001037983 */ /* 0x000ea80000300800 */
[----:B------:R0:W2:Y:S04]  /*40b30*/  @!P6 LDG.E.U16 R47, desc[UR6][R28.64] ;  /* 0x000000061c2fe981 */ /* 0x0000a8000c1e1500 */
[----:B------:R-:W2:Y:S04]  /*40b40*/  LDL.LU R60, [R1+0x238] ;  /* 0x00023800013c7983 */ /* 0x000ea80000300800 */
[----:B------:R-:W2:Y:S01]  /*40b50*/  LDL.LU R61, [R1+0x21c] ;  /* 0x00021c00013d7983 */ /* 0x000ea20000300800 */
[----:B0-----:R-:W-:-:S02]  /*40b60*/  @!P5 IMAD.MOV.U32 R28, RZ, RZ, R38 ;  /* 0x000000ffff1cd224 */ /* 0x001fc400078e0026 */
[----:B------:R-:W-:-:S05]  /*40b70*/  @!P5 IMAD.MOV.U32 R29, RZ, RZ, R44 ;  /* 0x000000ffff1dd224 */ /* 0x000fca00078e002c */
[----:B------:R0:W2:Y:S02]  /*40b80*/  @!P5 LDG.E.U16 R49, desc[UR6][R28.64] ;  /* 0x000000061c31d981 */ /* 0x0000a4000c1e1500 */
[----:B0-----:R-:W-:Y:S01]  /*40b90*/  @!P6 MOV R28, R34 ;  /* 0x00000022001ce202 */ /* 0x001fe20000000f00 */
[----:B------:R-:W-:-:S05]  /*40ba0*/  @!P6 IMAD.MOV.U32 R29, RZ, RZ, R36 ;  /* 0x000000ffff1de224 */ /* 0x000fca00078e0024 */
[----:B------:R0:W2:Y:S02]  /*40bb0*/  @!P6 LDG.E.U16 R51, desc[UR6][R28.64] ;  /* 0x000000061c33e981 */ /* 0x0000a4000c1e1500 */
[----:B0-----:R-:W-:Y:S02]  /*40bc0*/  @!P5 IMAD.MOV.U32 R29, RZ, RZ, R32 ;  /* 0x000000ffff1dd224 */ /* 0x001fe400078e0020 */
[----:B---3--:R-:W-:-:S05]  /*40bd0*/  @!P5 IMAD.MOV.U32 R28, RZ, RZ, R18 ;  /* 0x000000ffff1cd224 */ /* 0x008fca00078e0012 */
[----:B------:R4:W3:Y:S02]  /*40be0*/  @!P5 LDG.E.U16 R53, desc[UR6][R28.64] ;  /* 0x000000061c35d981 */ /* 0x0008e4000c1e1500 */
[----:B----4-:R-:W-:Y:S02]  /*40bf0*/  @!P6 IMAD.MOV.U32 R28, RZ, RZ, R16 ;  /* 0x000000ffff1ce224 */ /* 0x010fe400078e0010 */
[----:B------:R-:W-:-:S05]  /*40c00*/  @!P6 IMAD.MOV.U32 R29, RZ, RZ, R17 ;  /* 0x000000ffff1de224 */ /* 0x000fca00078e0011 */
[----:B------:R0:W4:Y:S02]  /*40c10*/  @!P6 LDG.E.U16 R55, desc[UR6][R28.64] ;  /* 0x000000061c37e981 */ /* 0x000124000c1e1500 */
[----:B0-----:R-:W-:Y:S02]  /*40c20*/  @!P6 IMAD.MOV.U32 R28, RZ, RZ, R14 ;  /* 0x000000ffff1ce224 */ /* 0x001fe400078e000e */
[----:B------:R-:W-:Y:S01]  /*40c30*/  @!P6 IMAD.MOV.U32 R29, RZ, RZ, R15 ;  /* 0x000000ffff1de224 */ /* 0x000fe200078e000f */
[----:B------:R-:W3:Y:S04]  /*40c40*/  LDL.LU R14, [R1+0x218] ;  /* 0x00021800010e7983 */ /* 0x000ee80000300800 */
[----:B------:R-:W4:Y:S04]  /*40c50*/  LDL.LU R15, [R1+0x1fc] ;  /* 0x0001fc00010f7983 */ /* 0x000f280000300800 */
[----:B------:R-:W4:Y:S04]  /*40c60*/  LDL.LU R16, [R1+0x1f8] ;  /* 0x0001f80001107983 */ /* 0x000f280000300800 */
[----:B------:R-:W4:Y:S04]  /*40c70*/  LDL.LU R17, [R1+0x1dc] ;  /* 0x0001dc0001117983 */ /* 0x000f280000300800 */
[----:B------:R-:W4:Y:S04]  /*40c80*/  LDL.LU R18, [R1+0x1d8] ;  /* 0x0001d80001127983 */ /* 0x000f280000300800 */
[----:B------:R0:W-:Y:S04]  /*40c90*/  STS.U16 [R0+UR4+0x4600], R19 ;  /* 0x0046001300007988 */ /* 0x0001e80008000404 */
[----:B------:R1:W-:Y:S04]  /*40ca0*/  STS.U16 [R0+UR4+0x4800], R20 ;  /* 0x0048001400007988 */ /* 0x0003e80008000404 */
[----:B------:R1:W-:Y:S04]  /*40cb0*/  STS.U16 [R0+UR4+0x4840], R21 ;  /* 0x0048401500007988 */ /* 0x0003e80008000404 */
[----:B------:R1:W-:Y:S04]  /*40cc0*/  STS.U16 [R0+UR4+0x4a40], R22 ;  /* 0x004a401600007988 */ /* 0x0003e80008000404 */
[----:B------:R1:W-:Y:S04]  /*40cd0*/  STS.U16 [R0+UR4+0x4a00], R23 ;  /* 0x004a001700007988 */ /* 0x0003e80008000404 */
[----:B------:R1:W-:Y:S04]  /*40ce0*/  STS.U16 [R0+UR4+0x4c00], R40 ;  /* 0x004c002800007988 */ /* 0x0003e80008000404 */
[----:B0-----:R-:W4:Y:S04]  /*40cf0*/  LDL.LU R19, [R1+0x1bc] ;  /* 0x0001bc0001137983 */ /* 0x001f280000300800 */
[----:B-1----:R-:W4:Y:S04]  /*40d00*/  LDL.LU R20, [R1+0x1b8] ;  /* 0x0001b80001147983 */ /* 0x002f280000300800 */
[----:B------:R-:W4:Y:S04]  /*40d10*/  LDL.LU R21, [R1+0x19c] ;  /* 0x00019c0001157983 */ /* 0x000f280000300800 */
[----:B------:R-:W4:Y:S04]  /*40d20*/  LDL.LU R22, [R1+0x198] ;  /* 0x0001980001167983 */ /* 0x000f280000300800 */
[----:B------:R-:W4:Y:S04]  /*40d30*/  LDL.LU R23, [R1+0x17c] ;  /* 0x00017c0001177983 */ /* 0x000f280000300800 */
[----:B------:R0:W-:Y:S04]  /*40d40*/  STS.U16 [R0+UR4+0x4c40], R42 ;  /* 0x004c402a00007988 */ /* 0x0001e80008000404 */
[----:B------:R-:W4:Y:S04]  /*40d50*/  LDL.LU R40, [R1+0x178] ;  /* 0x0001780001287983 */ /* 0x000f280000300800 */
[----:B------:R1:W-:Y:S04]  /*40d60*/  STS.U16 [R0+UR4+0x4e40], R56 ;  /* 0x004e403800007988 */ /* 0x0003e80008000404 */
[----:B------:R1:W-:Y:S04]  /*40d70*/  STS.U16 [R0+UR4+0x4e00], R58 ;  /* 0x004e003a00007988 */ /* 0x0003e80008000404 */
[----:B0-----:R-:W4:Y:S04]  /*40d80*/  LDL.LU R42, [R1+0x15c] ;  /* 0x00015c00012a7983 */ /* 0x001f280000300800 */
[----:B-1----:R-:W4:Y:S04]  /*40d90*/  LDL.LU R56, [R1+0x158] ;  /* 0x0001580001387983 */ /* 0x002f280000300800 */
[----:B------:R-:W4:Y:S01]  /*40da0*/  LDL.LU R58, [R1+0x11c] ;  /* 0x00011c00013a7983 */ /* 0x000f220000300800 */
[----:B------:R-:W-:-:S02]  /*40db0*/  PRMT R57, RZ, 0x7610, R57 ;  /* 0x00007610ff397816 */ /* 0x000fc40000000039 */
[----:B------:R-:W-:-:S04]  /*40dc0*/  PRMT R59, RZ, 0x7610, R59 ;  /* 0x00007610ff3b7816 */ /* 0x000fc8000000003b */
[----:B------:R0:W4:Y:S02]  /*40dd0*/  @!P6 LDG.E.U16 R57, desc[UR6][R28.64] ;  /* 0x000000061c39e981 */ /* 0x000124000c1e1500 */
[----:B0-----:R-:W-:Y:S02]  /*40de0*/  @!P5 IMAD.MOV.U32 R28, RZ, RZ, R2 ;  /* 0x000000ffff1cd224 */ /* 0x001fe400078e0002 */
[----:B------:R-:W-:-:S05]  /*40df0*/  @!P5 IMAD.MOV.U32 R29, RZ, RZ, R13 ;  /* 0x000000ffff1dd224 */ /* 0x000fca00078e000d */
[----:B------:R-:W4:Y:S04]  /*40e00*/  @!P5 LDG.E.U16 R59, desc[UR6][R28.64] ;  /* 0x000000061c3bd981 */ /* 0x000f28000c1e1500 */
        /* <DEDUP_REMOVED lines=14> */
[----:B--2---:R0:W-:Y:S04]  /*40ef0*/  STS.U16 [R0+UR4+0x5000], R3 ;  /* 0x0050000300007988 */ /* 0x0041e80008000404 */
[----:B------:R1:W-:Y:S04]  /*40f00*/  STS.U16 [R0+UR4+0x5040], R60 ;  /* 0x0050403c00007988 */ /* 0x0003e80008000404 */
[----:B------:R2:W-:Y:S04]  /*40f10*/  STS.U16 [R0+UR4+0x5240], R61 ;  /* 0x0052403d00007988 */ /* 0x0005e80008000404 */
[----:B0-----:R-:W4:Y:S04]  /*40f20*/  LDL.LU R3, [R1+0x38] ;  /* 0x0000380001037983 */ /* 0x001f280000300800 */
[----:B-1----:R-:W4:Y:S04]  /*40f30*/  LDL.LU R60, [R1+0x1c] ;  /* 0x00001c00013c7983 */ /* 0x002f280000300800 */
[----:B--2---:R-:W2:Y:S04]  /*40f40*/  LDL.LU R61, [R1+0x18] ;  /* 0x00001800013d7983 */ /* 0x004ea80000300800 */
[----:B---3--:R0:W-:Y:S04]  /*40f50*/  STS.U16 [R0+UR4+0x5200], R14 ;  /* 0x0052000e00007988 */ /* 0x0081e80008000404 */
[----:B----4-:R1:W-:Y:S04]  /*40f60*/  STS.U16 [R0+UR4+0x5400], R15 ;  /* 0x0054000f00007988 */ /* 0x0103e80008000404 */
[----:B------:R3:W-:Y:S04]  /*40f70*/  STS.U16 [R0+UR4+0x5440], R16 ;  /* 0x0054401000007988 */ /* 0x0007e80008000404 */
[----:B------:R4:W-:Y:S04]  /*40f80*/  STS.U16 [R0+UR4+0x5640], R17 ;  /* 0x0056401100007988 */ /* 0x0009e80008000404 */
[----:B------:R4:W-:Y:S04]  /*40f90*/  STS.U16 [R0+UR4+0x5600], R18 ;  /* 0x0056001200007988 */ /* 0x0009e80008000404 */
[----:B0-----:R-:W2:Y:S04]  /*40fa0*/  LDL.LU R14, [R1+0x3c24] ;  /* 0x003c2400010e7983 */ /* 0x001ea80000300800 */
[----:B-1----:R-:W2:Y:S04]  /*40fb0*/  LDL.LU R15, [R1+0x3c20] ;  /* 0x003c2000010f7983 */ /* 0x002ea80000300800 */
[----:B---3--:R-:W3:Y:S04]  /*40fc0*/  LDL.LU R16, [R1+0x3c1c] ;  /* 0x003c1c0001107983 */ /* 0x008ee80000300800 */
[----:B----4-:R-:W4:Y:S04]  /*40fd0*/  LDL.LU R17, [R1+0x3c18] ;  /* 0x003c180001117983 */ /* 0x010f280000300800 */
[----:B------:R-:W3:Y:S04]  /*40fe0*/  LDL.LU R18, [R1+0x3c14] ;  /* 0x003c140001127983 */ /* 0x000ee80000300800 */
[----:B------:R0:W-:Y:S04]  /*40ff0*/  STS.U16 [R0+UR4+0x5800], R19 ;  /* 0x0058001300007988 */ /* 0x0001e80008000404 */
[----:B------:R1:W-:Y:S04]  /*41000*/  STS.U16 [R0+UR4+0x5840], R20 ;  /* 0x0058401400007988 */ /* 0x0003e80008000404 */
[----:B------:R1:W-:Y:S04]  /*41010*/  STS.U16 [R0+UR4+0x5a40], R21 ;  /* 0x005a401500007988 */ /* 0x0003e80008000404 */
[----:B------:R1:W-:Y:S04]  /*41020*/  STS.U16 [R0+UR4+0x5a00], R22 ;  /* 0x005a001600007988 */ /* 0x0003e80008000404 */
[----:B------:R1:W-:Y:S04]  /*41030*/  STS.U16 [R0+UR4+0x5c00], R23 ;  /* 0x005c001700007988 */ /* 0x0003e80008000404 */
[----:B------:R1:W-:Y:S04]  /*41040*/  STS.U16 [R0+UR4+0x5c40], R40 ;  /* 0x005c402800007988 */ /* 0x0003e80008000404 */
[----:B0-----:R-:W4:Y:S04]  /*41050*/  LDL.LU R19, [R1+0x3c10] ;  /* 0x003c100001137983 */ /* 0x001f280000300800 */
[----:B-1----:R-:W3:Y:S04]  /*41060*/  LDL.LU R20, [R1+0x3c0c] ;  /* 0x003c0c0001147983 */ /* 0x002ee80000300800 */
[----:B------:R-:W4:Y:S04]  /*41070*/  LDL.LU R21, [R1+0x3c08] ;  /* 0x003c080001157983 */ /* 0x000f280000300800 */
[----:B------:R-:W3:Y:S04]  /*41080*/  LDL.LU R22, [R1+0x3c04] ;  /* 0x003c040001167983 */ /* 0x000ee80000300800 */
[----:B------:R-:W4:Y:S04]  /*41090*/  LDL.LU R23, [R1+0x3c00] ;  /* 0x003c000001177983 */ /* 0x000f280000300800 */
[----:B------:R-:W3:Y:S04]  /*410a0*/  LDL.LU R40, [R1+0x3bfc] ;  /* 0x003bfc0001287983 */ /* 0x000ee80000300800 */
        /* <DEDUP_REMOVED lines=9> */
[----:B------:R1:W-:Y:S04]  /*41140*/  STS.U16 [R0+UR4+0x6400], R32 ;  /* 0x0064002000007988 */ /* 0x0003e80008000404 */
[----:B------:R1:W-:Y:S04]  /*41150*/  STS.U16 [R0+UR4+0x6440], R34 ;  /* 0x0064402200007988 */ /* 0x0003e80008000404 */
[----:B------:R1:W-:Y:S04]  /*41160*/  STS.U16 [R0+UR4+0x6640], R36 ;  /* 0x0066402400007988 */ /* 0x0003e80008000404 */
[----:B0-----:R-:W3:Y:S04]  /*41170*/  LDL.LU R28, [R1+0x60c] ;  /* 0x00060c00011c7983 */ /* 0x001ee80000300800 */
[----:B-1----:R-:W3:Y:S04]  /*41180*/  LDL.LU R29, [R1+0x5f8] ;  /* 0x0005f800011d7983 */ /* 0x002ee80000300800 */
[----:B------:R-:W3:Y:S04]  /*41190*/  LDL.LU R13, [R1+0x5f4] ;  /* 0x0005f400010d7983 */ /* 0x000ee80000300800 */
[----:B------:R-:W3:Y:S04]  /*411a0*/  LDL.LU R32, [R1+0x5e0] ;  /* 0x0005e00001207983 */ /* 0x000ee80000300800 */
[----:B------:R-:W3:Y:S04]  /*411b0*/  LDL.LU R34, [R1+0x5dc] ;  /* 0x0005dc0001227983 */ /* 0x000ee80000300800 */
[----:B------:R0:W-:Y:S04]  /*411c0*/  STS.U16 [R0+UR4+0x6600], R38 ;  /* 0x0066002600007988 */ /* 0x0001e80008000404 */
[----:B------:R-:W3:Y:S04]  /*411d0*/  LDL.LU R36, [R1+0x5c8] ;  /* 0x0005c80001247983 */ /* 0x000ee80000300800 */
        /* <DEDUP_REMOVED lines=13> */
[----:B0-----:R-:W3:Y:S04]  /*412b0*/  LDL.LU R54, [R1+0x57c] ;  /* 0x00057c0001367983 */ /* 0x001ee80000300800 */
[----:B-1----:R-:W3:Y:S04]  /*412c0*/  LDL.LU R2, [R1+0x568] ;  /* 0x0005680001027983 */ /* 0x002ee80000300800 */
[----:B------:R0:W-:Y:S04]  /*412d0*/  STS.U16 [R0+UR4+0x6e00], R3 ;  /* 0x006e000300007988 */ /* 0x0001e80008000404 */
[----:B--2---:R1:W-:Y:S04]  /*412e0*/  STS.U16 [R0+UR4+0x7040], R61 ;  /* 0x0070403d00007988 */ /* 0x0043e80008000404 */
[----:B0-----:R-:W2:Y:S04]  /*412f0*/  LDL.LU R3, [R1+0x564] ;  /* 0x0005640001037983 */ /* 0x001ea80000300800 */
[----:B-1----:R-:W2:Y:S04]  /*41300*/  LDL.LU R61, [R1+0x550] ;  /* 0x00055000013d7983 */ /* 0x002ea80000300800 */
[----:B----4-:R-:W-:Y:S04]  /*41310*/  STS.U16 [R0+UR4+0x7640], R23 ;  /* 0x0076401700007988 */ /* 0x010fe80008000404 */
[----:B---3--:R-:W-:Y:S04]  /*41320*/  STS.U16 [R0+UR4+0x7440], R40 ;  /* 0x0074402800007988 */ /* 0x008fe80008000404 */
[----:B------:R-:W-:Y:S04]  /*41330*/  STS.U16 [R0+UR4+0x7400], R42 ;  /* 0x0074002a00007988 */ /* 0x000fe80008000404 */
[----:B------:R0:W-:Y:S04]  /*41340*/  STS.U16 [R0+UR4+0x7240], R58 ;  /* 0x0072403a00007988 */ /* 0x0001e80008000404 */
[----:B------:R1:W-:Y:S04]  /*41350*/  STS.U16 [R0+UR4+0x7200], R56 ;  /* 0x0072003800007988 */ /* 0x0003e80008000404 */
[----:B0-----:R-:W3:Y:S04]  /*41360*/  LDL.LU R58, [R1+0x610] ;  /* 0x00061000013a7983 */ /* 0x001ee80000300800 */
[----:B-1----:R-:W4:Y:S04]  /*41370*/  LDL.LU R56, [R1+0x624] ;  /* 0x0006240001387983 */ /* 0x002f280000300800 */
[----:B------:R-:W2:Y:S04]  /*41380*/  LDL.LU R42, [R1+0x628] ;  /* 0x00062800012a7983 */ /* 0x000ea80000300800 */
[----:B------:R-:W3:Y:S04]  /*41390*/  LDL.LU R40, [R1+0x63c] ;  /* 0x00063c0001287983 */ /* 0x000ee80000300800 */
[----:B------:R-:W4:Y:S04]  /*413a0*/  LDL.LU R23, [R1+0x640] ;  /* 0x0006400001177983 */ /* 0x000f280000300800 */
        /* <DEDUP_REMOVED lines=9> */
[----:B------:R1:W-:Y:S01]  /*41440*/  STS.U16 [R0+UR4+0x7e40], R15 ;  /* 0x007e400f00007988 */ /* 0x0003e20008000404 */
[----:B0-----:R-:W-:-:S03]  /*41450*/  LOP3.LUT R60, R0, 0x10, RZ, 0x3c, !PT ;  /* 0x00000010003c7812 */ /* 0x001fc600078e3cff */
[----:B-1----:R-:W2:Y:S04]  /*41460*/  LDL.LU R14, [R1+0x54c] ;  /* 0x00054c00010e7983 */ /* 0x002ea80000300800 */
        /* <DEDUP_REMOVED lines=9> */
[----:B----4-:R0:W-:Y:S04]  /*41500*/  STS.U16 [R60+UR4+0x80], R23 ;  /* 0x000080173c007988 */ /* 0x0101e80008000404 */
[----:B---3--:R1:W-:Y:S04]  /*41510*/  STS.U16 [R60+UR4+0xc0], R40 ;  /* 0x0000c0283c007988 */ /* 0x0083e80008000404 */
[----:B--2---:R2:W-:Y:S04]  /*41520*/  STS.U16 [R60+UR4+0x2c0], R42 ;  /* 0x0002c02a3c007988 */ /* 0x0045e80008000404 */
[----:B------:R3:W-:Y:S04]  /*41530*/  STS.U16 [R60+UR4+0x280], R56 ;  /* 0x000280383c007988 */ /* 0x0007e80008000404 */
[----:B------:R4:W-:Y:S04]  /*41540*/  STS.U16 [R60+UR4+0x480], R58 ;  /* 0x0004803a3c007988 */ /* 0x0009e80008000404 */
[----:B------:R4:W-:Y:S04]  /*41550*/  STS.U16 [R60+UR4+0x4c0], R28 ;  /* 0x0004c01c3c007988 */ /* 0x0009e80008000404 */
[----:B0-----:R-:W4:Y:S04]  /*41560*/  LDL.LU R23, [R1+0x4d4] ;  /* 0x0004d40001177983 */ /* 0x001f280000300800 */
[----:B-1----:R-:W4:Y:S04]  /*41570*/  LDL.LU R40, [R1+0x4c0] ;  /* 0x0004c00001287983 */ /* 0x002f280000300800 */
[----:B--2---:R-:W2:Y:S04]  /*41580*/  LDL.LU R42, [R1+0x4bc] ;  /* 0x0004bc00012a7983 */ /* 0x004ea80000300800 */
[----:B---3--:R-:W3:Y:S04]  /*41590*/  LDL.LU R56, [R1+0x4a8] ;  /* 0x0004a80001387983 */ /* 0x008ee80000300800 */
[----:B----4-:R-:W4:Y:S04]  /*415a0*/  LDL.LU R58, [R1+0x4a4] ;  /* 0x0004a400013a7983 */ /* 0x010f280000300800 */
[----:B------:R0:W-:Y:S04]  /*415b0*/  STS.U16 [R60+UR4+0x6c0], R29 ;  /* 0x0006c01d3c007988 */ /* 0x0001e80008000404 */
[----:B------:R-:W4:Y:S04]  /*415c0*/  LDL.LU R28, [R1+0x490] ;  /* 0x00049000011c7983 */ /* 0x000f280000300800 */
        /* <DEDUP_REMOVED lines=48> */
[----:B0-----:R-:W4:Y:S04]  /*418d0*/  LDL.LU R22, [R1+0x34c] ;  /* 0x00034c0001167983 */ /* 0x001f280000300800 */
[----:B------:R0:W-:Y:S04]  /*418e0*/  STS.U16 [R60+UR4+0x1e80], R23 ;  /* 0x001e80173c007988 */ /* 0x0001e80008000404 */
[----:B------:R1:W-:Y:S04]  /*418f0*/  STS.U16 [R60+UR4+0x2080], R40 ;  /* 0x002080283c007988 */ /* 0x0003e80008000404 */
[----:B--2---:R2:W-:Y:S04]  /*41900*/  STS.U16 [R60+UR4+0x20c0], R42 ;  /* 0x0020c02a3c007988 */ /* 0x0045e80008000404 */
[----:B---3--:R3:W-:Y:S04]  /*41910*/  STS.U16 [R60+UR4+0x22c0], R56 ;  /* 0x0022c0383c007988 */ /* 0x0087e80008000404 */
[----:B----4-:R4:W-:Y:S04]  /*41920*/  STS.U16 [R60+UR4+0x2280], R58 ;  /* 0x0022803a3c007988 */ /* 0x0109e80008000404 */
        /* <DEDUP_REMOVED lines=34> */
[----:B------:R-:W-:Y:S04]  /*41b50*/  STS.U16 [R60+UR4+0x3480], R14 ;  /* 0x0034800e3c007988 */ /* 0x000fe80008000404 */
[----:B------:R-:W-:Y:S04]  /*41b60*/  STS.U16 [R60+UR4+0x34c0], R0 ;  /* 0x0034c0003c007988 */ /* 0x000fe80008000404 */
[----:B------:R-:W-:Y:S04]  /*41b70*/  STS.U16 [R60+UR4+0x36c0], R15 ;  /* 0x0036c00f3c007988 */ /* 0x000fe80008000404 */
[----:B0-----:R-:W4:Y:S04]  /*41b80*/  LDL.LU R2, [R1+0x234] ;  /* 0x0002340001027983 */ /* 0x001f280000300800 */
[----:B-1----:R-:W4:Y:S04]  /*41b90*/  LDL.LU R3, [R1+0x230] ;  /* 0x0002300001037983 */ /* 0x002f280000300800 */
[----:B------:R-:W4:Y:S04]  /*41ba0*/  LDL.LU R61, [R1+0x214] ;  /* 0x00021400013d7983 */ /* 0x000f280000300800 */
        /* <DEDUP_REMOVED lines=9> */
[----:B--2---:R-:W-:Y:S04]  /*41c40*/  STS.U16 [R60+UR4+0x4080], R42 ;  /* 0x0040802a3c007988 */ /* 0x004fe80008000404 */
[----:B---3--:R-:W-:Y:S04]  /*41c50*/  STS.U16 [R60+UR4+0x40c0], R56 ;  /* 0x0040c0383c007988 */ /* 0x008fe80008000404 */
[----:B----4-:R-:W-:Y:S04]  /*41c60*/  STS.U16 [R60+UR4+0x42c0], R58 ;  /* 0x0042c03a3c007988 */ /* 0x010fe80008000404 */
[----:B------:R-:W-:Y:S04]  /*41c70*/  STS.U16 [R60+UR4+0x4280], R28 ;  /* 0x0042801c3c007988 */ /* 0x000fe80008000404 */
[----:B------:R-:W-:Y:S04]  /*41c80*/  STS.U16 [R60+UR4+0x4480], R29 ;  /* 0x0044801d3c007988 */ /* 0x000fe80008000404 */
[----:B------:R0:W-:Y:S04]  /*41c90*/  STS.U16 [R60+UR4+0x44c0], R13 ;  /* 0x0044c00d3c007988 */ /* 0x0001e80008000404 */
[----:B------:R1:W-:Y:S04]  /*41ca0*/  STS.U16 [R60+UR4+0x46c0], R32 ;  /* 0x0046c0203c007988 */ /* 0x0003e80008000404 */
[----:B------:R2:W-:Y:S04]  /*41cb0*/  STS.U16 [R60+UR4+0x4680], R34 ;  /* 0x004680223c007988 */ /* 0x0005e80008000404 */
[----:B------:R3:W-:Y:S04]  /*41cc0*/  STS.U16 [R60+UR4+0x4880], R36 ;  /* 0x004880243c007988 */ /* 0x0007e80008000404 */
[----:B------:R4:W-:Y:S04]  /*41cd0*/  STS.U16 [R60+UR4+0x48c0], R38 ;  /* 0x0048c0263c007988 */ /* 0x0009e80008000404 */
[----:B0-----:R-:W4:Y:S04]  /*41ce0*/  LDL.LU R13, [R1+0x210] ;  /* 0x00021000010d7983 */ /* 0x001f280000300800 */
[----:B-1----:R-:W4:Y:S04]  /*41cf0*/  LDL.LU R32, [R1+0x1f4] ;  /* 0x0001f40001207983 */ /* 0x002f280000300800 */
[----:B--2---:R-:W2:Y:S04]  /*41d00*/  LDL.LU R34, [R1+0x1f0] ;  /* 0x0001f00001227983 */ /* 0x004ea80000300800 */
[----:B---3--:R-:W3:Y:S04]  /*41d10*/  LDL.LU R36, [R1+0x1d4] ;  /* 0x0001d40001247983 */ /* 0x008ee80000300800 */
[----:B------:R0:W-:Y:S04]  /*41d20*/  STS.U16 [R60+UR4+0x4ac0], R44 ;  /* 0x004ac02c3c007988 */ /* 0x0001e80008000404 */
[----:B----4-:R-:W4:Y:S04]  /*41d30*/  LDL.LU R38, [R1+0x1d0] ;  /* 0x0001d00001267983 */ /* 0x010f280000300800 */
        /* <DEDUP_REMOVED lines=39> */
[----:B0-----:R-:W4:Y:S04]  /*41fb0*/  LDL.LU R13, [R1+0x3bec] ;  /* 0x003bec00010d7983 */ /* 0x001f280000300800 */
[----:B-1----:R-:W4:Y:S04]  /*41fc0*/  LDL.LU R32, [R1+0x3be8] ;  /* 0x003be80001207983 */ /* 0x002f280000300800 */
[----:B--2---:R-:W2:Y:S04]  /*41fd0*/  LDL.LU R34, [R1+0x3be4] ;  /* 0x003be40001227983 */ /* 0x004ea80000300800 */
[----:B---3--:R-:W3:Y:S04]  /*41fe0*/  LDL.LU R36, [R1+0x3be0] ;  /* 0x003be00001247983 */ /* 0x008ee80000300800 */
[----:B----4-:R-:W4:Y:S04]  /*41ff0*/  LDL.LU R38, [R1+0x3bdc] ;  /* 0x003bdc0001267983 */ /* 0x010f280000300800 */
[----:B------:R0:W-:Y:S04]  /*42000*/  STS.U16 [R60+UR4+0x5880], R44 ;  /* 0x0058802c3c007988 */ /* 0x0001e80008000404 */
[----:B------:R1:W-:Y:S04]  /*42010*/  STS.U16 [R60+UR4+0x58c0], R46 ;  /* 0x0058c02e3c007988 */ /* 0x0003e80008000404 */
[----:B------:R1:W-:Y:S04]  /*42020*/  STS.U16 [R60+UR4+0x5ac0], R48 ;  /* 0x005ac0303c007988 */ /* 0x0003e80008000404 */
[----:B------:R1:W-:Y:S04]  /*42030*/  STS.U16 [R60+UR4+0x5a80], R50 ;  /* 0x005a80323c007988 */ /* 0x0003e80008000404 */
[----:B------:R1:W-:Y:S04]  /*42040*/  STS.U16 [R60+UR4+0x5c80], R52 ;  /* 0x005c80343c007988 */ /* 0x0003e80008000404 */
[----:B------:R1:W-:Y:S04]  /*42050*/  STS.U16 [R60+UR4+0x5cc0], R54 ;  /* 0x005cc0363c007988 */ /* 0x0003e80008000404 */
[----:B0-----:R-:W2:Y:S04]  /*42060*/  LDL.LU R44, [R1+0x3bd8] ;  /* 0x003bd800012c7983 */ /* 0x001ea80000300800 */
[----:B-1----:R-:W2:Y:S04]  /*42070*/  LDL.LU R46, [R1+0x3bd4] ;  /* 0x003bd400012e7983 */ /* 0x002ea80000300800 */
[----:B------:R-:W2:Y:S04]  /*42080*/  LDL.LU R48, [R1+0x3bd0] ;  /* 0x003bd00001307983 */ /* 0x000ea80000300800 */
[----:B------:R-:W2:Y:S04]  /*42090*/  LDL.LU R50, [R1+0x3bcc] ;  /* 0x003bcc0001327983 */ /* 0x000ea80000300800 */
[----:B------:R-:W3:Y:S04]  /*420a0*/  LDL.LU R52, [R1+0x3bc8] ;  /* 0x003bc80001347983 */ /* 0x000ee80000300800 */
[----:B------:R-:W4:Y:S04]  /*420b0*/  LDL.LU R54, [R1+0x3bc4] ;  /* 0x003bc40001367983 */ /* 0x000f280000300800 */
        /* <DEDUP_REMOVED lines=10> */
[----:B------:R-:W2:Y:S04]  /*42160*/  LDL.LU R15, [R1+0x61c] ;  /* 0x00061c00010f7983 */ /* 0x000ea80000300800 */
[----:B------:R0:W-:Y:S04]  /*42170*/  STS.U16 [R60+UR4+0x6480], R17 ;  /* 0x006480113c007988 */ /* 0x0001e80008000404 */
[----:B------:R-:W2:Y:S04]  /*42180*/  LDL.LU R16, [R1+0x608] ;  /* 0x0006080001107983 */ /* 0x000ea80000300800 */
        /* <DEDUP_REMOVED lines=25> */
[----:B0-----:R-:W2:Y:S04]  /*42320*/  LDL.LU R29, [R1+0x574] ;  /* 0x00057400011d7983 */ /* 0x001ea80000300800 */
[----:B-1----:R-:W2:Y:S04]  /*42330*/  LDL.LU R61, [R1+0x560] ;  /* 0x00056000013d7983 */ /* 0x002ea80000300800 */
[----:B----4-:R0:W-:Y:S04]  /*42340*/  STS.U16 [R60+UR4+0x72c0], R54 ;  /* 0x0072c0363c007988 */ /* 0x0101e80008000404 */
[----:B0-----:R-:W4:Y:S04]  /*42350*/  LDL.LU R54, [R1+0x638] ;  /* 0x0006380001367983 */ /* 0x001f280000300800 */
[----:B---3--:R0:W-:Y:S02]  /*42360*/  STS.U16 [R60+UR4+0x7280], R52 ;  /* 0x007280343c007988 */ /* 0x0081e40008000404 */
[----:B0-----:R-:W0:Y:S02]  /*42370*/  S2R R52, SR_TID.X ;  /* 0x0000000000347919 */ /* 0x001e240000002100 */
[----:B------:R1:W-:Y:S04]  /*42380*/  STS.U16 [R60+UR4+0x7480], R38 ;  /* 0x007480263c007988 */ /* 0x0003e80008000404 */
[----:B-1----:R-:W3:Y:S01]  /*42390*/  LDL.LU R60, [R1+0x3bb8] ;  /* 0x003bb800013c7983 */ /* 0x002ee20000300800 */
[----:B0-----:R-:W-:-:S04]  /*423a0*/  LOP3.LUT R52, R52, 0x1f, RZ, 0xc0, !PT ;  /* 0x0000001f34347812 */ /* 0x001fc800078ec0ff */
[----:B------:R-:W-:-:S04]  /*423b0*/  SHF.L.U32 R38, R52, 0x1, RZ ;  /* 0x0000000134267819 */ /* 0x000fc800000006ff */
[----:B------:R-:W-:-:S05]  /*423c0*/  LOP3.LUT R38, R38, 0x10, RZ, 0x3c, !PT ;  /* 0x0000001026267812 */ /* 0x000fca00078e3cff */
        /* <DEDUP_REMOVED lines=11> */
[----:B------:R-:W-:-:S03]  /*42480*/  IMAD.SHL.U32 R52, R52, 0x2, RZ ;  /* 0x0000000234347824 */ /* 0x000fc600078e00ff */
[----:B0-----:R-:W3:Y:S04]  /*42490*/  LDL.LU R4, [R1+0x55c] ;  /* 0x00055c0001047983 */ /* 0x001ee80000300800 */
[----:B------:R-:W3:Y:S04]  /*424a0*/  LDL.LU R5, [R1+0x548] ;  /* 0x0005480001057983 */ /* 0x000ee80000300800 */
[----:B------:R-:W3:Y:S04]  /*424b0*/  LDL.LU R6, [R1+0x544] ;  /* 0x0005440001067983 */ /* 0x000ee80000300800 */
[----:B------:R-:W3:Y:S04]  /*424c0*/  LDL.LU R7, [R1+0x530] ;  /* 0x0005300001077983 */ /* 0x000ee80000300800 */
[----:B------:R-:W3:Y:S04]  /*424d0*/  LDL.LU R8, [R1+0x52c] ;  /* 0x00052c0001087983 */ /* 0x000ee80000300800 */
[----:B------:R-:W3:Y:S01]  /*424e0*/  LDL.LU R9, [R1+0x518] ;  /* 0x0005180001097983 */ /* 0x000ee20000300800 */
[----:B------:R-:W-:-:S03]  /*424f0*/  LOP3.LUT R52, R52, 0x20, RZ, 0x3c, !PT ;  /* 0x0000002034347812 */ /* 0x000fc600078e3cff */
[----:B------:R-:W3:Y:S04]  /*42500*/  LDL.LU R10, [R1+0x514] ;  /* 0x00051400010a7983 */ /* 0x000ee80000300800 */
[----:B------:R-:W3:Y:S04]  /*42510*/  LDL.LU R11, [R1+0x500] ;  /* 0x00050000010b7983 */ /* 0x000ee80000300800 */
[----:B------:R-:W3:Y:S04]  /*42520*/  LDL.LU R12, [R1+0x4fc] ;  /* 0x0004fc00010c7983 */ /* 0x000ee80000300800 */
[----:B------:R-:W3:Y:S04]  /*42530*/  LDL.LU R13, [R1+0x4e8] ;  /* 0x0004e800010d7983 */ /* 0x000ee80000300800 */
[----:B------:R-:W3:Y:S04]  /*42540*/  LDL.LU R36, [R1+0x4e4] ;  /* 0x0004e40001247983 */ /* 0x000ee80000300800 */
[----:B------:R-:W3:Y:S04]  /*42550*/  LDL.LU R38, [R1+0x4d0] ;  /* 0x0004d00001267983 */ /* 0x000ee80000300800 */
[----:B----4-:R0:W-:Y:S04]  /*42560*/  STS.U16 [R52+UR4+0x100], R54 ;  /* 0x0001003634007988 */ /* 0x0101e80008000404 */
[----:B--2---:R1:W-:Y:S04]  /*42570*/  STS.U16 [R52+UR4+0x140], R14 ;  /* 0x0001400e34007988 */ /* 0x0043e80008000404 */
[----:B------:R2:W-:Y:S04]  /*42580*/  STS.U16 [R52+UR4+0x340], R0 ;  /* 0x0003400034007988 */ /* 0x0005e80008000404 */
[----:B------:R4:W-:Y:S04]  /*42590*/  STS.U16 [R52+UR4+0x300], R15 ;  /* 0x0003000f34007988 */ /* 0x0009e80008000404 */
[----:B------:R4:W-:Y:S04]  /*425a0*/  STS.U16 [R52+UR4+0x500], R16 ;  /* 0x0005001034007988 */ /* 0x0009e80008000404 */
[----:B------:R4:W-:Y:S04]  /*425b0*/  STS.U16 [R52+UR4+0x540], R17 ;  /* 0x0005401134007988 */ /* 0x0009e80008000404 */
[----:B0-----:R-:W3:Y:S04]  /*425c0*/  LDL.LU R54, [R1+0x4cc] ;  /* 0x0004cc0001367983 */ /* 0x001ee80000300800 */
[----:B-1----:R-:W3:Y:S04]  /*425d0*/  LDL.LU R14, [R1+0x4b8] ;  /* 0x0004b800010e7983 */ /* 0x002ee80000300800 */
[----:B--2---:R-:W2:Y:S04]  /*425e0*/  LDL.LU R0, [R1+0x4b4] ;  /* 0x0004b40001007983 */ /* 0x004ea80000300800 */
[----:B----4-:R-:W4:Y:S04]  /*425f0*/  LDL.LU R15, [R1+0x4a0] ;  /* 0x0004a000010f7983 */ /* 0x010f280000300800 */
        /* <DEDUP_REMOVED lines=28> */
[----:B---3--:R0:W-:Y:S04]  /*427c0*/  STS.U16 [R52+UR4+0x1300], R4 ;  /* 0x0013000434007988 */ /* 0x0081e80008000404 */
[----:B------:R1:W-:Y:S04]  /*427d0*/  STS.U16 [R52+UR4+0x1500], R5 ;  /* 0x0015000534007988 */ /* 0x0003e80008000404 */
[----:B------:R3:W-:Y:S04]  /*427e0*/  STS.U16 [R52+UR4+0x1540], R6 ;  /* 0x0015400634007988 */ /* 0x0007e80008000404 */
[----:B------:R3:W-:Y:S04]  /*427f0*/  STS.U16 [R52+UR4+0x1740], R7 ;  /* 0x0017400734007988 */ /* 0x0007e80008000404 */
[----:B------:R3:W-:Y:S04]  /*42800*/  STS.U16 [R52+UR4+0x1700], R8 ;  /* 0x0017000834007988 */ /* 0x0007e80008000404 */
[----:B------:R3:W-:Y:S04]  /*42810*/  STS.U16 [R52+UR4+0x1900], R9 ;  /* 0x0019000934007988 */ /* 0x0007e80008000404 */
[----:B0-----:R-:W4:Y:S04]  /*42820*/  LDL.LU R4, [R1+0x3e0] ;  /* 0x0003e00001047983 */ /* 0x001f280000300800 */
[----:B-1----:R-:W4:Y:S04]  /*42830*/  LDL.LU R5, [R1+0x3dc] ;  /* 0x0003dc0001057983 */ /* 0x002f280000300800 */
[----:B---3--:R-:W3:Y:S04]  /*42840*/  LDL.LU R6, [R1+0x3c8] ;  /* 0x0003c80001067983 */ /* 0x008ee80000300800 */
        /* <DEDUP_REMOVED lines=14> */
[----:B------:R-:W3:Y:S04]  /*42930*/  LDL.LU R38, [R1+0x344] ;  /* 0x0003440001267983 */ /* 0x000ee80000300800 */
[----:B------:R0:W-:Y:S04]  /*42940*/  STS.U16 [R52+UR4+0x1f00], R54 ;  /* 0x001f003634007988 */ /* 0x0001e80008000404 */
[----:B------:R1:W-:Y:S04]  /*42950*/  STS.U16 [R52+UR4+0x2100], R14 ;  /* 0x0021000e34007988 */ /* 0x0003e80008000404 */
[----:B--2---:R2:W-:Y:S04]  /*42960*/  STS.U16 [R52+UR4+0x2140], R0 ;  /* 0x0021400034007988 */ /* 0x0045e80008000404 */
[----:B----4-:R4:W-:Y:S04]  /*42970*/  STS.U16 [R52+UR4+0x2340], R15 ;  /* 0x0023400f34007988 */ /* 0x0109e80008000404 */
        /* <DEDUP_REMOVED lines=34> */
[----:B------:R-:W-:Y:S04]  /*42ba0*/  STS.U16 [R52+UR4+0x3340], R4 ;  /* 0x0033400434007988 */ /* 0x000fe80008000404 */
[----:B------:R-:W-:Y:S04]  /*42bb0*/  STS.U16 [R52+UR4+0x3300], R5 ;  /* 0x0033000534007988 */ /* 0x000fe80008000404 */
[----:B---3--:R-:W-:Y:S04]  /*42bc0*/  STS.U16 [R52+UR4+0x3500], R6 ;  /* 0x0035000634007988 */ /* 0x008fe80008000404 */
        /* <DEDUP_REMOVED lines=12> */
[----:B----4-:R-:W-:Y:S04]  /*42c90*/  STS.U16 [R52+UR4+0x4140], R15 ;  /* 0x0041400f34007988 */ /* 0x010fe80008000404 */
        /* <DEDUP_REMOVED lines=16> */
[----:B------:R-:W3:Y:S04]  /*42da0*/  LDL.LU R4, [R1+0x20c] ;  /* 0x00020c0001047983 */ /* 0x000ee80000300800 */
        /* <DEDUP_REMOVED lines=30> */
[----:B0-----:R-:W2:Y:S04]  /*42f90*/  LDL.LU R61, [R1+0x3bb4] ;  /* 0x003bb400013d7983 */ /* 0x001ea80000300800 */
[----:B---3--:R-:W-:Y:S04]  /*42fa0*/  STS.U16 [R52+UR4+0x5340], R4 ;  /* 0x0053400434007988 */ /* 0x008fe80008000404 */
        /* <DEDUP_REMOVED lines=29> */
[----:B--2---:R0:W-:Y:S04]  /*43180*/  STS.U16 [R52+UR4+0x7100], R61 ;  /* 0x0071003d34007988 */ /* 0x0041e80008000404 */
[----:B------:R1:W-:Y:S04]  /*43190*/  STS.U16 [R52+UR4+0x7140], R60 ;  /* 0x0071403c34007988 */ /* 0x0003e80008000404 */
[----:B0-----:R-:W2:Y:S04]  /*431a0*/  LDL.LU R61, [R1+0x3bb0] ;  /* 0x003bb000013d7983 */ /* 0x001ea80000300800 */
[----:B-1----:R-:W3:Y:S04]  /*431b0*/  LDL.LU R60, [R1+0x3bac] ;  /* 0x003bac00013c7983 */ /* 0x002ee80000300800 */
[----:B------:R-:W3:Y:S04]  /*431c0*/  LDL.LU R54, [R1+0x630] ;  /* 0x0006300001367983 */ /* 0x000ee80000300800 */
[----:B------:R-:W4:Y:S04]  /*431d0*/  LDL.LU R14, [R1+0x62c] ;  /* 0x00062c00010e7983 */ /* 0x000f280000300800 */
        /* <DEDUP_REMOVED lines=16> */
[----:B------:R-:W-:Y:S04]  /*432e0*/  STS.U16 [R52+UR4+0x7340], R50 ;  /* 0x0073403234007988 */ /* 0x000fe80008000404 */
[----:B------:R-:W-:Y:S04]  /*432f0*/  STS.U16 [R52+UR4+0x7300], R48 ;  /* 0x0073003034007988 */ /* 0x000fe80008000404 */
[----:B------:R-:W-:Y:S04]  /*43300*/  STS.U16 [R52+UR4+0x7500], R34 ;  /* 0x0075002234007988 */ /* 0x000fe80008000404 */
[----:B------:R-:W2:Y:S04]  /*43310*/  LDL.LU R4, [R1+0x558] ;  /* 0x0005580001047983 */ /* 0x000ea80000300800 */
        /* <DEDUP_REMOVED lines=20> */
[----:B------:R0:W-:Y:S04]  /*43460*/  STS.U16 [R52+UR4+0x7f00], R57 ;  /* 0x007f003934007988 */ /* 0x0001e80008000404 */
[----:B------:R-:W2:Y:S04]  /*43470*/  LDL.LU R38, [R1+0x4dc] ;  /* 0x0004dc0001267983 */ /* 0x000ea80000300800 */
[----:B0-----:R-:W2:Y:S04]  /*43480*/  LDL.LU R52, [R1+0x4c8] ;  /* 0x0004c80001347983 */ /* 0x001ea80000300800 */
[----:B---3--:R0:W-:Y:S04]  /*43490*/  STS.U16 [R60+UR4+0x180], R54 ;  /* 0x000180363c007988 */ /* 0x0081e80008000404 */
[----:B----4-:R1:W-:Y:S04]  /*434a0*/  STS.U16 [R60+UR4+0x1c0], R14 ;  /* 0x0001c00e3c007988 */ /* 0x0103e80008000404 */
        /* <DEDUP_REMOVED lines=191> */
[----:B------:R0:W-:Y:S04]  /*440a0*/  STS.U16 [R60+UR4+0x7180], R3 ;  /* 0x007180033c007988 */ /* 0x0001e80008000404 */
[----:B0-----:R-:W3:Y:S04]  /*440b0*/  LDL.LU R3, [R1+0x3ba4] ;  /* 0x003ba40001037983 */ /* 0x001ee80000300800 */
        /* <DEDUP_REMOVED lines=14> */
[----:B0-----:R-:W2:Y:S04]  /*441a0*/  LDL.LU R61, [R1+0x3ba0] ;  /* 0x003ba000013d7983 */ /* 0x001ea80000300800 */
[----:B---3--:R-:W-:Y:S01]  /*441b0*/  STS.U16 [R60+UR4+0x7f80], R3 ;  /* 0x007f80033c007988 */ /* 0x008fe20008000404 */
[----:B------:R-:W-:Y:S06]  /*441c0*/  BAR.SYNC.DEFER_BLOCKING 0x0 ;  /* 0x0000000000007b1d */ /* 0x000fec0000010000 */
[----:B------:R-:W3:Y:S01]  /*441d0*/  LDL R0, [R1+0x2504] ;  /* 0x0025040001007983 */ /* 0x000ee20000100800 */
[----:B------:R-:W0:Y:S02]  /*441e0*/  S2R R2, SR_TID.X ;  /* 0x0000000000027919 */ /* 0x000e240000002100 */
[----:B0-----:R-:W-:-:S02]  /*441f0*/  IMAD.SHL.U32 R28, R2, 0x2, RZ ;  /* 0x00000002021c7824 */ /* 0x001fc400078e00ff */
[C---:B------:R-:W-:Y:S01]  /*44200*/  IMAD.SHL.U32 R29, R2.reuse, 0x40, RZ ;  /* 0x00000040021d7824 */ /* 0x040fe200078e00ff */
[----:B------:R-:W-:-:S05]  /*44210*/  LOP3.LUT R2, R2, 0x7, RZ, 0xc0, !PT ;  /* 0x0000000702027812 */ /* 0x000fca00078ec0ff */
[----:B------:R-:W-:-:S05]  /*44220*/  IMAD R2, R2, 0x90, RZ ;  /* 0x0000009002027824 */ /* 0x000fca00078e02ff */
[----:B------:R-:W-:-:S04]  /*44230*/  LOP3.LUT R2, R2, 0x10, R28, 0x78, !PT ;  /* 0x0000001002027812 */ /* 0x000fc800078e781c */
[----:B------:R-:W-:-:S05]  /*44240*/  LOP3.LUT R2, R2, 0x400, R29, 0xf8, !PT ;  /* 0x0000040002027812 */ /* 0x000fca00078ef81d */
[----:B------:R-:W-:Y:S04]  /*44250*/  LDSM.16.MT88.4 R40, [R2+UR4+0x8000] ;  /* 0x008000040228783b */ /* 0x000fe80008004200 */
[----:B--2---:R-:W0:Y:S04]  /*44260*/  LDSM.16.M88.4 R4, [R61+UR4] ;  /* 0x000000043d04783b */ /* 0x004e280008000200 */
[----:B------:R-:W1:Y:S04]  /*44270*/  LDSM.16.M88.4 R12, [R61+UR4+0x800] ;  /* 0x000800043d0c783b */ /* 0x000e680008000200 */
[----:B------:R-:W2:Y:S04]  /*44280*/  LDSM.16.M88.4 R44, [R61+UR4+0x400] ;  /* 0x000400043d2c783b */ /* 0x000ea80008000200 */
[----:B------:R-:W4:Y:S04]  /*44290*/  LDSM.16.M88.4 R8, [R61+UR4+0xc00] ;  /* 0x000c00043d08783b */ /* 0x000f280008000200 */
[----:B------:R-:W-:Y:S04]  /*442a0*/  LDSM.16.M88.4 R56, [R61+UR4+0x4c00] ;  /* 0x004c00043d38783b */ /* 0x000fe80008000200 */
[----:B------:R-:W-:Y:S04]  /*442b0*/  LDSM.16.M88.4 R52, [R61+UR4+0x5000] ;  /* 0x005000043d34783b */ /* 0x000fe80008000200 */
[----:B------:R-:W-:Y:S04]  /*442c0*/  LDSM.16.M88.4 R48, [R61+UR4+0x5400] ;  /* 0x005400043d30783b */ /* 0x000fe80008000200 */
[----:B------:R-:W-:Y:S04]  /*442d0*/  LDSM.16.M88.4 R32, [R61+UR4+0x5800] ;  /* 0x005800043d20783b */ /* 0x000fe80008000200 */
[----:B------:R-:W-:Y:S04]  /*442e0*/  LDSM.16.M88.4 R28, [R61+UR4+0x5c00] ;  /* 0x005c00043d1c783b */ /* 0x000fe80008000200 */
[----:B------:R-:W-:Y:S04]  /*442f0*/  LDSM.16.M88.4 R24, [R61+UR4+0x6000] ;  /* 0x006000043d18783b */ /* 0x000fe80008000200 */
[----:B------:R-:W-:Y:S04]  /*44300*/  LDSM.16.M88.4 R20, [R61+UR4+0x6400] ;  /* 0x006400043d14783b */ /* 0x000fe80008000200 */
[----:B------:R-:W-:Y:S04]  /*44310*/  LDSM.16.M88.4 R16, [R61+UR4+0x6800] ;  /* 0x006800043d10783b */ /* 0x000fe80008000200 */
[----:B---3--:R-:W-:Y:S04]  /*44320*/  LDSM.16.MT88.4 R36, [R0+UR4+0x8000] ;  /* 0x008000040024783b */ /* 0x008fe80008004200 */
[----:B0-----:R-:W-:Y:S04]  /*44330*/  STL.64 [R1+0x120], R4 ;  /* 0x0001200401007387 */ /* 0x001fe80000100a00 */
[----:B------:R-:W-:Y:S04]  /*44340*/  STL.64 [R1+0x128], R6 ;  /* 0x0001280601007387 */ /* 0x000fe80000100a00 */
[----:B------:R-:W0:Y:S04]  /*44350*/  LDSM.16.M88.4 R4, [R61+UR4+0x1000] ;  /* 0x001000043d04783b */ /* 0x000e280008000200 */
[----:B-1----:R-:W-:Y:S04]  /*44360*/  STL.64 [R1+0x100], R12 ;  /* 0x0001000c01007387 */ /* 0x002fe80000100a00 */
[----:B------:R-:W-:Y:S04]  /*44370*/  STL.64 [R1+0x108], R14 ;  /* 0x0001080e01007387 */ /* 0x000fe80000100a00 */
[----:B--2---:R-:W-:Y:S04]  /*44380*/  STL.64 [R1+0x110], R44 ;  /* 0x0001102c01007387 */ /* 0x004fe80000100a00 */
[----:B----4-:R-:W-:Y:S04]  /*44390*/  STL.64 [R1+0xf0], R8 ;  /* 0x0000f00801007387 */ /* 0x010fe80000100a00 */
[----:B------:R-:W-:Y:S04]  /*443a0*/  STL.64 [R1+0xf8], R10 ;  /* 0x0000f80a01007387 */ /* 0x000fe80000100a00 */
[----:B------:R-:W-:Y:S04]  /*443b0*/  STL.64 [R1+0x118], R46 ;  /* 0x0001182e01007387 */ /* 0x000fe80000100a00 */
[----:B------:R-:W1:Y:S04]  /*443c0*/  LDSM.16.M88.4 R8, [R61+UR4+0x1400] ;  /* 0x001400043d08783b */ /* 0x000e680008000200 */
[----:B------:R-:W-:Y:S04]  /*443d0*/  LDSM.16.M88.4 R12, [R61+UR4+0x2400] ;  /* 0x002400043d0c783b */ /* 0x000fe80008000200 */
[----:B0-----:R-:W-:Y:S04]  /*443e0*/  STL.64 [R1+0xe0], R4 ;  /* 0x0000e00401007387 */ /* 0x001fe80000100a00 */
[----:B------:R-:W-:Y:S04]  /*443f0*/  STL.64 [R1+0xe8], R6 ;  /* 0x0000e80601007387 */ /* 0x000fe80000100a00 */
[----:B------:R-:W0:Y:S04]  /*44400*/  LDSM.16.M88.4 R4, [R61+UR4+0x1800] ;  /* 0x001800043d04783b */ /* 0x000e280008000200 */
[----:B-1----:R-:W-:Y:S04]  /*44410*/  STL.64 [R1+0xd0], R8 ;  /* 0x0000d00801007387 */ /* 0x002fe80000100a00 */
[----:B------:R-:W-:Y:S04]  /*44420*/  STL.64 [R1+0xd8], R10 ;  /* 0x0000d80a01007387 */ /* 0x000fe80000100a00 */
[----:B------:R-:W1:Y:S04]  /*44430*/  LDSM.16.M88.4 R8, [R61+UR4+0x1c00] ;  /* 0x001c00043d08783b */ /* 0x000e680008000200 */
[----:B0-----:R-:W-:Y:S01]  /*44440*/  STL.64 [R1+0xc0], R4 ;  /* 0x0000c00401007387 */ /* 0x001fe20000100a00 */
[----:B------:R-:W-:-:S03]  /*44450*/  IMAD.MOV.U32 R60, RZ, RZ, R4 ;  /* 0x000000ffff3c7224 */ /* 0x000fc600078e0004 */
[----:B------:R-:W-:Y:S01]  /*44460*/  STL.64 [R1+0xc8], R6 ;  /* 0x0000c80601007387 */ /* 0x000fe20000100a00 */
[----:B------:R-:W-:-:S03]  /*44470*/  IMAD.MOV.U32 R2, RZ, RZ, R5 ;  /* 0x000000ffff027224 */ /* 0x000fc600078e0005 */
[----:B------:R-:W0:Y:S04]  /*44480*/  LDSM.16.M88.4 R4, [R61+UR4+0x2000] ;  /* 0x002000043d04783b */ /* 0x000e280008000200 */
[----:B------:R2:W-:Y:S04]  /*44490*/  STL [R1+0x3b94], R2 ;  /* 0x003b940201007387 */ /* 0x0005e80000100800 */
[----:B------:R3:W-:Y:S04]  /*444a0*/  STL [R1+0x3b90], R60 ;  /* 0x003b903c01007387 */ /* 0x0007e80000100800 */
[----:B-1----:R-:W-:Y:S04]  /*444b0*/  STL.64 [R1+0xb0], R8 ;  /* 0x0000b00801007387 */ /* 0x002fe80000100a00 */
[----:B------:R-:W-:Y:S04]  /*444c0*/  STL.64 [R1+0xb8], R10 ;  /* 0x0000b80a01007387 */ /* 0x000fe80000100a00 */
[----:B------:R-:W1:Y:S04]  /*444d0*/  LDSM.16.M88.4 R8, [R61+UR4+0x2800] ;  /* 0x002800043d08783b */ /* 0x000e680008000200 */
[----:B0-----:R-:W-:Y:S01]  /*444e0*/  STL.64 [R1+0xa0], R4 ;  /* 0x0000a00401007387 */ /* 0x001fe20000100a00 */
[----:B--2---:R-:W-:-:S03]  /*444f0*/  IMAD.MOV.U32 R2, RZ, RZ, R4 ;  /* 0x000000ffff027224 */ /* 0x004fc600078e0004 */
[----:B------:R-:W-:Y:S01]  /*44500*/  STL.64 [R1+0xa8], R6 ;  /* 0x0000a80601007387 */ /* 0x000fe20000100a00 */
[----:B---3--:R-:W-:-:S03]  /*44510*/  IMAD.MOV.U32 R60, RZ, RZ, R5 ;  /* 0x000000ffff3c7224 */ /* 0x008fc600078e0005 */
[----:B------:R-:W0:Y:S04]  /*44520*/  LDSM.16.M88.4 R4, [R61+UR4+0x2c00] ;  /* 0x002c00043d04783b */ /* 0x000e280008000200 */
[----:B------:R2:W-:Y:S04]  /*44530*/  STL [R1+0x3b9c], R60 ;  /* 0x003b9c3c01007387 */ /* 0x0005e80000100800 */
[----:B------:R3:W-:Y:S04]  /*44540*/  STL [R1+0x3b98], R2 ;  /* 0x003b980201007387 */ /* 0x0007e80000100800 */
[----:B------:R-:W-:Y:S04]  /*44550*/  STL.64 [R1+0x90], R12 ;  /* 0x0000900c01007387 */ /* 0x000fe80000100a00 */
[----:B------:R-:W-:Y:S04]  /*44560*/  STL.64 [R1+0x98], R14 ;  /* 0x0000980e01007387 */ /* 0x000fe80000100a00 */
[----:B-1----:R-:W-:Y:S04]  /*44570*/  STL.64 [R1+0x80], R8 ;  /* 0x0000800801007387 */ /* 0x002fe80000100a00 */
[----:B------:R-:W-:Y:S04]  /*44580*/  STL.64 [R1+0x88], R10 ;  /* 0x0000880a01007387 */ /* 0x000fe80000100a00 */
[----:B------:R-:W1:Y:S04]  /*44590*/  LDSM.16.M88.4 R8, [R61+UR4+0x3000] ;  /* 0x003000043d08783b */ /* 0x000e680008000200 */
[----:B------:R-:W-:Y:S04]  /*445a0*/  LDSM.16.M88.4 R12, [R61+UR4+0x4000] ;  /* 0x004000043d0c783b */ /* 0x000fe80008000200 */
[----:B0-----:R-:W-:Y:S01]  /*445b0*/  STL.64 [R1+0x70], R4 ;  /* 0x0000700401007387 */ /* 0x001fe20000100a00 */
[----:B--2---:R-:W-:-:S03]  /*445c0*/  IMAD.MOV.U32 R60, RZ, RZ, R4 ;  /* 0x000000ffff3c7224 */ /* 0x004fc600078e0004 */
[----:B------:R-:W-:Y:S01]  /*445d0*/  STL.64 [R1+0x78], R6 ;  /* 0x0000780601007387 */ /* 0x000fe20000100a00 */
[----:B---3--:R-:W-:-:S03]  /*445e0*/  IMAD.MOV.U32 R2, RZ, RZ, R5 ;  /* 0x000000ffff027224 */ /* 0x008fc600078e0005 */
[----:B------:R-:W0:Y:S04]  /*445f0*/  LDSM.16.M88.4 R4, [R61+UR4+0x3400] ;  /* 0x003400043d04783b */ /* 0x000e280008000200 */
[----:B-1----:R-:W-:Y:S04]  /*44600*/  STL.64 [R1+0x60], R8 ;  /* 0x0000600801007387 */ /* 0x002fe80000100a00 */
[----:B------:R-:W-:Y:S04]  /*44610*/  STL.64 [R1+0x68], R10 ;  /* 0x0000680a01007387 */ /* 0x000fe80000100a00 */
[----:B------:R-:W1:Y:S04]  /*44620*/  LDSM.16.M88.4 R8, [R61+UR4+0x3800] ;  /* 0x003800043d08783b */ /* 0x000e680008000200 */
[----:B0-----:R-:W-:Y:S01]  /*44630*/  STL.64 [R1+0x50], R4 ;  /* 0x0000500401007387 */ /* 0x001fe20000100a00 */
[----:B------:R-:W-:-:S03]  /*44640*/  MOV R47, R4 ;  /* 0x00000004002f7202 */ /* 0x000fc60000000f00 */
[----:B------:R-:W-:Y:S01]  /*44650*/  STL.64 [R1+0x58], R6 ;  /* 0x0000580601007387 */ /* 0x000fe20000100a00 */
[----:B------:R-:W-:-:S03]  /*44660*/  IMAD.MOV.U32 R3, RZ, RZ, R5 ;  /* 0x000000ffff037224 */ /* 0x000fc600078e0005 */
[----:B------:R-:W0:Y:S04]  /*44670*/  LDSM.16.M88.4 R4, [R61+UR4+0x3c00] ;  /* 0x003c00043d04783b */ /* 0x000e280008000200 */
[----:B-1----:R-:W-:Y:S04]  /*44680*/  STL.64 [R1+0x40], R8 ;  /* 0x0000400801007387 */ /* 0x002fe80000100a00 */
[----:B------:R-:W-:Y:S04]  /*44690*/  STL.64 [R1+0x48], R10 ;  /* 0x0000480a01007387 */ /* 0x000fe80000100a00 */
[----:B------:R-:W1:Y:S04]  /*446a0*/  LDSM.16.M88.4 R8, [R61+UR4+0x4400] ;  /* 0x004400043d08783b */ /* 0x000e680008000200 */
[----:B0-----:R-:W-:Y:S04]  /*446b0*/  STL.64 [R1+0x30], R4 ;  /* 0x0000300401007387 */ /* 0x001fe80000100a00 */
[----:B------:R-:W-:Y:S04]  /*446c0*/  STL.64 [R1+0x38], R6 ;  /* 0x0000380601007387 */ /* 0x000fe80000100a00 */
[----:B------:R-:W0:Y:S04]  /*446d0*/  LDSM.16.M88.4 R4, [R61+UR4+0x4800] ;  /* 0x004800043d04783b */ /* 0x000e280008000200 */
[----:B------:R-:W-:Y:S04]  /*446e0*/  STL.64 [R1+0x20], R12 ;  /* 0x0000200c01007387 */ /* 0x000fe80000100a00 */
[----:B------:R-:W-:Y:S04]  /*446f0*/  STL.64 [R1+0x28], R14 ;  /* 0x0000280e01007387 */ /* 0x000fe80000100a00 */
[----:B-1----:R-:W-:Y:S04]  /*44700*/  STL.64 [R1+0x10], R8 ;  /* 0x0000100801007387 */ /* 0x002fe80000100a00 */
[----:B------:R-:W-:Y:S04]  /*44710*/  STL.64 [R1+0x18], R10 ;  /* 0x0000180a01007387 */ /* 0x000fe80000100a00 */
[----:B------:R-:W-:Y:S04]  /*44720*/  STL.64 [R1+0x3b00], R58 ;  /* 0x003b003a01007387 */ /* 0x000fe80000100a00 */
[----:B------:R-:W1:Y:S04]  /*44730*/  LDSM.16.M88.4 R12, [R61+UR4+0x6c00] ;  /* 0x006c00043d0c783b */ /* 0x000e680008000200 */
[----:B------:R-:W2:Y:S04]  /*44740*/  LDSM.16.M88.4 R8, [R61+UR4+0x7000] ;  /* 0x007000043d08783b */ /* 0x000ea80008000200 */
[----:B0-----:R-:W-:Y:S04]  /*44750*/  STL.64 [R1], R4 ;  /* 0x0000000401007387 */ /* 0x001fe80000100a00 */
[----:B------:R-:W-:Y:S04]  /*44760*/  STL.64 [R1+0x8], R6 ;  /* 0x0000080601007387 */ /* 0x000fe80000100a00 */
[----:B------:R0:W-:Y:S04]  /*44770*/  STL.64 [R1+0x3af8], R56 ;  /* 0x003af83801007387 */ /* 0x0001e80000100a00 */
[----:B------:R-:W3:Y:S04]  /*44780*/  LDSM.16.M88.4 R4, [R61+UR4+0x7400] ;  /* 0x007400043d04783b */ /* 0x000ee80008000200 */
[----:B0-----:R-:W4:Y:S04]  /*44790*/  LDL.64 R56, [R1+0x100] ;  /* 0x0001000001387983 */ /* 0x001f280000100a00 */
[----:B------:R-:W-:Y:S04]  /*447a0*/  STL.64 [R1+0x3af0], R54 ;  /* 0x003af03601007387 */ /* 0x000fe80000100a00 */
[----:B------:R0:W-:Y:S04]  /*447b0*/  STL.64 [R1+0x3ae8], R52 ;  /* 0x003ae83401007387 */ /* 0x0001e80000100a00 */
[----:B0-----:R-:W4:Y:S04]  /*447c0*/  LDL.LU.64 R52, [R1+0x1080] ;  /* 0x0010800001347983 */ /* 0x001f280000300a00 */
[----:B------:R-:W4:Y:S04]  /*447d0*/  LDL.LU.64 R54, [R1+0x1088] ;  /* 0x0010880001367983 */ /* 0x000f280000300a00 */
[----:B------:R-:W-:Y:S04]  /*447e0*/  STL.64 [R1+0x3b10], R50 ;  /* 0x003b103201007387 */ /* 0x000fe80000100a00 */
[----:B------:R0:W-:Y:S04]  /*447f0*/  STL.64 [R1+0x3b08], R48 ;  /* 0x003b083001007387 */ /* 0x0001e80000100a00 */
[----:B0-----:R-:W4:Y:S04]  /*44800*/  LDL.LU.64 R48, [R1+0x10c0] ;  /* 0x0010c00001307983 */ /* 0x001f280000300a00 */
[----:B------:R-:W4:Y:S04]  /*44810*/  LDL.LU.64 R50, [R1+0x10c8] ;  /* 0x0010c80001327983 */ /* 0x000f280000300a00 */
[----:B------:R-:W-:Y:S04]  /*44820*/  STL [R1+0x39c8], R35 ;  /* 0x0039c82301007387 */ /* 0x000fe80000100800 */
[----:B------:R-:W-:Y:S04]  /*44830*/  STL [R1+0x3644], R30 ;  /* 0x0036441e01007387 */ /* 0x000fe80000100800 */
[----:B------:R-:W-:Y:S04]  /*44840*/  STL [R1+0x3640], R31 ;  /* 0x0036401f01007387 */ /* 0x000fe80000100800 */
[----:B------:R0:W-:Y:S04]  /*44850*/  STL.64 [R1+0x3ad8], R28 ;  /* 0x003ad81c01007387 */ /* 0x0001e80000100a00 */
[----:B0-----:R-:W4:Y:S04]  /*44860*/  LDL.64 R28, [R1+0x120] ;  /* 0x00012000011c7983 */ /* 0x001f280000100a00 */
[----:B------:R-:W-:Y:S04]  /*44870*/  STL [R1+0x3624], R26 ;  /* 0x0036241a01007387 */ /* 0x000fe80000100800 */
[----:B------:R-:W-:Y:S04]  /*44880*/  STL [R1+0x3620], R27 ;  /* 0x0036201b01007387 */ /* 0x000fe80000100800 */
[----:B------:R0:W-:Y:S04]  /*44890*/  STL.64 [R1+0x3ae0], R24 ;  /* 0x003ae01801007387 */ /* 0x0001e80000100a00 */
[----:B0-----:R-:W4:Y:S04]  /*448a0*/  LDL.LU.64 R24, [R1+0x10e0] ;  /* 0x0010e00001187983 */ /* 0x001f280000300a00 */
[----:B------:R-:W4:Y:S04]  /*448b0*/  LDL.LU.64 R26, [R1+0x10e8] ;  /* 0x0010e800011a7983 */ /* 0x000f280000300a00 */
[----:B------:R-:W-:Y:S04]  /*448c0*/  STL [R1+0x3628], R22 ;  /* 0x0036281601007387 */ /* 0x000fe80000100800 */
[----:B------:R-:W-:Y:S04]  /*448d0*/  STL [R1+0x360c], R23 ;  /* 0x00360c1701007387 */ /* 0x000fe80000100800 */
[----:B------:R-:W-:Y:S04]  /*448e0*/  STL.64 [R1+0x3b18], R20 ;  /* 0x003b181401007387 */ /* 0x000fe80000100a00 */
[----:B------:R-:W-:Y:S04]  /*448f0*/  STL [R1+0x3604], R18 ;  /* 0x0036041201007387 */ /* 0x000fe80000100800 */
[----:B------:R-:W-:Y:S04]  /*44900*/  STL [R1+0x3600], R19 ;  /* 0x0036001301007387 */ /* 0x000fe80000100800 */
[----:B------:R-:W-:Y:S04]  /*44910*/  STL.64 [R1+0x3b20], R16 ;  /* 0x003b201001007387 */ /* 0x000fe80000100a00 */
[----:B-1----:R-:W-:Y:S04]  /*44920*/  STL [R1+0x362c], R14 ;  /* 0x00362c0e01007387 */ /* 0x002fe80000100800 */
[----:B------:R-:W-:Y:S04]  /*44930*/  STL [R1+0x3608], R15 ;  /* 0x0036080f01007387 */ /* 0x000fe80000100800 */
[----:B------:R-:W-:Y:S04]  /*44940*/  STL.64 [R1+0x3b28], R12 ;  /* 0x003b280c01007387 */ /* 0x000fe80000100a00 */
[----:B--2---:R-:W-:Y:S04]  /*44950*/  STL [R1+0x373c], R10 ;  /* 0x00373c0a01007387 */ /* 0x004fe80000100800 */
[----:B------:R-:W-:Y:S04]  /*44960*/  STL [R1+0x3738], R11 ;  /* 0x0037380b01007387 */ /* 0x000fe80000100800 */
[----:B---3--:R-:W-:Y:S04]  /*44970*/  STL [R1+0x35ec], R6 ;  /* 0x0035ec0601007387 */ /* 0x008fe80000100800 */
[----:B------:R-:W-:Y:S04]  /*44980*/  STL [R1+0x35e8], R7 ;  /* 0x0035e80701007387 */ /* 0x000fe80000100800 */
[----:B------:R-:W0:Y:S04]  /*44990*/  LDSM.16.M88.4 R12, [R61+UR4+0x7800] ;  /* 0x007800043d0c783b */ /* 0x000e280008000200 */
[----:B------:R-:W-:Y:S04]  /*449a0*/  STL.64 [R1+0x3b70], R4 ;  /* 0x003b700401007387 */ /* 0x000fe80000100a00 */
[----:B------:R-:W1:Y:S04]  /*449b0*/  LDSM.16.M88.4 R4, [R61+UR4+0x7c00] ;  /* 0x007c00043d04783b */ /* 0x000e680008000200 */
[----:B0-----:R-:W-:Y:S04]  /*449c0*/  STL.64 [R1+0x160], R12 ;  /* 0x0001600c01007387 */ /* 0x001fe80000100a00 */
[----:B------:R-:W-:Y:S04]  /*449d0*/  STL.64 [R1+0x168], R14 ;  /* 0x0001680e01007387 */ /* 0x000fe80000100a00 */
[----:B-1----:R-:W-:Y:S01]  /*449e0*/  STL.64 [R1+0x150], R4 ;  /* 0x0001500401007387 */ /* 0x002fe20000100a00 */
[----:B------:R-:W-:-:S03]  /*449f0*/  IMAD.MOV.U32 R46, RZ, RZ, R4 ;  /* 0x000000ffff2e7224 */ /* 0x000fc600078e0004 */
[----:B------:R4:W-:Y:S01]  /*44a00*/  STL.64 [R1+0x158], R6 ;  /* 0x0001580601007387 */ /* 0x0009e20000100a00 */
[----:B------:R-:W-:-:S05]  /*44a10*/  IMAD.MOV.U32 R35, RZ, RZ, R5 ;  /* 0x000000ffff237224 */ /* 0x000fca00078e0005 */
[----:B------:R-:W-:Y:S04]  /*44a20*/  STL.64 [R1+0x3b38], R34 ;  /* 0x003b382201007387 */ /* 0x000fe80000100a00 */
[----:B------:R-:W-:Y:S04]  /*44a30*/  STL.64 [R1+0x3b30], R32 ;  /* 0x003b302001007387 */ /* 0x000fe80000100a00 */
[----:B------:R-:W-:Y:S04]  /*44a40*/  STL [R1+0x2508], R61 ;  /* 0x0025083d01007387 */ /* 0x000fe80000100800 */
[----:B------:R-:W-:Y:S04]  /*44a50*/  STL.64 [R1+0x3ac8], R38 ;  /* 0x003ac82601007387 */ /* 0x000fe80000100a00 */
[----:B------:R-:W-:Y:S04]  /*44a60*/  STL.64 [R1+0x3ac0], R36 ;  /* 0x003ac02401007387 */ /* 0x000fe80000100a00 */
[----:B------:R-:W-:Y:S01]  /*44a70*/  STL [R1+0x3870], R0 ;  /* 0x0038700001007387 */ /* 0x000fe20000100800 */
[----:B----4-:R-:W-:-:S15]  /*44a80*/  HMMA.16816.F32 R4, R40, R28, R24 ;  /* 0x0000001c2804723c */ /* 0x010fde0000001818 */
[----:B------:R-:W-:-:S08]  /*44a90*/  NOP ;  /* 0x0000000000007918 */ /* 0x000fd00000000000 */
[----:B------:R-:W-:Y:S04]  /*44aa0*/  STL.64 [R1+0x900], R4 ;  /* 0x0009000401007387 */ /* 0x000fe80000100a00 */
[----:B------:R0:W-:Y:S02]  /*44ab0*/  STL.64 [R1+0x908], R6 ;  /* 0x0009080601007387 */ /* 0x0001e40000100a00 */
[----:B0-----:R-:W-:Y:S06]  /*44ac0*/  HMMA.16816.F32 R4, R40, R44, R48 ;  /* 0x0000002c2804723c */ /* 0x001fec0000001830 */
[----:B------:R-:W-:Y:S04]  /*44ad0*/  STL.64 [R1+0x3ab0], R44 ;  /* 0x003ab02c01007387 */ /* 0x000fe80000100a00 */
[----:B------:R-:W-:-:S13]  /*44ae0*/  STL [R1+0x3b40], R46 ;  /* 0x003b402e01007387 */ /* 0x000fda0000100800 */
[----:B------:R-:W-:Y:S04]  /*44af0*/  STL.64 [R1+0x8f0], R4 ;  /* 0x0008f00401007387 */ /* 0x000fe80000100a00 */
[----:B------:R0:W-:Y:S02]  /*44b00*/  STL.64 [R1+0x8f8], R6 ;  /* 0x0008f80601007387 */ /* 0x0001e40000100a00 */
[----:B0-----:R-:W-:Y:S06]  /*44b10*/  HMMA.16816.F32 R4, R40, R56, R52 ;  /* 0x000000382804723c */ /* 0x001fec0000001834 */
[----:B------:R-:W-:-:S02]  /*44b20*/  IMAD.MOV.U32 R39, RZ, RZ, R56 ;  /* 0x000000ffff277224 */ /* 0x000fc400078e0038 */
[----:B------:R-:W-:Y:S02]  /*44b30*/  IMAD.MOV.U32 R38, RZ, RZ, R57 ;  /* 0x000000ffff267224 */ /* 0x000fe400078e0039 */
[----:B------:R-:W-:Y:S02]  /*44b40*/  IMAD.MOV.U32 R37, RZ, RZ, R28 ;  /* 0x000000ffff257224 */ /* 0x000fe400078e001c */
[----:B------:R-:W-:Y:S02]  /*44b50*/  IMAD.MOV.U32 R36, RZ, RZ, R29 ;  /* 0x000000ffff247224 */ /* 0x000fe400078e001d */
[----:B------:R-:W-:Y:S02]  /*44b60*/  IMAD.MOV.U32 R48, RZ, RZ, R60 ;  /* 0x000000ffff307224 */ /* 0x000fe400078e003c */
[----:B------:R-:W-:-:S07]  /*44b70*/  IMAD.MOV.U32 R49, RZ, RZ, R2 ;  /* 0x000000ffff317224 */ /* 0x000fce00078e0002 */
[----:B------:R-:W-:Y:S04]  /*44b80*/  STL.64 [R1+0x8e0], R4 ;  /* 0x0008e00401007387 */ /* 0x000fe80000100a00 */
[----:B------:R-:W-:Y:S04]  /*44b90*/  STL.64 [R1+0x8e8], R6 ;  /* 0x0008e80601007387 */ /* 0x000fe80000100a00 */
[----:B------:R-:W2:Y:S04]  /*44ba0*/  LDL.64 R20, [R1+0xf0] ;  /* 0x0000f00001147983 */ /* 0x000ea80000100a00 */
[----:B------:R-:W-:Y:S04]  /*44bb0*/  STL.64 [R1+0x3b50], R38 ;  /* 0x003b502601007387 */ /* 0x000fe80000100a00 */
[----:B------:R0:W-:Y:S04]  /*44bc0*/  STL.64 [R1+0x3b48], R36 ;  /* 0x003b482401007387 */ /* 0x0001e80000100a00 */
[----:B0-----:R-:W2:Y:S04]  /*44bd0*/  LDL.LU.64 R36, [R1+0x1040] ;  /* 0x0010400001247983 */ /* 0x001ea80000300a00 */
[----:B------:R-:W2:Y:S04]  /*44be0*/  LDL.LU.64 R38, [R1+0x1048] ;  /* 0x0010480001267983 */ /* 0x000ea80000300a00 */
[----:B------:R-:W3:Y:S04]  /*44bf0*/  LDL R32, [R1+0x40] ;  /* 0x0000400001207983 */ /* 0x000ee80000100800 */
[----:B------:R-:W3:Y:S04]  /*44c00*/  LDL R33, [R1+0x44] ;  /* 0x0000440001217983 */ /* 0x000ee80000100800 */
[----:B------:R-:W4:Y:S04]  /*44c10*/  LDL R28, [R1+0xe0] ;  /* 0x0000e000011c7983 */ /* 0x000f280000100800 */
[----:B------:R-:W4:Y:S04]  /*44c20*/  LDL R29, [R1+0xe4] ;  /* 0x0000e400011d7983 */ /* 0x000f280000100800 */
[----:B------:R-:W2:Y:S04]  /*44c30*/  LDL.LU R60, [R1+0x3b9c] ;  /* 0x003b9c00013c7983 */ /* 0x000ea80000300800 */
[----:B------:R-:W3:Y:S04]  /*44c40*/  LDL.LU R2, [R1+0x3b98] ;  /* 0x003b980001027983 */ /* 0x000ee80000300800 */
[----:B------:R-:W4:Y:S04]  /*44c50*/  LDL R4, [R1+0xd0] ;  /* 0x0000d00001047983 */ /* 0x000f280000100800 */
[----:B------:R-:W4:Y:S04]  /*44c60*/  LDL R5, [R1+0xd4] ;  /* 0x0000d40001057983 */ /* 0x000f280000100800 */
[----:B------:R0:W-:Y:S04]  /*44c70*/  STL.64 [R1+0x3b78], R48 ;  /* 0x003b783001007387 */ /* 0x0001e80000100a00 */
[----:B0-----:R-:W4:Y:S04]  /*44c80*/  LDL R48, [R1+0x90] ;  /* 0x0000900001307983 */ /* 0x001f280000100800 */
[----:B------:R-:W4:Y:S01]  /*44c90*/  LDL R49, [R1+0x94] ;  /* 0x0000940001317983 */ /* 0x000f220000100800 */
[----:B--2---:R-:W-:Y:S01]  /*44ca0*/  IMAD.MOV.U32 R13, RZ, RZ, R60 ;  /* 0x000000ffff0d7224 */ /* 0x004fe200078e003c */
[----:B---3--:R-:W-:-:S02]  /*44cb0*/  MOV R12, R2 ;  /* 0x00000002000c7202 */ /* 0x008fc40000000f00 */
[----:B----4-:R-:W-:Y:S04]  /*44cc0*/  STL.64 [R1+0x3b88], R48 ;  /* 0x003b883001007387 */ /* 0x010fe80000100a00 */
[----:B------:R-:W2:Y:S04]  /*44cd0*/  LDL.LU R2, [R1+0x3b94] ;  /* 0x003b940001027983 */ /* 0x000ea80000300800 */
[----:B------:R-:W3:Y:S04]  /*44ce0*/  LDL.LU R60, [R1+0x3b90] ;  /* 0x003b9000013c7983 */ /* 0x000ee80000300800 */
[----:B------:R-:W4:Y:S04]  /*44cf0*/  LDL R44, [R1+0xb0] ;  /* 0x0000b000012c7983 */ /* 0x000f280000100800 */
[----:B------:R-:W4:Y:S04]  /*44d00*/  LDL R45, [R1+0xb4] ;  /* 0x0000b400012d7983 */ /* 0x000f280000100800 */
[----:B------:R-:W2:Y:S04]  /*44d10*/  LDL.LU.64 R24, [R1+0x1000] ;  /* 0x0010000001187983 */ /* 0x000ea80000300a00 */
[----:B------:R-:W2:Y:S04]  /*44d20*/  LDL.LU.64 R26, [R1+0x1008] ;  /* 0x00100800011a7983 */ /* 0x000ea80000300a00 */
[----:B------:R-:W3:Y:S04]  /*44d30*/  LDL.64 R16, [R1+0x80] ;  /* 0x0000800001107983 */ /* 0x000ee80000100a00 */
[----:B---3--:R0:W-:Y:S04]  /*44d40*/  STL.64 [R1+0x3b80], R16 ;  /* 0x003b801001007387 */ /* 0x0081e80000100a00 */
[----:B------:R-:W3:Y:S04]  /*44d50*/  LDL.64 R56, [R1+0x60] ;  /* 0x0000600001387983 */ /* 0x000ee80000100a00 */
[----:B---3--:R-:W-:Y:S04]  /*44d60*/  STL.64 [R1+0x3b68], R56 ;  /* 0x003b683801007387 */ /* 0x008fe80000100a00 */
[----:B0-----:R-:W3:Y:S04]  /*44d70*/  LDL.LU.64 R16, [R1+0xfc0] ;  /* 0x000fc00001107983 */ /* 0x001ee80000300a00 */
[----:B------:R-:W3:Y:S04]  /*44d80*/  LDL.LU.64 R18, [R1+0xfc8] ;  /* 0x000fc80001127983 */ /* 0x000ee80000300a00 */
[----:B------:R0:W-:Y:S04]  /*44d90*/  STL.64 [R1+0x3b58], R32 ;  /* 0x003b582001007387 */ /* 0x0001e80000100a00 */
[----:B------:R-:W4:Y:S01]  /*44da0*/  LDL.64 R52, [R1+0x30] ;  /* 0x0000300001347983 */ /* 0x000f220000100a00 */
[C---:B0-----:R-:W-:Y:S06]  /*44db0*/  HMMA.16816.F32 R32, R40.reuse, R20, R36 ;  /* 0x000000142820723c */ /* 0x041fec0000001824 */
[----:B--2---:R-:W-:Y:S01]  /*44dc0*/  HMMA.16816.F32 R24, R40, R28, R24 ;  /* 0x0000001c2818723c */ /* 0x004fe20000001818 */
[----:B------:R-:W-:-:S02]  /*44dd0*/  IMAD.MOV.U32 R57, RZ, RZ, R2 ;  /* 0x000000ffff397224 */ /* 0x000fc400078e0002 */
[----:B------:R-:W-:Y:S02]  /*44de0*/  IMAD.MOV.U32 R2, RZ, RZ, R20 ;  /* 0x000000ffff027224 */ /* 0x000fe400078e0014 */
[----:B------:R-:W-:Y:S01]  /*44df0*/  IMAD.MOV.U32 R0, RZ, RZ, R21 ;  /* 0x000000ffff007224 */ /* 0x000fe200078e0015 */
[----:B----4-:R0:W-:Y:S11]  /*44e00*/  STL.64 [R1+0x3b60], R52 ;  /* 0x003b603401007387 */ /* 0x0101f60000100a00 */
[----:B------:R1:W-:Y:S04]  /*44e10*/  STL.64 [R1+0x8d0], R32 ;  /* 0x0008d02001007387 */ /* 0x0003e80000100a00 */
[----:B------:R2:W-:Y:S04]  /*44e20*/  STL.64 [R1+0x8d8], R34 ;  /* 0x0008d82201007387 */ /* 0x0005e80000100a00 */
[----:B------:R-:W4:Y:S04]  /*44e30*/  LDL.LU.64 R48, [R1+0xf90] ;  /* 0x000f900001307983 */ /* 0x000f280000300a00 */
[----:B------:R-:W4:Y:S04]  /*44e40*/  LDL.LU.64 R50, [R1+0xf98] ;  /* 0x000f980001327983 */ /* 0x000f280000300a00 */
[----:B------:R-:W4:Y:S01]  /*44e50*/  LDL.64 R20, [R1+0x20] ;  /* 0x0000200001147983 */ /* 0x000f220000100a00 */
[----:B---3--:R-:W-:Y:S03]  /*44e60*/  HMMA.16816.F32 R4, R40, R4, R16 ;  /* 0x000000042804723c */ /* 0x008fe60000001810 */
[----:B0-----:R-:W3:Y:S04]  /*44e70*/  LDL.LU.64 R52, [R1+0xf50] ;  /* 0x000f500001347983 */ /* 0x001ee80000300a00 */
[----:B------:R-:W3:Y:S04]  /*44e80*/  LDL.LU.64 R54, [R1+0xf58] ;  /* 0x000f580001367983 */ /* 0x000ee80000300a00 */
[----:B------:R0:W-:Y:S04]  /*44e90*/  STL.64 [R1+0x8c0], R24 ;  /* 0x0008c01801007387 */ /* 0x0001e80000100a00 */
[----:B------:R-:W-:Y:S04]  /*44ea0*/  STL.64 [R1+0x8c8], R26 ;  /* 0x0008c81a01007387 */ /* 0x000fe80000100a00 */
[----:B-1----:R-:W3:Y:S04]  /*44eb0*/  LDL.LU.64 R32, [R1+0xf10] ;  /* 0x000f100001207983 */ /* 0x002ee80000300a00 */
[----:B--2---:R-:W2:Y:S04]  /*44ec0*/  LDL.LU.64 R34, [R1+0xf18] ;  /* 0x000f180001227983 */ /* 0x004ea80000300a00 */
[----:B------:R-:W2:Y:S01]  /*44ed0*/  LDL.64 R28, [R1] ;  /* 0x00000000011c7983 */ /* 0x000ea20000100a00 */
[----:B------:R-:W-:-:S03]  /*44ee0*/  IMAD.MOV.U32 R56, RZ, RZ, R60 ;  /* 0x000000ffff387224 */ /* 0x000fc600078e003c */
[----:B0-----:R-:W2:Y:S04]  /*44ef0*/  LDL.64 R24, [R1+0x10] ;  /* 0x0000100001187983 */ /* 0x001ea80000100a00 */
[----:B------:R0:W-:Y:S04]  /*44f00*/  STL [R1+0x8b0], R4 ;  /* 0x0008b00401007387 */ /* 0x0001e80000100800 */
[----:B------:R1:W-:Y:S01]  /*44f10*/  STL [R1+0x8bc], R7 ;  /* 0x0008bc0701007387 */ /* 0x0003e20000100800 */
[----:B------:R-:W-:Y:S02]  /*44f20*/  IMAD.MOV.U32 R11, RZ, RZ, R6 ;  /* 0x000000ffff0b7224 */ /* 0x000fe400078e0006 */
[----:B------:R-:W-:Y:S01]  /*44f30*/  IMAD.MOV.U32 R10, RZ, RZ, R5 ;  /* 0x000000ffff0a7224 */ /* 0x000fe200078e0005 */
[----:B------:R-:W2:Y:S04]  /*44f40*/  LDL.LU.64 R16, [R1+0xed0] ;  /* 0x000ed00001107983 */ /* 0x000ea80000300a00 */
[----:B------:R-:W2:Y:S04]  /*44f50*/  LDL.LU.64 R18, [R1+0xed8] ;  /* 0x000ed80001127983 */ /* 0x000ea80000300a00 */
[----:B0-----:R-:W2:Y:S04]  /*44f60*/  LDL.LU.64 R4, [R1+0xea0] ;  /* 0x000ea00001047983 */ /* 0x001ea80000300a00 */
[----:B-1----:R-:W2:Y:S04]  /*44f70*/  LDL.LU.64 R6, [R1+0xea8] ;  /* 0x000ea80001067983 */ /* 0x002ea80000300a00 */
[----:B------:R-:W-:Y:S04]  /*44f80*/  STL [R1+0x38a4], R11 ;  /* 0x0038a40b01007387 */ /* 0x000fe80000100800 */
[----:B------:R-:W-:Y:S01]  /*44f90*/  STL [R1+0x38a0], R10 ;  /* 0x0038a00a01007387 */ /* 0x000fe20000100800 */
[----:B----4-:R-:W-:Y:S03]  /*44fa0*/  HMMA.16816.F32 R56, R40, R56, R48 ;  /* 0x000000382838723c */ /* 0x010fe60000001830 */
[----:B------:R-:W4:Y:S01]  /*44fb0*/  LDL.LU.64 R48, [R1+0x3b88] ;  /* 0x003b880001307983 */ /* 0x000f220000300a00 */
[----:B------:R-:W-:-:S02]  /*44fc0*/  IMAD.MOV.U32 R36, RZ, RZ, R47 ;  /* 0x000000ffff247224 */ /* 0x000fc400078e002f */
[C---:B---3--:R-:W-:Y:S06]  /*44fd0*/  HMMA.16816.F32 R44, R40.reuse, R44, R52 ;  /* 0x0000002c282c723c */ /* 0x048fec0000001834 */
[C---:B--2---:R-:W-:Y:S11]  /*44fe0*/  HMMA.16816.F32 R12, R40.reuse, R12, R32 ;  /* 0x0000000c280c723c */ /* 0x044ff60000001820 */
[----:B------:R0:W-:Y:S04]  /*44ff0*/  STL.64 [R1+0x8a0], R56 ;  /* 0x0008a03801007387 */ /* 0x0001e80000100a00 */
[----:B------:R1:W-:Y:S04]  /*45000*/  STL.64 [R1+0x8a8], R58 ;  /* 0x0008a83a01007387 */ /* 0x0003e80000100a00 */
[----:B0-----:R-:W2:Y:S04]  /*45010*/  LDL.LU.64 R56, [R1+0xe60] ;  /* 0x000e600001387983 */ /* 0x001ea80000300a00 */
[----:B-1----:R-:W2:Y:S04]  /*45020*/  LDL.LU.64 R58, [R1+0xe68] ;  /* 0x000e6800013a7983 */ /* 0x002ea80000300a00 */
[----:B------:R-:W3:Y:S04]  /*45030*/  LDL.LU.64 R52, [R1+0xe20] ;  /* 0x000e200001347983 */ /* 0x000ee80000300a00 */
[----:B------:R-:W3:Y:S04]  /*45040*/  LDL.LU.64 R54, [R1+0xe28] ;  /* 0x000e280001367983 */ /* 0x000ee80000300a00 */
[----:B------:R0:W-:Y:S04]  /*45050*/  STL.64 [R1+0x890], R44 ;  /* 0x0008902c01007387 */ /* 0x0001e80000100a00 */
[----:B------:R1:W-:Y:S04]  /*45060*/  STL.64 [R1+0x898], R46 ;  /* 0x0008982e01007387 */ /* 0x0003e80000100a00 */
[----:B------:R-:W3:Y:S04]  /*45070*/  LDL.LU.64 R32, [R1+0xdf0] ;  /* 0x000df00001207983 */ /* 0x000ee80000300a00 */
[----:B------:R-:W3:Y:S04]  /*45080*/  LDL.LU.64 R34, [R1+0xdf8] ;  /* 0x000df80001227983 */ /* 0x000ee80000300a00 */
[----:B------:R1:W-:Y:S04]  /*45090*/  STL.64 [R1+0x880], R12 ;  /* 0x0008800c01007387 */ /* 0x0003e80000100a00 */
[----:B------:R1:W-:Y:S04]  /*450a0*/  STL.64 [R1+0x888], R14 ;  /* 0x0008880e01007387 */ /* 0x0003e80000100a00 */
[----:B0-----:R-:W3:Y:S04]  /*450b0*/  LDL.LU.64 R44, [R1+0xdb0] ;  /* 0x000db000012c7983 */ /* 0x001ee80000300a00 */
[----:B-1----:R-:W3:Y:S04]  /*450c0*/  LDL.LU.64 R46, [R1+0xdb8] ;  /* 0x000db800012e7983 */ /* 0x002ee80000300a00 */
[----:B------:R-:W3:Y:S04]  /*450d0*/  LDL.LU.64 R12, [R1+0xd70] ;  /* 0x000d7000010c7983 */ /* 0x000ee80000300a00 */
[----:B------:R-:W3:Y:S01]  /*450e0*/  LDL.LU.64 R14, [R1+0xd78] ;  /* 0x000d7800010e7983 */ /* 0x000ee20000300a00 */
[----:B----4-:R-:W-:Y:S03]  /*450f0*/  HMMA.16816.F32 R48, R40, R48, R16 ;  /* 0x000000302830723c */ /* 0x010fe60000001810 */
[----:B------:R-:W4:-:S15]  /*45100*/  LDL.LU.64 R16, [R1+0x3b80] ;  /* 0x003b800001107983 */ /* 0x000f1e0000300a00 */
[----:B------:R-:W-:-:S05]  /*45110*/  NOP ;  /* 0x0000000000007918 */ /* 0x000fca0000000000 */
[----:B------:R0:W-:Y:S04]  /*45120*/  STL.64 [R1+0x870], R48 ;  /* 0x0008703001007387 */ /* 0x0001e80000100a00 */
[----:B------:R-:W-:Y:S04]  /*45130*/  STL.64 [R1+0x878], R50 ;  /* 0x0008783201007387 */ /* 0x000fe80000100a00 */
[----:B0-----:R-:W2:Y:S01]  /*45140*/  LDL.LU.64 R48, [R1+0x3b78] ;  /* 0x003b780001307983 */ /* 0x001ea20000300a00 */
[----:B----4-:R-:W-:-:S15]  /*45150*/  HMMA.16816.F32 R4, R40, R16, R4 ;  /* 0x000000102804723c */ /* 0x010fde0000001804 */
[----:B------:R-:W-:-:S08]  /*45160*/  NOP ;  /* 0x0000000000007918 */ /* 0x000fd00000000000 */
[----:B------:R0:W-:Y:S04]  /*45170*/  STL.64 [R1+0x860], R4 ;  /* 0x0008600401007387 */ /* 0x0001e80000100a00 */
[----:B------:R1:W-:Y:S04]  /*45180*/  STL.64 [R1+0x868], R6 ;  /* 0x0008680601007387 */ /* 0x0003e80000100a00 */
[----:B0-----:R-:W4:Y:S01]  /*45190*/  LDL.LU.64 R4, [R1+0x3b70] ;  /* 0x003b700001047983 */ /* 0x001f220000300a00 */
[----:B-1----:R-:W-:-:S03]  /*451a0*/  MOV R7, R17 ;  /* 0x0000001100077202 */ /* 0x002fc60000000f00 */
[----:B------:R-:W4:Y:S04]  /*451b0*/  LDL.LU.64 R16, [R1+0xd40] ;  /* 0x000d400001107983 */ /* 0x000f280000300a00 */
[----:B------:R-:W4:Y:S01]  /*451c0*/  LDL.LU.64 R18, [R1+0xd48] ;  /* 0x000d480001127983 */ /* 0x000f220000300a00 */
[----:B--2---:R-:W-:Y:S03]  /*451d0*/  HMMA.16816.F32 R48, R40, R48, R56 ;  /* 0x000000302830723c */ /* 0x004fe60000001838 */
[----:B------:R-:W-:Y:S04]  /*451e0*/  STL [R1+0x3a80], R7 ;  /* 0x003a800701007387 */ /* 0x000fe80000100800 */
[----:B------:R-:W2:Y:S01]  /*451f0*/  LDL.LU.64 R56, [R1+0x3b68] ;  /* 0x003b680001387983 */ /* 0x000ea20000300a00 */
[----:B------:R-:W-:-:S07]  /*45200*/  IMAD.MOV.U32 R37, RZ, RZ, R3 ;  /* 0x000000ffff257224 */ /* 0x000fce00078e0003 */
[C---:B---3--:R-:W-:Y:S08]  /*45210*/  HMMA.16816.F32 R36, R40.reuse, R36, R32 ;  /* 0x000000242824723c */ /* 0x048ff00000001820 */
[----:B------:R0:W-:Y:S04]  /*45220*/  STL.64 [R1+0x850], R48 ;  /* 0x0008503001007387 */ /* 0x0001e80000100a00 */
[----:B------:R1:W-:Y:S04]  /*45230*/  STL.64 [R1+0x858], R50 ;  /* 0x0008583201007387 */ /* 0x0003e80000100a00 */
[----:B0-----:R-:W3:Y:S04]  /*45240*/  LDL.LU.64 R48, [R1+0xd00] ;  /* 0x000d000001307983 */ /* 0x001ee80000300a00 */
[----:B-1----:R-:W3:Y:S01]  /*45250*/  LDL.LU.64 R50, [R1+0xd08] ;  /* 0x000d080001327983 */ /* 0x002ee20000300a00 */
[----:B--2---:R-:W-:Y:S06]  /*45260*/  HMMA.16816.F32 R52, R40, R56, R52 ;  /* 0x000000382834723c */ /* 0x004fec0000001834 */
[----:B------:R-:W-:-:S15]  /*45270*/  IMAD.MOV.U32 R7, RZ, RZ, R56 ;  /* 0x000000ffff077224 */ /* 0x000fde00078e0038 */
[----:B------:R-:W-:-:S02]  /*45280*/  NOP ;  /* 0x0000000000007918 */ /* 0x000fc40000000000 */
[----:B------:R0:W-:Y:S04]  /*45290*/  STL.64 [R1+0x840], R52 ;  /* 0x0008403401007387 */ /* 0x0001e80000100a00 */
[----:B------:R-:W-:Y:S04]  /*452a0*/  STL.64 [R1+0x848], R54 ;  /* 0x0008483601007387 */ /* 0x000fe80000100a00 */
[----:B0-----:R-:W2:Y:S04]  /*452b0*/  LDL.LU.64 R52, [R1+0x3b60] ;  /* 0x003b600001347983 */ /* 0x001ea80000300a00 */
[----:B------:R-:W2:Y:S04]  /*452c0*/  LDL.LU.64 R56, [R1+0xcc0] ;  /* 0x000cc00001387983 */ /* 0x000ea80000300a00 */
[----:B------:R-:W2:Y:S04]  /*452d0*/  LDL.LU.64 R58, [R1+0xcc8] ;  /* 0x000cc800013a7983 */ /* 0x000ea80000300a00 */
[----:B------:R-:W-:Y:S04]  /*452e0*/  STL [R1+0x3a84], R7 ;  /* 0x003a840701007387 */ /* 0x000fe80000100800 */
[----:B------:R-:W2:Y:S01]  /*452f0*/  LDL.LU.64 R32, [R1+0x3b58] ;  /* 0x003b580001207983 */ /* 0x000ea20000300a00 */
[C---:B----4-:R-:W-:Y:S06]  /*45300*/  HMMA.16816.F32 R16, R40.reuse, R20, R16 ;  /* 0x000000142810723c */ /* 0x050fec0000001810 */
[----:B---3--:R-:W-:Y:S01]  /*45310*/  HMMA.16816.F32 R48, R40, R24, R48 ;  /* 0x000000182830723c */ /* 0x008fe20000001830 */
[----:B------:R-:W-:Y:S04]  /*45320*/  STL.64 [R1+0x830], R36 ;  /* 0x0008302401007387 */ /* 0x000fe80000100a00 */
[----:B------:R0:W-:Y:S04]  /*45330*/  STL.64 [R1+0x838], R38 ;  /* 0x0008382601007387 */ /* 0x0001e80000100a00 */
[----:B0-----:R-:W3:Y:S04]  /*45340*/  LDL.LU.64 R38, [R1+0x3b50] ;  /* 0x003b500001267983 */ /* 0x001ee80000300a00 */
[----:B------:R-:W4:Y:S01]  /*45350*/  LDL.LU.64 R36, [R1+0x3b48] ;  /* 0x003b480001247983 */ /* 0x000f220000300a00 */
[----:B------:R-:W-:-:S02]  /*45360*/  IMAD.MOV.U32 R6, RZ, RZ, R20 ;  /* 0x000000ffff067224 */ /* 0x000fc400078e0014 */
[----:B------:R-:W-:Y:S02]  /*45370*/  IMAD.MOV.U32 R3, RZ, RZ, R21 ;  /* 0x000000ffff037224 */ /* 0x000fe400078e0015 */
[----:B------:R-:W-:Y:S02]  /*45380*/  IMAD.MOV.U32 R11, RZ, RZ, R24 ;  /* 0x000000ffff0b7224 */ /* 0x000fe400078e0018 */
[----:B------:R-:W-:Y:S01]  /*45390*/  IMAD.MOV.U32 R10, RZ, RZ, R25 ;  /* 0x000000ffff0a7224 */ /* 0x000fe200078e0019 */
[C---:B--2---:R-:W-:Y:S06]  /*453a0*/  HMMA.16816.F32 R12, R40.reuse, R52, R12 ;  /* 0x00000034280c723c */ /* 0x044fec000000180c */
[C---:B------:R-:W-:Y:S06]  /*453b0*/  HMMA.16816.F32 R32, R40.reuse, R32, R44 ;  /* 0x000000202820723c */ /* 0x040fec000000182c */
[----:B------:R-:W-:Y:S01]  /*453c0*/  HMMA.16816.F32 R56, R40, R28, R56 ;  /* 0x0000001c2838723c */ /* 0x000fe20000001838 */
[----:B------:R-:W2:Y:S01]  /*453d0*/  LDL.LU R46, [R1+0x3b40] ;  /* 0x003b4000012e7983 */ /* 0x000ea20000300800 */
[----:B------:R-:W-:-:S15]  /*453e0*/  IMAD.MOV.U32 R7, RZ, RZ, R53 ;  /* 0x000000ffff077224 */ /* 0x000fde00078e0035 */
[----:B------:R-:W-:Y:S04]  /*453f0*/  STL.64 [R1+0x820], R32 ;  /* 0x0008202001007387 */ /* 0x000fe80000100a00 */
[----:B------:R0:W-:Y:S04]  /*45400*/  STL.64 [R1+0x828], R34 ;  /* 0x0008282201007387 */ /* 0x0001e80000100a00 */
[----:B0-----:R-:W3:Y:S04]  /*45410*/  LDL.LU.64 R34, [R1+0x3b38] ;  /* 0x003b380001227983 */ /* 0x001ee80000300a00 */
[----:B------:R-:W4:Y:S04]  /*45420*/  LDL.LU.64 R32, [R1+0x3b30] ;  /* 0x003b300001207983 */ /* 0x000f280000300a00 */
[----:B------:R0:W-:Y:S04]  /*45430*/  STL.64 [R1+0x810], R12 ;  /* 0x0008100c01007387 */ /* 0x0001e80000100a00 */
[----:B------:R-:W-:Y:S04]  /*45440*/  STL.64 [R1+0x818], R14 ;  /* 0x0008180e01007387 */ /* 0x000fe80000100a00 */
[----:B0-----:R-:W2:Y:S04]  /*45450*/  LDL.LU.64 R12, [R1+0x3b28] ;  /* 0x003b2800010c7983 */ /* 0x001ea80000300a00 */
[----:B------:R-:W3:Y:S04]  /*45460*/  LDL.LU.64 R52, [R1+0xc90] ;  /* 0x000c900001347983 */ /* 0x000ee80000300a00 */
[----:B------:R-:W3:Y:S04]  /*45470*/  LDL.LU.64 R54, [R1+0xc98] ;  /* 0x000c980001367983 */ /* 0x000ee80000300a00 */
[----:B------:R-:W-:Y:S04]  /*45480*/  STL [R1+0x3a88], R7 ;  /* 0x003a880701007387 */ /* 0x000fe80000100800 */
[----:B------:R0:W-:Y:S04]  /*45490*/  STL.64 [R1+0x800], R16 ;  /* 0x0008001001007387 */ /* 0x0001e80000100a00 */
[----:B------:R-:W-:Y:S04]  /*454a0*/  STL.64 [R1+0x808], R18 ;  /* 0x0008081201007387 */ /* 0x000fe80000100a00 */
[----:B0-----:R-:W2:Y:S04]  /*454b0*/  LDL.LU.64 R16, [R1+0x3b20] ;  /* 0x003b200001107983 */ /* 0x001ea80000300a00 */
[----:B------:R-:W2:Y:S04]  /*454c0*/  LDL.LU.64 R20, [R1+0x3b18] ;  /* 0x003b180001147983 */ /* 0x000ea80000300a00 */
[----:B------:R-:W-:Y:S04]  /*454d0*/  STL [R1+0x3a8c], R6 ;  /* 0x003a8c0601007387 */ /* 0x000fe80000100800 */
[----:B------:R-:W-:Y:S04]  /*454e0*/  STL.64 [R1+0x7f0], R48 ;  /* 0x0007f03001007387 */ /* 0x000fe80000100a00 */
[----:B------:R0:W-:Y:S04]  /*454f0*/  STL.64 [R1+0x7f8], R50 ;  /* 0x0007f83201007387 */ /* 0x0001e80000100a00 */
[----:B0-----:R-:W2:Y:S04]  /*45500*/  LDL.LU.64 R50, [R1+0x3b10] ;  /* 0x003b100001327983 */ /* 0x001ea80000300a00 */
[----:B------:R-:W4:Y:S04]  /*45510*/  LDL.LU.64 R48, [R1+0x3b08] ;  /* 0x003b080001307983 */ /* 0x000f280000300a00 */
[----:B------:R-:W4:Y:S04]  /*45520*/  LDL.LU.64 R24, [R1+0xc10] ;  /* 0x000c100001187983 */ /* 0x000f280000300a00 */
[----:B------:R-:W4:Y:S04]  /*45530*/  LDL.LU.64 R26, [R1+0xc18] ;  /* 0x000c1800011a7983 */ /* 0x000f280000300a00 */
[----:B------:R-:W-:Y:S04]  /*45540*/  STL.64 [R1+0x7e0], R56 ;  /* 0x0007e03801007387 */ /* 0x000fe80000100a00 */
[----:B------:R0:W-:Y:S04]  /*45550*/  STL.64 [R1+0x7e8], R58 ;  /* 0x0007e83a01007387 */ /* 0x0001e80000100a00 */
[----:B0-----:R-:W2:Y:S04]  /*45560*/  LDL.LU.64 R58, [R1+0x3b00] ;  /* 0x003b0000013a7983 */ /* 0x001ea80000300a00 */
[----:B------:R-:W3:Y:S01]  /*45570*/  LDL.LU.64 R56, [R1+0x3af8] ;  /* 0x003af80001387983 */ /* 0x000ee20000300a00 */
[----:B------:R-:W-:-:S02]  /*45580*/  IMAD.MOV.U32 R6, RZ, RZ, R28 ;  /* 0x000000ffff067224 */ /* 0x000fc400078e001c */
[----:B------:R-:W-:Y:S02]  /*45590*/  IMAD.MOV.U32 R7, RZ, RZ, R29 ;  /* 0x000000ffff077224 */ /* 0x000fe400078e001d */
[----:B------:R-:W4:Y:S04]  /*455a0*/  LDL.LU.64 R28, [R1+0xbe0] ;  /* 0x000be000011c7983 */ /* 0x000f280000300a00 */
[----:B------:R-:W4:Y:S01]  /*455b0*/  LDL.LU.64 R30, [R1+0xbe8] ;  /* 0x000be800011e7983 */ /* 0x000f220000300a00 */
[----:B---3--:R-:W-:-:S15]  /*455c0*/  HMMA.16816.F32 R52, R40, R56, R52 ;  /* 0x000000382834723c */ /* 0x008fde0000001834 */
[----:B------:R-:W-:-:S08]  /*455d0*/  NOP ;  /* 0x0000000000007918 */ /* 0x000fd00000000000 */
[----:B------:R-:W-:Y:S04]  /*455e0*/  STL.64 [R1+0x7d0], R52 ;  /* 0x0007d03401007387 */ /* 0x000fe80000100a00 */
[----:B------:R0:W-:Y:S04]  /*455f0*/  STL.64 [R1+0x7d8], R54 ;  /* 0x0007d83601007387 */ /* 0x0001e80000100a00 */
[----:B0-----:R-:W3:Y:S04]  /*45600*/  LDL.LU.64 R54, [R1+0x3af0] ;  /* 0x003af00001367983 */ /* 0x001ee80000300a00 */
[----:B------:R-:W3:Y:S04]  /*45610*/  LDL.LU.64 R52, [R1+0x3ae8] ;  /* 0x003ae80001347983 */ /* 0x000ee80000300a00 */
[----:B--2---:R-:W-:Y:S04]  /*45620*/  STL.64 [R1+0x39d8], R58 ;  /* 0x0039d83a01007387 */ /* 0x004fe80000100a00 */
[----:B------:R0:W-:Y:S04]  /*45630*/  STL.64 [R1+0x39d0], R56 ;  /* 0x0039d03801007387 */ /* 0x0001e80000100a00 */
[----:B0-----:R-:W3:Y:S04]  /*45640*/  LDL.LU.64 R56, [R1+0xc50] ;  /* 0x000c500001387983 */ /* 0x001ee80000300a00 */
[----:B------:R-:W3:Y:S01]  /*45650*/  LDL.LU.64 R58, [R1+0xc58] ;  /* 0x000c5800013a7983 */ /* 0x000ee20000300a00 */
[C---:B----4-:R-:W-:Y:S06]  /*45660*/  HMMA.16816.F32 R24, R40.reuse, R48, R24 ;  /* 0x000000302818723c */ /* 0x050fec0000001818 */
[C---:B------:R-:W-:Y:S06]  /*45670*/  HMMA.16816.F32 R28, R40.reuse, R32, R28 ;  /* 0x00000020281c723c */ /* 0x040fec000000181c */
[----:B---3--:R-:W-:-:S15]  /*45680*/  HMMA.16816.F32 R56, R40, R52, R56 ;  /* 0x000000342838723c */ /* 0x008fde0000001838 */
[----:B------:R-:W-:-:S08]  /*45690*/  NOP ;  /* 0x0000000000007918 */ /* 0x000fd00000000000 */
[----:B------:R0:W-:Y:S04]  /*456a0*/  STL.64 [R1+0x7c0], R56 ;  /* 0x0007c03801007387 */ /* 0x0001e80000100a00 */
[----:B------:R1:W-:Y:S04]  /*456b0*/  STL.64 [R1+0x7c8], R58 ;  /* 0x0007c83a01007387 */ /* 0x0003e80000100a00 */
[----:B0-----:R-:W2:Y:S04]  /*456c0*/  LDL.LU.64 R56, [R1+0xb60] ;  /* 0x000b600001387983 */ /* 0x001ea80000300a00 */
[----:B-1----:R-:W2:Y:S04]  /*456d0*/  LDL.LU.64 R58, [R1+0xb68] ;  /* 0x000b6800013a7983 */ /* 0x002ea80000300a00 */
[----:B------:R-:W-:Y:S04]  /*456e0*/  STL.64 [R1+0x39e8], R54 ;  /* 0x0039e83601007387 */ /* 0x000fe80000100a00 */
[----:B------:R0:W-:Y:S04]  /*456f0*/  STL.64 [R1+0x39e0], R52 ;  /* 0x0039e03401007387 */ /* 0x0001e80000100a00 */
[----:B0-----:R-:W3:Y:S04]  /*45700*/  LDL.LU.64 R52, [R1+0xb70] ;  /* 0x000b700001347983 */ /* 0x001ee80000300a00 */
[----:B------:R-:W3:Y:S04]  /*45710*/  LDL.LU.64 R54, [R1+0xb78] ;  /* 0x000b780001367983 */ /* 0x000ee80000300a00 */
[----:B------:R0:W-:Y:S04]  /*45720*/  STL.64 [R1+0x7b0], R24 ;  /* 0x0007b01801007387 */ /* 0x0001e80000100a00 */
[----:B------:R-:W-:Y:S04]  /*45730*/  STL.64 [R1+0x7b8], R26 ;  /* 0x0007b81a01007387 */ /* 0x000fe80000100a00 */
[----:B0-----:R-:W3:Y:S04]  /*45740*/  LDL.LU.64 R24, [R1+0x3ae0] ;  /* 0x003ae00001187983 */ /* 0x001ee80000300a00 */
[----:B------:R-:W-:Y:S04]  /*45750*/  STL.64 [R1+0x39f8], R50 ;  /* 0x0039f83201007387 */ /* 0x000fe80000100a00 */
[----:B------:R0:W-:Y:S04]  /*45760*/  STL.64 [R1+0x39f0], R48 ;  /* 0x0039f03001007387 */ /* 0x0001e80000100a00 */
[----:B0-----:R-:W4:Y:S04]  /*45770*/  LDL.LU.64 R48, [R1+0xb80] ;  /* 0x000b800001307983 */ /* 0x001f280000300a00 */
[----:B------:R-:W4:Y:S04]  /*45780*/  LDL.LU.64 R50, [R1+0xb88] ;  /* 0x000b880001327983 */ /* 0x000f280000300a00 */
[----:B------:R0:W-:Y:S04]  /*45790*/  STL.64 [R1+0x7a0], R28 ;  /* 0x0007a01c01007387 */ /* 0x0001e80000100a00 */
[----:B------:R-:W-:Y:S04]  /*457a0*/  STL.64 [R1+0x7a8], R30 ;  /* 0x0007a81e01007387 */ /* 0x000fe80000100a00 */
[----:B0-----:R-:W4:Y:S02]  /*457b0*/  LDL.LU.64 R28, [R1+0x3ad8] ;  /* 0x003ad800011c7983 */ /* 0x001f240000300a00 */
[----:B----4-:R-:W-:-:S15]  /*457c0*/  HMMA.16816.F32 R48, R40, R28, R48 ;  /* 0x0000001c2830723c */ /* 0x010fde0000001830 */
[----:B------:R-:W-:-:S08]  /*457d0*/  NOP ;  /* 0x0000000000007918 */ /* 0x000fd00000000000 */
[----:B------:R-:W-:Y:S04]  /*457e0*/  STL.64 [R1+0x790], R48 ;  /* 0x0007903001007387 */ /* 0x000fe80000100a00 */
[----:B------:R3:W-:Y:S02]  /*457f0*/  STL.64 [R1+0x798], R50 ;  /* 0x0007983201007387 */ /* 0x0007e40000100a00 */
[C---:B---3--:R-:W-:Y:S06]  /*45800*/  HMMA.16816.F32 R48, R40.reuse, R24, R52 ;  /* 0x000000182830723c */ /* 0x048fec0000001834 */
[----:B--2---:R-:W-:-:S15]  /*45810*/  HMMA.16816.F32 R52, R40, R20, R56 ;  /* 0x000000142834723c */ /* 0x004fde0000001838 */
[----:B------:R-:W-:-:S03]  /*45820*/  NOP ;  /* 0x0000000000007918 */ /* 0x000fc60000000000 */
[----:B------:R-:W-:Y:S01]  /*45830*/  IMAD.MOV.U32 R23, RZ, RZ, R48 ;  /* 0x000000ffff177224 */ /* 0x000fe200078e0030 */
[----:B------:R-:W-:Y:S01]  /*45840*/  MOV R15, R49 ;  /* 0x00000031000f7202 */ /* 0x000fe20000000f00 */
[----:B------:R-:W-:Y:S02]  /*45850*/  IMAD.MOV.U32 R18, RZ, RZ, R50 ;  /* 0x000000ffff127224 */ /* 0x000fe400078e0032 */
[----:B------:R-:W-:Y:S01]  /*45860*/  IMAD.MOV.U32 R19, RZ, RZ, R51 ;  /* 0x000000ffff137224 */ /* 0x000fe200078e0033 */
[----:B------:R-:W2:Y:S04]  /*45870*/  LDL.LU.64 R48, [R1+0xb50] ;  /* 0x000b500001307983 */ /* 0x000ea80000300a00 */
[----:B------:R-:W2:Y:S04]  /*45880*/  LDL.LU.64 R50, [R1+0xb58] ;  /* 0x000b580001327983 */ /* 0x000ea80000300a00 */
[----:B------:R-:W-:Y:S04]  /*45890*/  STL [R1+0x38b0], R23 ;  /* 0x0038b01701007387 */ /* 0x000fe80000100800 */
[----:B------:R-:W-:Y:S04]  /*458a0*/  STL [R1+0x3660], R19 ;  /* 0x0036601301007387 */ /* 0x000fe80000100800 */
[----:B------:R-:W-:Y:S04]  /*458b0*/  STL [R1+0x364c], R18 ;  /* 0x00364c1201007387 */ /* 0x000fe80000100800 */
[----:B------:R-:W-:Y:S01]  /*458c0*/  STL [R1+0x3648], R15 ;  /* 0x0036480f01007387 */ /* 0x000fe20000100800 */
[----:B------:R-:W-:-:S02]  /*458d0*/  IMAD.MOV.U32 R14, RZ, RZ, R52 ;  /* 0x000000ffff0e7224 */ /* 0x000fc400078e0034 */
[----:B------:R-:W-:Y:S02]  /*458e0*/  IMAD.MOV.U32 R22, RZ, RZ, R53 ;  /* 0x000000ffff167224 */ /* 0x000fe400078e0035 */
[----:B------:R-:W-:Y:S02]  /*458f0*/  IMAD.MOV.U32 R26, RZ, RZ, R54 ;  /* 0x000000ffff1a7224 */ /* 0x000fe400078e0036 */
[----:B------:R-:W-:Y:S01]  /*45900*/  IMAD.MOV.U32 R27, RZ, RZ, R55 ;  /* 0x000000ffff1b7224 */ /* 0x000fe200078e0037 */
[----:B------:R-:W3:Y:S04]  /*45910*/  LDL.LU.64 R52, [R1+0xb40] ;  /* 0x000b400001347983 */ /* 0x000ee80000300a00 */
[----:B------:R-:W3:Y:S04]  /*45920*/  LDL.LU.64 R54, [R1+0xb48] ;  /* 0x000b480001367983 */ /* 0x000ee80000300a00 */
[----:B------:R-:W-:Y:S04]  /*45930*/  STL [R1+0x38b4], R22 ;  /* 0x0038b41601007387 */ /* 0x000fe80000100800 */
[----:B------:R3:W-:Y:S04]  /*45940*/  STL.64 [R1+0x3a90], R20 ;  /* 0x003a901401007387 */ /* 0x0007e80000100a00 */
[----:B------:R0:W-:Y:S04]  /*45950*/  STL [R1+0x366c], R27 ;  /* 0x00366c1b01007387 */ /* 0x0001e80000100800 */
[----:B------:R1:W-:Y:S04]  /*45960*/  STL [R1+0x3668], R26 ;  /* 0x0036681a01007387 */ /* 0x0003e80000100800 */
[----:B------:R4:W-:Y:S01]  /*45970*/  STL [R1+0x3664], R14 ;  /* 0x0036640e01007387 */ /* 0x0009e20000100800 */
[C---:B--2---:R-:W-:Y:S06]  /*45980*/  HMMA.16816.F32 R48, R40.reuse, R16, R48 ;  /* 0x000000102830723c */ /* 0x044fec0000001830 */
[----:B---3--:R-:W-:-:S15]  /*45990*/  HMMA.16816.F32 R20, R40, R12, R52 ;  /* 0x0000000c2814723c */ /* 0x008fde0000001834 */
[----:B------:R-:W-:-:S03]  /*459a0*/  NOP ;  /* 0x0000000000007918 */ /* 0x000fc60000000000 */
[----:B------:R-:W-:Y:S01]  /*459b0*/  MOV R31, R51 ;  /* 0x00000033001f7202 */ /* 0x000fe20000000f00 */
[----:B------:R-:W-:Y:S02]  /*459c0*/  IMAD.MOV.U32 R30, RZ, RZ, R50 ;  /* 0x000000ffff1e7224 */ /* 0x000fe400078e0032 */
[----:B------:R-:W-:Y:S02]  /*459d0*/  IMAD.MOV.U32 R15, RZ, RZ, R49 ;  /* 0x000000ffff0f7224 */ /* 0x000fe400078e0031 */
[----:B------:R-:W-:Y:S02]  /*459e0*/  IMAD.MOV.U32 R18, RZ, RZ, R48 ;  /* 0x000000ffff127224 */ /* 0x000fe400078e0030 */
[----:B------:R-:W2:Y:S04]  /*459f0*/  LDL.64 R48, [R1+0x160] ;  /* 0x0001600001307983 */ /* 0x000ea80000100a00 */
[----:B------:R-:W-:Y:S04]  /*45a00*/  STL [R1+0x368c], R31 ;  /* 0x00368c1f01007387 */ /* 0x000fe80000100800 */
[----:B------:R-:W-:Y:S04]  /*45a10*/  STL [R1+0x3688], R30 ;  /* 0x0036881e01007387 */ /* 0x000fe80000100800 */
[----:B------:R-:W-:Y:S04]  /*45a20*/  STL [R1+0x3684], R15 ;  /* 0x0036840f01007387 */ /* 0x000fe80000100800 */
[----:B------:R-:W-:Y:S04]  /*45a30*/  STL [R1+0x3680], R18 ;  /* 0x0036801201007387 */ /* 0x000fe80000100800 */
[----:B------:R-:W3:Y:S01]  /*45a40*/  LDL.64 R52, [R1+0xd0] ;  /* 0x0000d00001347983 */ /* 0x000ee20000100a00 */
[----:B------:R-:W-:-:S02]  /*45a50*/  IMAD.MOV.U32 R44, RZ, RZ, R37 ;  /* 0x000000ffff2c7224 */ /* 0x000fc400078e0025 */
[----:B------:R-:W-:Y:S02]  /*45a60*/  IMAD.MOV.U32 R45, RZ, RZ, R36 ;  /* 0x000000ffff2d7224 */ /* 0x000fe400078e0024 */
[----:B------:R-:W-:Y:S02]  /*45a70*/  IMAD.MOV.U32 R36, RZ, RZ, R46 ;  /* 0x000000ffff247224 */ /* 0x000fe400078e002e */
[----:B0-----:R-:W-:Y:S02]  /*45a80*/  IMAD.MOV.U32 R27, RZ, RZ, R20 ;  /* 0x000000ffff1b7224 */ /* 0x001fe400078e0014 */
[----:B-1----:R-:W-:Y:S02]  /*45a90*/  IMAD.MOV.U32 R26, RZ, RZ, R21 ;  /* 0x000000ffff1a7224 */ /* 0x002fe400078e0015 */
[----:B----4-:R-:W-:Y:S02]  /*45aa0*/  IMAD.MOV.U32 R14, RZ, RZ, R22 ;  /* 0x000000ffff0e7224 */ /* 0x010fe400078e0016 */
[----:B------:R-:W-:Y:S01]  /*45ab0*/  IMAD.MOV.U32 R19, RZ, RZ, R23 ;  /* 0x000000ffff137224 */ /* 0x000fe200078e0017 */
[----:B---3--:R0:W-:Y:S04]  /*45ac0*/  STL.64 [R1+0x3a98], R52 ;  /* 0x003a983401007387 */ /* 0x0081e80000100a00 */
[----:B------:R1:W-:Y:S01]  /*45ad0*/  STL.64 [R1+0x3ad0], R44 ;  /* 0x003ad02c01007387 */ /* 0x0003e20000100a00 */
[----:B0-----:R-:W-:-:S02]  /*45ae0*/  IMAD.MOV.U32 R52, RZ, RZ, R39 ;  /* 0x000000ffff347224 */ /* 0x001fc400078e0027 */
[----:B------:R-:W-:Y:S01]  /*45af0*/  IMAD.MOV.U32 R53, RZ, RZ, R38 ;  /* 0x000000ffff357224 */ /* 0x000fe200078e0026 */
[----:B-1----:R-:W3:Y:S04]  /*45b00*/  LDL.LU.64 R44, [R1+0xb20] ;  /* 0x000b2000012c7983 */ /* 0x002ee80000300a00 */
[----:B------:R-:W3:Y:S04]  /*45b10*/  LDL.LU.64 R46, [R1+0xb28] ;  /* 0x000b2800012e7983 */ /* 0x000ee80000300a00 */
[----:B------:R-:W2:Y:S04]  /*45b20*/  LDL.LU.64 R20, [R1+0xb10] ;  /* 0x000b100001147983 */ /* 0x000ea80000300a00 */
[----:B------:R-:W2:Y:S04]  /*45b30*/  LDL.LU.64 R22, [R1+0xb18] ;  /* 0x000b180001167983 */ /* 0x000ea80000300a00 */
[----:B------:R0:W-:Y:S04]  /*45b40*/  STL.64 [R1+0x3aa8], R52 ;  /* 0x003aa83401007387 */ /* 0x0001e80000100a00 */
[----:B0-----:R-:W4:Y:S04]  /*45b50*/  LDL.LU.64 R52, [R1+0xb30] ;  /* 0x000b300001347983 */ /* 0x001f280000300a00 */
[----:B------:R-:W4:Y:S04]  /*45b60*/  LDL.LU.64 R54, [R1+0xb38] ;  /* 0x000b380001367983 */ /* 0x000f280000300a00 */
[----:B------:R-:W3:Y:S01]  /*45b70*/  LDL.64 R56, [R1+0xc0] ;  /* 0x0000c00001387983 */ /* 0x000ee20000100a00 */
[C---:B----4-:R-:W-:Y:S03]  /*45b80*/  HMMA.16816.F32 R52, R40.reuse, R8, R52 ;  /* 0x000000082834723c */ /* 0x050fe60000001834 */
[----:B---3--:R-:W-:Y:S04]  /*45b90*/  STL.64 [R1+0x3aa0], R56 ;  /* 0x003aa03801007387 */ /* 0x008fe80000100a00 */
[----:B------:R-:W-:Y:S04]  /*45ba0*/  STL [R1+0x38bc], R26 ;  /* 0x0038bc1a01007387 */ /* 0x000fe80000100800 */
[----:B------:R-:W-:Y:S04]  /*45bb0*/  STL [R1+0x38b8], R27 ;  /* 0x0038b81b01007387 */ /* 0x000fe80000100800 */
[----:B------:R0:W-:Y:S01]  /*45bc0*/  STL.64 [R1+0x3ab8], R24 ;  /* 0x003ab81801007387 */ /* 0x0001e20000100a00 */
[C---:B--2---:R-:W-:Y:S06]  /*45bd0*/  HMMA.16816.F32 R20, R40.reuse, R48, R20 ;  /* 0x000000302814723c */ /* 0x044fec0000001814 */
[----:B0-----:R-:W-:Y:S01]  /*45be0*/  HMMA.16816.F32 R24, R40, R4, R44 ;  /* 0x000000042818723c */ /* 0x001fe2000000182c */
[----:B------:R-:W-:Y:S01]  /*45bf0*/  STL [R1+0x38a8], R14 ;  /* 0x0038a80e01007387 */ /* 0x000fe20000100800 */
[----:B------:R-:W-:-:S02]  /*45c00*/  IMAD.MOV.U32 R31, RZ, RZ, R52 ;  /* 0x000000ffff1f7224 */ /* 0x000fc400078e0034 */
[----:B------:R-:W-:Y:S02]  /*45c10*/  IMAD.MOV.U32 R30, RZ, RZ, R53 ;  /* 0x000000ffff1e7224 */ /* 0x000fe400078e0035 */
[----:B------:R-:W-:Y:S02]  /*45c20*/  IMAD.MOV.U32 R18, RZ, RZ, R55 ;  /* 0x000000ffff127224 */ /* 0x000fe400078e0037 */
[----:B------:R-:W-:Y:S01]  /*45c30*/  IMAD.MOV.U32 R15, RZ, RZ, R54 ;  /* 0x000000ffff0f7224 */ /* 0x000fe200078e0036 */
[----:B------:R-:W-:Y:S04]  /*45c40*/  STL.64 [R1+0x3a08], R30 ;  /* 0x003a081e01007387 */ /* 0x000fe80000100a00 */
[----:B------:R-:W-:Y:S04]  /*45c50*/  STL.64 [R1+0x3a00], R28 ;  /* 0x003a001c01007387 */ /* 0x000fe80000100a00 */
[----:B------:R-:W-:Y:S04]  /*45c60*/  STL.64 [R1+0x39b0], R18 ;  /* 0x0039b01201007387 */ /* 0x000fe80000100a00 */
[----:B------:R0:W-:Y:S04]  /*45c70*/  STL.64 [R1+0x39a8], R16 ;  /* 0x0039a81001007387 */ /* 0x0001e80000100a00 */
[----:B0-----:R-:W2:Y:S04]  /*45c80*/  LDL.64 R16, [R1+0xe0] ;  /* 0x0000e00001107983 */ /* 0x001ea80000100a00 */
[----:B------:R-:W-:Y:S04]  /*45c90*/  STL [R1+0x38ac], R15 ;  /* 0x0038ac0f01007387 */ /* 0x000fe80000100800 */
[----:B------:R-:W3:Y:S04]  /*45ca0*/  LDL.64 R28, [R1+0xb0] ;  /* 0x0000b000011c7983 */ /* 0x000ee80000100a00 */
[----:B------:R0:W-:Y:S04]  /*45cb0*/  STL.64 [R1+0x730], R24 ;  /* 0x0007301801007387 */ /* 0x0001e80000100a00 */
[----:B------:R1:W-:Y:S04]  /*45cc0*/  STL.64 [R1+0x738], R26 ;  /* 0x0007381a01007387 */ /* 0x0003e80000100a00 */
[----:B------:R4:W-:Y:S04]  /*45cd0*/  STL.64 [R1+0x720], R20 ;  /* 0x0007201401007387 */ /* 0x0009e80000100a00 */
[----:B------:R4:W-:Y:S04]  /*45ce0*/  STL.64 [R1+0x728], R22 ;  /* 0x0007281601007387 */ /* 0x0009e80000100a00 */
[----:B------:R-:W2:Y:S04]  /*45cf0*/  LDL.LU.64 R44, [R1+0x380] ;  /* 0x00038000012c7983 */ /* 0x000ea80000300a00 */
[----:B------:R-:W2:Y:S01]  /*45d00*/  LDL.LU.64 R46, [R1+0x388] ;  /* 0x00038800012e7983 */ /* 0x000ea20000300a00 */
[----:B------:R-:W-:-:S03]  /*45d10*/  MOV R37, R35 ;  /* 0x0000002300257202 */ /* 0x000fc60000000f00 */
[----:B0-----:R-:W3:Y:S04]  /*45d20*/  LDL.LU.64 R24, [R1+0x10b0] ;  /* 0x0010b00001187983 */ /* 0x001ee80000300a00 */
[----:B-1----:R-:W3:Y:S04]  /*45d30*/  LDL.LU.64 R26, [R1+0x10b8] ;  /* 0x0010b800011a7983 */ /* 0x002ee80000300a00 */
[----:B------:R-:W3:Y:S04]  /*45d40*/  LDL.LU.64 R52, [R1+0x1070] ;  /* 0x0010700001347983 */ /* 0x000ee80000300a00 */
[----:B------:R-:W3:Y:S04]  /*45d50*/  LDL.LU.64 R54, [R1+0x1078] ;  /* 0x0010780001367983 */ /* 0x000ee80000300a00 */
[----:B------:R-:W3:Y:S04]  /*45d60*/  LDL R14, [R1+0x2500] ;  /* 0x00250000010e7983 */ /* 0x000ee80000100800 */
[----:B------:R-:W3:Y:S01]  /*45d70*/  LDL.LU.64 R56, [R1+0x1050] ;  /* 0x0010500001387983 */ /* 0x000ee20000300a00 */
[----:B------:R-:W-:-:S03]  /*45d80*/  IMAD.MOV.U32 R35, RZ, RZ, R48 ;  /* 0x000000ffff237224 */ /* 0x000fc600078e0030 */
[----:B------:R-:W3:Y:S04]  /*45d90*/  LDL.LU.64 R58, [R1+0x1058] ;  /* 0x00105800013a7983 */ /* 0x000ee80000300a00 */
[----:B----4-:R-:W4:Y:S01]  /*45da0*/  LDL.LU.64 R20, [R1+0x1010] ;  /* 0x0010100001147983 */ /* 0x010f220000300a00 */
[----:B------:R-:W-:-:S03]  /*45db0*/  IMAD.MOV.U32 R61, RZ, RZ, R49 ;  /* 0x000000ffff3d7224 */ /* 0x000fc600078e0031 */
[----:B------:R-:W4:Y:S04]  /*45dc0*/  LDL.LU.64 R22, [R1+0x1018] ;  /* 0x0010180001167983 */ /* 0x000f280000300a00 */
[----:B------:R-:W4:Y:S04]  /*45dd0*/  LDL.LU.64 R48, [R1+0xf60] ;  /* 0x000f600001307983 */ /* 0x000f280000300a00 */
[----:B------:R-:W4:Y:S04]  /*45de0*/  LDL.LU.64 R50, [R1+0xf68] ;  /* 0x000f680001327983 */ /* 0x000f280000300a00 */
[----:B------:R-:W-:Y:S04]  /*45df0*/  STL.64 [R1+0x3a18], R34 ;  /* 0x003a182201007387 */ /* 0x000fe80000100a00 */
[----:B------:R0:W-:Y:S04]  /*45e00*/  STL.64 [R1+0x3a10], R32 ;  /* 0x003a102001007387 */ /* 0x0001e80000100a00 */
[----:B0-----:R-:W4:Y:S04]  /*45e10*/  LDL.LU.64 R32, [R1+0xfa0] ;  /* 0x000fa00001207983 */ /* 0x001f280000300a00 */
[----:B------:R-:W4:Y:S01]  /*45e20*/  LDL.LU.64 R34, [R1+0xfa8] ;  /* 0x000fa80001227983 */ /* 0x000f220000300a00 */
[----:B--2---:R-:W-:Y:S03]  /*45e30*/  HMMA.16816.F32 R40, R40, R36, R44 ;  /* 0x000000242828723c */ /* 0x004fe6000000182c */
[----:B------:R-:W3:Y:S04]  /*45e40*/  LDL.LU.64 R44, [R1+0x3ad0] ;  /* 0x003ad000012c7983 */ /* 0x000ee80000300a00 */
[----:B------:R-:W3:Y:S04]  /*45e50*/  LDL.LU.64 R38, [R1+0x3ac8] ;  /* 0x003ac80001267983 */ /* 0x000ee80000300a00 */
[----:B------:R-:W3:-:S12]  /*45e60*/  LDL.LU.64 R36, [R1+0x3ac0] ;  /* 0x003ac00001247983 */ /* 0x000ed80000300a00 */
[----:B------:R0:W-:Y:S04]  /*45e70*/  STL.64 [R1+0x360], R40 ;  /* 0x0003602801007387 */ /* 0x0001e80000100a00 */
[----:B------:R1:W-:Y:S04]  /*45e80*/  STL.64 [R1+0x368], R42 ;  /* 0x0003682a01007387 */ /* 0x0003e80000100a00 */
[----:B0-----:R-:W2:Y:S04]  /*45e90*/  LDL.LU.64 R40, [R1+0xfe0] ;  /* 0x000fe00001287983 */ /* 0x001ea80000300a00 */
[----:B-1----:R-:W2:Y:S01]  /*45ea0*/  LDL.LU.64 R42, [R1+0xfe8] ;  /* 0x000fe800012a7983 */ /* 0x002ea20000300a00 */
[----:B---3--:R-:W-:Y:S03]  /*45eb0*/  HMMA.16816.F32 R44, R36, R44, R24 ;  /* 0x0000002c242c723c */ /* 0x008fe60000001818 */
[----:B------:R-:W3:-:S15]  /*45ec0*/  LDL.LU.64 R24, [R1+0x3ab8] ;  /* 0x003ab80001187983 */ /* 0x000ede0000300a00 */
[----:B------:R-:W-:-:S05]  /*45ed0*/  NOP ;  /* 0x0000000000007918 */ /* 0x000fca0000000000 */
[----:B------:R0:W-:Y:S04]  /*45ee0*/  STL.64 [R1+0x350], R44 ;  /* 0x0003502c01007387 */ /* 0x0001e80000100a00 */
[----:B------:R1:W-:Y:S04]  /*45ef0*/  STL.64 [R1+0x358], R46 ;  /* 0x0003582e01007387 */ /* 0x0003e80000100a00 */
[----:B0-----:R-:W1:Y:S02]  /*45f00*/  LDL.LU.64 R44, [R1+0x3ab0] ;  /* 0x003ab000012c7983 */ /* 0x001e640000300a00 */
[----:B-1----:R-:W-:Y:S02]  /*45f10*/  HMMA.16816.F32 R44, R36, R44, R52 ;  /* 0x0000002c242c723c */ /* 0x002fe40000001834 */
[----:B------:R-:W3:-:S15]  /*45f20*/  LDL.LU.64 R52, [R1+0x3aa8] ;  /* 0x003aa80001347983 */ /* 0x000ede0000300a00 */
[----:B------:R-:W-:-:S06]  /*45f30*/  NOP ;  /* 0x0000000000007918 */ /* 0x000fcc0000000000 */
[----:B------:R-:W-:Y:S04]  /*45f40*/  STL.64 [R1+0x340], R44 ;  /* 0x0003402c01007387 */ /* 0x000fe80000100a00 */
[----:B------:R-:W-:Y:S04]  /*45f50*/  STL.64 [R1+0x348], R46 ;  /* 0x0003482e01007387 */ /* 0x000fe80000100a00 */
[----:B------:R-:W0:Y:S01]  /*45f60*/  LDSM.16.MT88.4 R44, [R14+UR4+0x8000] ;  /* 0x008000040e2c783b */ /* 0x000e220008004200 */
[----:B--2---:R-:W-:Y:S03]  /*45f70*/  HMMA.16816.F32 R40, R36, R16, R40 ;  /* 0x000000102428723c */ /* 0x004fe60000001828 */
[----:B0-----:R-:W-:Y:S04]  /*45f80*/  STL.64 [R1+0x39a0], R46 ;  /* 0x0039a02e01007387 */ /* 0x001fe80000100a00 */
[----:B------:R0:W-:Y:S02]  /*45f90*/  STL.64 [R1+0x3998], R44 ;  /* 0x0039982c01007387 */ /* 0x0001e40000100a00 */
[----:B0-----:R-:W-:-:S02]  /*45fa0*/  IMAD.MOV.U32 R44, RZ, RZ, R2 ;  /* 0x000000ffff2c7224 */ /* 0x001fc400078e0002 */
[----:B------:R-:W-:-:S07]  /*45fb0*/  IMAD.MOV.U32 R45, RZ, RZ, R0 ;  /* 0x000000ffff2d7224 */ /* 0x000fce00078e0000 */
[----:B----4-:R-:W-:Y:S01]  /*45fc0*/  HMMA.16816.F32 R44, R36, R44, R20 ;  /* 0x0000002c242c723c */ /* 0x010fe20000001814 */
[----:B------:R-:W-:Y:S01]  /*45fd0*/  IMAD.MOV.U32 R2, RZ, RZ, R16 ;  /* 0x000000ffff027224 */ /* 0x000fe200078e0010 */
[----:B------:R-:W-:-:S04]  /*45fe0*/  MOV R0, R17 ;  /* 0x0000001100007202 */ /* 0x000fc80000000f00 */
[----:B---3--:R-:W-:Y:S01]  /*45ff0*/  HMMA.16816.F32 R52, R36, R52, R56 ;  /* 0x000000342434723c */ /* 0x008fe20000001838 */
[----:B------:R-:W2:-:S15]  /*46000*/  LDL.LU.64 R56, [R1+0x3aa0] ;  /* 0x003aa00001387983 */ /* 0x000e9e0000300a00 */
[----:B------:R-:W-:-:S07]  /*46010*/  NOP ;  /* 0x0000000000007918 */ /* 0x000fce0000000000 */
[----:B------:R0:W-:Y:S04]  /*46020*/  STL.64 [R1+0x710], R52 ;  /* 0x0007103401007387 */ /* 0x0001e80000100a00 */
[----:B------:R-:W-:Y:S04]  /*46030*/  STL.64 [R1+0x718], R54 ;  /* 0x0007183601007387 */ /* 0x000fe80000100a00 */
[----:B0-----:R-:W3:Y:S04]  /*46040*/  LDL.LU.64 R52, [R1+0x3a98] ;  /* 0x003a980001347983 */ /* 0x001ee80000300a00 */
[----:B------:R-:W4:Y:S04]  /*46050*/  LDL.LU.64 R20, [R1+0x3a90] ;  /* 0x003a900001147983 */ /* 0x000f280000300a00 */
[----:B------:R-:W-:Y:S04]  /*46060*/  STL.64 [R1+0x700], R44 ;  /* 0x0007002c01007387 */ /* 0x000fe80000100a00 */
[----:B------:R-:W-:Y:S04]  /*46070*/  STL.64 [R1+0x708], R46 ;  /* 0x0007082e01007387 */ /* 0x000fe80000100a00 */
[----:B------:R-:W-:Y:S04]  /*46080*/  STL.64 [R1+0x6f0], R40 ;  /* 0x0006f02801007387 */ /* 0x000fe80000100a00 */
[----:B------:R-:W-:Y:S04]  /*46090*/  STL.64 [R1+0x6f8], R42 ;  /* 0x0006f82a01007387 */ /* 0x000fe80000100a00 */
[----:B------:R-:W2:Y:S04]  /*460a0*/  LDL.LU.64 R16, [R1+0xf20] ;  /* 0x000f200001107983 */ /* 0x000ea80000300a00 */
[----:B------:R-:W2:Y:S01]  /*460b0*/  LDL.LU.64 R18, [R1+0xf28] ;  /* 0x000f280001127983 */ /* 0x000ea20000300a00 */
[C---:B---3--:R-:W-:Y:S06]  /*460c0*/  HMMA.16816.F32 R32, R36.reuse, R52, R32 ;  /* 0x000000342420723c */ /* 0x048fec0000001820 */
[----:B--2---:R-:W-:-:S15]  /*460d0*/  HMMA.16816.F32 R16, R36, R28, R16 ;  /* 0x0000001c2410723c */ /* 0x004fde0000001810 */
[----:B------:R-:W-:-:S02]  /*460e0*/  NOP ;  /* 0x0000000000007918 */ /* 0x000fc40000000000 */
[----:B------:R-:W-:Y:S04]  /*460f0*/  STL.64 [R1+0x6e0], R32 ;  /* 0x0006e02001007387 */ /* 0x000fe80000100a00 */
[----:B------:R0:W-:Y:S02]  /*46100*/  STL.64 [R1+0x6e8], R34 ;  /* 0x0006e82201007387 */ /* 0x0001e40000100a00 */
[----:B0-----:R-:W-:Y:S01]  /*46110*/  HMMA.16816.F32 R32, R36, R56, R48 ;  /* 0x000000382420723c */ /* 0x001fe20000001830 */
[----:B------:R-:W-:-:S05]  /*46120*/  IMAD.MOV.U32 R26, RZ, RZ, R52 ;  /* 0x000000ffff1a7224 */ /* 0x000fca00078e0034 */
[----:B------:R-:W-:Y:S02]  /*46130*/  IMAD.MOV.U32 R27, RZ, RZ, R57 ;  /* 0x000000ffff1b7224 */ /* 0x000fe400078e0039 */
[----:B------:R-:W-:Y:S02]  /*46140*/  IMAD.MOV.U32 R60, RZ, RZ, R56 ;  /* 0x000000ffff3c7224 */ /* 0x000fe400078e0038 */
[----:B------:R-:W-:Y:S02]  /*46150*/  IMAD.MOV.U32 R56, RZ, RZ, R6 ;  /* 0x000000ffff387224 */ /* 0x000fe400078e0006 */
[----:B------:R-:W-:Y:S02]  /*46160*/  IMAD.MOV.U32 R57, RZ, RZ, R7 ;  /* 0x000000ffff397224 */ /* 0x000fe400078e0007 */
[----:B------:R-:W-:Y:S02]  /*46170*/  IMAD.MOV.U32 R48, RZ, RZ, R11 ;  /* 0x000000ffff307224 */ /* 0x000fe400078e000b */
[----:B------:R-:W-:-:S02]  /*46180*/  IMAD.MOV.U32 R49, RZ, RZ, R10 ;  /* 0x000000ffff317224 */ /* 0x000fc400078e000a */
[----:B------:R-:W-:-:S05]  /*46190*/  IMAD.MOV.U32 R15, RZ, RZ, R53 ;  /* 0x000000ffff0f7224 */ /* 0x000fca00078e0035 */
[----:B------:R0:W-:Y:S04]  /*461a0*/  STL.64 [R1+0x6d0], R32 ;  /* 0x0006d02001007387 */ /* 0x0001e80000100a00 */
[----:B------:R-:W-:Y:S04]  /*461b0*/  STL.64 [R1+0x6d8], R34 ;  /* 0x0006d82201007387 */ /* 0x000fe80000100a00 */
[----:B------:R-:W-:Y:S04]  /*461c0*/  STL.64 [R1+0x3a28], R26 ;  /* 0x003a281a01007387 */ /* 0x000fe80000100a00 */
[----:B------:R1:W-:Y:S04]  /*461d0*/  STL.64 [R1+0x3a20], R24 ;  /* 0x003a201801007387 */ /* 0x0003e80000100a00 */
[----:B------:R-:W2:Y:S04]  /*461e0*/  LDL.LU R6, [R1+0x3a8c] ;  /* 0x003a8c0001067983 */ /* 0x000ea80000300800 */
[----:B------:R-:W3:Y:S04]  /*461f0*/  LDL.LU R7, [R1+0x3a88] ;  /* 0x003a880001077983 */ /* 0x000ee80000300800 */
[----:B0-----:R-:W4:Y:S04]  /*46200*/  LDL.64 R32, [R1+0xa0] ;  /* 0x0000a00001207983 */ /* 0x001f280000100a00 */
[----:B------:R-:W-:Y:S04]  /*46210*/  STL.64 [R1+0x3a30], R56 ;  /* 0x003a303801007387 */ /* 0x000fe80000100a00 */
[----:B------:R-:W2:Y:S04]  /*46220*/  LDL.LU.64 R52, [R1+0x90] ;  /* 0x0000900001347983 */ /* 0x000ea80000300a00 */
[----:B------:R0:W-:Y:S04]  /*46230*/  STL.64 [R1+0x3a38], R48 ;  /* 0x003a383001007387 */ /* 0x0001e80000100a00 */
[----:B------:R-:W-:Y:S04]  /*46240*/  STL.64 [R1+0x6c0], R16 ;  /* 0x0006c01001007387 */ /* 0x000fe80000100a00 */
[----:B------:R-:W-:Y:S04]  /*46250*/  STL.64 [R1+0x6c8], R18 ;  /* 0x0006c81201007387 */ /* 0x000fe80000100a00 */
[----:B------:R-:W2:Y:S01]  /*46260*/  LDL.LU.64 R44, [R1+0xef0] ;  /* 0x000ef000012c7983 */ /* 0x000ea20000300a00 */
[----:B------:R-:W-:Y:S01]  /*46270*/  IMAD.MOV.U32 R11, RZ, RZ, R28 ;  /* 0x000000ffff0b7224 */ /* 0x000fe200078e001c */
[----:B------:R-:W-:-:S02]  /*46280*/  MOV R10, R29 ;  /* 0x0000001d000a7202 */ /* 0x000fc40000000f00 */
[----:B------:R-:W2:Y:S04]  /*46290*/  LDL.LU.64 R46, [R1+0xef8] ;  /* 0x000ef800012e7983 */ /* 0x000ea80000300a00 */
[----:B------:R-:W2:Y:S04]  /*462a0*/  LDL.LU.64 R28, [R1+0xeb0] ;  /* 0x000eb000011c7983 */ /* 0x000ea80000300a00 */
[----:B------:R-:W2:Y:S04]  /*462b0*/  LDL.LU.64 R30, [R1+0xeb8] ;  /* 0x000eb800011e7983 */ /* 0x000ea80000300a00 */
[----:B-1----:R-:W4:Y:S01]  /*462c0*/  LDL R24, [R1+0x30] ;  /* 0x0000300001187983 */ /* 0x002f220000100800 */
[----:B---3--:R-:W-:-:S03]  /*462d0*/  IMAD.MOV.U32 R25, RZ, RZ, R7 ;  /* 0x000000ffff197224 */ /* 0x008fc600078e0007 */
[----:B------:R-:W3:Y:S04]  /*462e0*/  LDL.LU R7, [R1+0x3a84] ;  /* 0x003a840001077983 */ /* 0x000ee80000300800 */
[----:B----4-:R-:W-:Y:S04]  /*462f0*/  STL.64 [R1+0x3a40], R24 ;  /* 0x003a401801007387 */ /* 0x010fe80000100a00 */
[----:B0-----:R-:W4:Y:S04]  /*46300*/  LDL R48, [R1+0x40] ;  /* 0x0000400001307983 */ /* 0x001f280000100800 */
[----:B------:R-:W4:Y:S04]  /*46310*/  LDL R49, [R1+0x44] ;  /* 0x0000440001317983 */ /* 0x000f280000100800 */
[----:B----4-:R0:W-:Y:S04]  /*46320*/  STL.64 [R1+0x3a48], R48 ;  /* 0x003a483001007387 */ /* 0x0101e80000100a00 */
[----:B0-----:R-:W4:Y:S04]  /*46330*/  LDL R48, [R1+0x50] ;  /* 0x0000500001307983 */ /* 0x001f280000100800 */
[----:B------:R-:W4:Y:S01]  /*46340*/  LDL R49, [R1+0x54] ;  /* 0x0000540001317983 */ /* 0x000f220000100800 */
[----:B---3--:R-:W-:-:S03]  /*46350*/  IMAD.MOV.U32 R16, RZ, RZ, R7 ;  /* 0x000000ffff107224 */ /* 0x008fc600078e0007 */
[----:B----4-:R-:W-:Y:S04]  /*46360*/  STL.64 [R1+0x3a58], R48 ;  /* 0x003a583001007387 */ /* 0x010fe80000100a00 */
[----:B------:R-:W3:Y:S04]  /*46370*/  LDL.LU R7, [R1+0x3a80] ;  /* 0x003a800001077983 */ /* 0x000ee80000300800 */
[----:B------:R-:W4:Y:S04]  /*46380*/  LDL R17, [R1+0x64] ;  /* 0x0000640001117983 */ /* 0x000f280000100800 */
[----:B----4-:R-:W-:Y:S04]  /*46390*/  STL.64 [R1+0x3a60], R16 ;  /* 0x003a601001007387 */ /* 0x010fe80000100a00 */
[----:B------:R-:W4:Y:S04]  /*463a0*/  LDL R40, [R1+0x70] ;  /* 0x0000700001287983 */ /* 0x000f280000100800 */
[----:B------:R-:W4:Y:S01]  /*463b0*/  LDL R41, [R1+0x74] ;  /* 0x0000740001297983 */ /* 0x000f220000100800 */
[----:B------:R-:W-:-:S02]  /*463c0*/  IMAD.MOV.U32 R23, RZ, RZ, R32 ;  /* 0x000000ffff177224 */ /* 0x000fc400078e0020 */
[----:B------:R-:W-:Y:S01]  /*463d0*/  IMAD.MOV.U32 R22, RZ, RZ, R33 ;  /* 0x000000ffff167224 */ /* 0x000fe200078e0021 */
[----:B----4-:R0:W-:Y:S04]  /*463e0*/  STL.64 [R1+0x3a68], R40 ;  /* 0x003a682801007387 */ /* 0x0101e80000100a00 */
[----:B0-----:R-:W4:Y:S04]  /*463f0*/  LDL R40, [R1+0x80] ;  /* 0x0000800001287983 */ /* 0x001f280000100800 */
[----:B------:R-:W-:Y:S04]  /*46400*/  STL.64 [R1+0x39c0], R10 ;  /* 0x0039c00a01007387 */ /* 0x000fe80000100a00 */
[----:B------:R2:W-:Y:S02]  /*46410*/  STL.64 [R1+0x39b8], R8 ;  /* 0x0039b80801007387 */ /* 0x0005e40000100a00 */
[----:B--2---:R-:W-:-:S02]  /*46420*/  IMAD.MOV.U32 R8, RZ, RZ, R6 ;  /* 0x000000ffff087224 */ /* 0x004fc400078e0006 */
[----:B------:R-:W-:-:S05]  /*46430*/  IMAD.MOV.U32 R9, RZ, RZ, R3 ;  /* 0x000000ffff097224 */ /* 0x000fca00078e0003 */
[----:B------:R0:W-:Y:S02]  /*46440*/  STL.64 [R1+0x3a50], R8 ;  /* 0x003a500801007387 */ /* 0x0001e40000100a00 */
[----:B0-----:R-:W-:-:S15]  /*46450*/  HMMA.16816.F32 R8, R36, R32, R44 ;  /* 0x000000202408723c */ /* 0x001fde000000182c */
[----:B------:R-:W-:-:S08]  /*46460*/  NOP ;  /* 0x0000000000007918 */ /* 0x000fd00000000000 */
[----:B------:R-:W-:Y:S04]  /*46470*/  STL.64 [R1+0x6b0], R8 ;  /* 0x0006b00801007387 */ /* 0x000fe80000100a00 */
[----:B------:R0:W-:Y:S02]  /*46480*/  STL.64 [R1+0x6b8], R10 ;  /* 0x0006b80a01007387 */ /* 0x0001e40000100a00 */
[----:B0-----:R-:W-:Y:S02]  /*46490*/  HMMA.16816.F32 R8, R36, R52, R28 ;  /* 0x000000342408723c */ /* 0x001fe4000000181c */
[----:B------:R-:W-:Y:S04]  /*464a0*/  STL.64 [R1+0x3a78], R22 ;  /* 0x003a781601007387 */ /* 0x000fe80000100a00 */
[----:B------:R0:W-:-:S15]  /*464b0*/  STL.64 [R1+0x3a70], R20 ;  /* 0x003a701401007387 */ /* 0x0001de0000100a00 */
[----:B------:R-:W-:-:S02]  /*464c0*/  NOP ;  /* 0x0000000000007918 */ /* 0x000fc40000000000 */
[----:B------:R1:W-:Y:S04]  /*464d0*/  STL.64 [R1+0x6a8], R10 ;  /* 0x0006a80a01007387 */ /* 0x0003e80000100a00 */
[----:B0-----:R-:W4:Y:S04]  /*464e0*/  LDL.LU.64 R20, [R1+0xe70] ;  /* 0x000e700001147983 */ /* 0x001f280000300a00 */
[----:B------:R-:W4:Y:S01]  /*464f0*/  LDL.LU.64 R22, [R1+0xe78] ;  /* 0x000e780001167983 */ /* 0x000f220000300a00 */
[----:B---3--:R-:W-:-:S03]  /*46500*/  IMAD.MOV.U32 R41, RZ, RZ, R7 ;  /* 0x000000ffff297224 */ /* 0x008fc600078e0007 */
[----:B------:R-:W2:Y:S04]  /*46510*/  LDL.LU.64 R16, [R1+0xe40] ;  /* 0x000e400001107983 */ /* 0x000ea80000300a00 */
[----:B------:R-:W2:Y:S04]  /*46520*/  LDL.LU.64 R18, [R1+0xe48] ;  /* 0x000e480001127983 */ /* 0x000ea80000300a00 */
[----:B------:R-:W3:Y:S01]  /*46530*/  LDL.LU.64 R48, [R1+0xe00] ;  /* 0x000e000001307983 */ /* 0x000ee20000300a00 */
[----:B------:R-:W-:Y:S01]  /*46540*/  MOV R6, R8 ;  /* 0x0000000800067202 */ /* 0x000fe20000000f00 */
[----:B------:R-:W-:-:S02]  /*46550*/  IMAD.MOV.U32 R7, RZ, RZ, R9 ;  /* 0x000000ffff077224 */ /* 0x000fc400078e0009 */
[----:B------:R-:W3:Y:S04]  /*46560*/  LDL.LU.64 R50, [R1+0xe08] ;  /* 0x000e080001327983 */ /* 0x000ee80000300a00 */
[----:B------:R-:W3:Y:S04]  /*46570*/  LDL.LU.64 R8, [R1+0xdc0] ;  /* 0x000dc00001087983 */ /* 0x000ee80000300a00 */
[----:B-1----:R-:W3:Y:S04]  /*46580*/  LDL.LU.64 R10, [R1+0xdc8] ;  /* 0x000dc800010a7983 */ /* 0x002ee80000300a00 */
[----:B------:R-:W3:Y:S04]  /*46590*/  LDL.LU.64 R24, [R1+0xd90] ;  /* 0x000d900001187983 */ /* 0x000ee80000300a00 */
[----:B------:R-:W3:Y:S04]  /*465a0*/  LDL.LU.64 R26, [R1+0xd98] ;  /* 0x000d9800011a7983 */ /* 0x000ee80000300a00 */
[----:B------:R-:W3:Y:S04]  /*465b0*/  LDL.LU.64 R56, [R1+0xd50] ;  /* 0x000d500001387983 */ /* 0x000ee80000300a00 */
[----:B------:R-:W3:Y:S04]  /*465c0*/  LDL.LU.64 R58, [R1+0xd58] ;  /* 0x000d5800013a7983 */ /* 0x000ee80000300a00 */
[----:B------:R-:W3:Y:S04]  /*465d0*/  LDL.LU.64 R32, [R1+0xd10] ;  /* 0x000d100001207983 */ /* 0x000ee80000300a00 */
[----:B------:R-:W3:Y:S04]  /*465e0*/  LDL.LU.64 R34, [R1+0xd18] ;  /* 0x000d180001227983 */ /* 0x000ee80000300a00 */
[----:B------:R-:W3:Y:S01]  /*465f0*/  LDL.LU.64 R28, [R1+0xce0] ;  /* 0x000ce000011c7983 */ /* 0x000ee20000300a00 */
[----:B------:R-:W-:-:S02]  /*46600*/  IMAD.MOV.U32 R14, RZ, RZ, R52 ;  /* 0x000000ffff0e7224 */ /* 0x000fc400078e0034 */
[----:B------:R-:W-:Y:S01]  /*46610*/  IMAD.MOV.U32 R3, RZ, RZ, R53 ;  /* 0x000000ffff037224 */ /* 0x000fe200078e0035 */
[----:B------:R-:W3:Y:S04]  /*46620*/  LDL.LU.64 R30, [R1+0xce8] ;  /* 0x000ce800011e7983 */ /* 0x000ee80000300a00 */
[----:B------:R-:W3:Y:S04]  /*46630*/  LDL.LU.64 R52, [R1+0xca0] ;  /* 0x000ca00001347983 */ /* 0x000ee80000300a00 */
[----:B------:R-:W3:Y:S04]  /*46640*/  LDL.LU.64 R54, [R1+0xca8] ;  /* 0x000ca80001367983 */ /* 0x000ee80000300a00 */
[----:B------:R-:W3:Y:S04]  /*46650*/  LDL.LU.64 R44, [R1+0xc60] ;  /* 0x000c6000012c7983 */ /* 0x000ee80000300a00 */
[----:B------:R-:W3:Y:S04]  /*46660*/  LDL.LU.64 R46, [R1+0xc68] ;  /* 0x000c6800012e7983 */ /* 0x000ee80000300a00 */
[----:B------:R-:W-:Y:S04]  /*46670*/  STL [R1+0x35fc], R7 ;  /* 0x0035fc0701007387 */ /* 0x000fe80000100800 */
[----:B------:R-:W-:Y:S01]  /*46680*/  STL [R1+0x35f8], R6 ;  /* 0x0035f80601007387 */ /* 0x000fe20000100800 */
[----:B----4-:R-:W-:Y:S03]  /*46690*/  HMMA.16816.F32 R40, R36, R40, R20 ;  /* 0x000000282428723c */ /* 0x010fe60000001814 */
[----:B------:R-:W4:Y:S04]  /*466a0*/  LDL.LU.64 R22, [R1+0x3a78] ;  /* 0x003a780001167983 */ /* 0x000f280000300a00 */
[----:B------:R-:W4:-:S15]  /*466b0*/  LDL.LU.64 R20, [R1+0x3a70] ;  /* 0x003a700001147983 */ /* 0x000f1e0000300a00 */
[----:B------:R-:W-:-:S01]  /*466c0*/  NOP ;  /* 0x0000000000007918 */ /* 0x000fc20000000000 */
[----:B------:R0:W-:Y:S04]  /*466d0*/  STL.64 [R1+0x690], R40 ;  /* 0x0006902801007387 */ /* 0x0001e80000100a00 */
[----:B------:R2:W-:Y:S04]  /*466e0*/  STL.64 [R1+0x698], R42 ;  /* 0x0006982a01007387 */ /* 0x0005e80000100a00 */
[----:B0-----:R-:W2:Y:S02]  /*466f0*/  LDL.LU.64 R40, [R1+0x3a68] ;  /* 0x003a680001287983 */ /* 0x001ea40000300a00 */
[----:B--2---:R-:W-:Y:S02]  /*46700*/  HMMA.16816.F32 R40, R36, R40, R16 ;  /* 0x000000282428723c */ /* 0x004fe40000001810 */
[----:B------:R-:W3:-:S15]  /*46710*/  LDL.LU.64 R16, [R1+0x3a60] ;  /* 0x003a600001107983 */ /* 0x000ede0000300a00 */
[----:B------:R-:W-:-:S06]  /*46720*/  NOP ;  /* 0x0000000000007918 */ /* 0x000fcc0000000000 */
        /* <DEDUP_REMOVED lines=9> */
[----:B0-----:R-:W4:Y:S04]  /*467c0*/  LDL.LU.64 R16, [R1+0xbf0] ;  /* 0x000bf00001107983 */ /* 0x001f280000300a00 */
[----:B-1----:R-:W4:Y:S01]  /*467d0*/  LDL.LU.64 R18, [R1+0xbf8] ;  /* 0x000bf80001127983 */ /* 0x002f220000300a00 */
[----:B---3--:R-:W-:Y:S03]  /*467e0*/  HMMA.16816.F32 R48, R36, R48, R8 ;  /* 0x000000302430723c */ /* 0x008fe60000001808 */
[----:B------:R-:W3:-:S15]  /*467f0*/  LDL.LU.64 R8, [R1+0x3a50] ;  /* 0x003a500001087983 */ /* 0x000ede0000300a00 */
[----:B------:R-:W-:-:S05]  /*46800*/  NOP ;  /* 0x0000000000007918 */ /* 0x000fca0000000000 */
[----:B------:R0:W-:Y:S04]  /*46810*/  STL.64 [R1+0x660], R48 ;  /* 0x0006603001007387 */ /* 0x0001e80000100a00 */
[----:B------:R1:W-:Y:S04]  /*46820*/  STL.64 [R1+0x668], R50 ;  /* 0x0006683201007387 */ /* 0x0003e80000100a00 */
[----:B0-----:R-:W1:Y:S02]  /*46830*/  LDL.LU.64 R48, [R1+0x3a48] ;  /* 0x003a480001307983 */ /* 0x001e640000300a00 */
[----:B-1----:R-:W-:Y:S02]  /*46840*/  HMMA.16816.F32 R48, R36, R48, R24 ;  /* 0x000000302430723c */ /* 0x002fe40000001818 */
[----:B------:R-:W2:-:S15]  /*46850*/  LDL.LU.64 R24, [R1+0x3a40] ;  /* 0x003a400001187983 */ /* 0x000e9e0000300a00 */
[----:B------:R-:W-:-:S06]  /*46860*/  NOP ;  /* 0x0000000000007918 */ /* 0x000fcc0000000000 */
[----:B------:R0:W-:Y:S04]  /*46870*/  STL.64 [R1+0x650], R48 ;  /* 0x0006503001007387 */ /* 0x0001e80000100a00 */
[----:B------:R1:W-:Y:S04]  /*46880*/  STL.64 [R1+0x658], R50 ;  /* 0x0006583201007387 */ /* 0x0003e80000100a00 */
[----:B0-----:R-:W1:Y:S01]  /*46890*/  LDL.LU.64 R48, [R1+0x3a38] ;  /* 0x003a380001307983 */ /* 0x001e620000300a00 */
[C---:B--2---:R-:W-:Y:S03]  /*468a0*/  HMMA.16816.F32 R24, R36.reuse, R24, R56 ;  /* 0x000000182418723c */ /* 0x044fe60000001838 */
[----:B------:R-:W2:Y:S03]  /*468b0*/  LDL.LU.64 R56, [R1+0x3a30] ;  /* 0x003a300001387983 */ /* 0x000ea60000300a00 */
[----:B---3--:R-:W-:-:S15]  /*468c0*/  HMMA.16816.F32 R8, R36, R8, R32 ;  /* 0x000000082408723c */ /* 0x008fde0000001820 */
[----:B------:R-:W-:-:S02]  /*468d0*/  NOP ;  /* 0x0000000000007918 */ /* 0x000fc40000000000 */
[----:B------:R-:W-:Y:S01]  /*468e0*/  STL.64 [R1+0x640], R24 ;  /* 0x0006401801007387 */ /* 0x000fe20000100a00 */
[C---:B-1----:R-:W-:Y:S03]  /*468f0*/  HMMA.16816.F32 R48, R36.reuse, R48, R28 ;  /* 0x000000302430723c */ /* 0x042fe6000000181c */
[----:B------:R0:W-:Y:S04]  /*46900*/  STL.64 [R1+0x648], R26 ;  /* 0x0006481a01007387 */ /* 0x0001e80000100a00 */
[----:B0-----:R-:W3:Y:S04]  /*46910*/  LDL.LU.64 R26, [R1+0x3a28] ;  /* 0x003a2800011a7983 */ /* 0x001ee80000300a00 */
[----:B------:R-:W3:Y:S04]  /*46920*/  LDL.LU.64 R24, [R1+0x3a20] ;  /* 0x003a200001187983 */ /* 0x000ee80000300a00 */
[----:B------:R-:W3:Y:S04]  /*46930*/  LDL.LU.64 R34, [R1+0x3a18] ;  /* 0x003a180001227983 */ /* 0x000ee80000300a00 */
[----:B------:R-:W3:Y:S04]  /*46940*/  LDL.LU.64 R32, [R1+0x3a10] ;  /* 0x003a100001207983 */ /* 0x000ee80000300a00 */
[----:B------:R0:W-:Y:S04]  /*46950*/  STL.64 [R1+0x630], R8 ;  /* 0x0006300801007387 */ /* 0x0001e80000100a00 */
[----:B------:R1:W-:Y:S04]  /*46960*/  STL.64 [R1+0x638], R10 ;  /* 0x0006380a01007387 */ /* 0x0003e80000100a00 */
[----:B0-----:R-:W3:Y:S04]  /*46970*/  LDL.LU.64 R8, [R1+0xbb0] ;  /* 0x000bb00001087983 */ /* 0x001ee80000300a00 */
[----:B-1----:R-:W3:Y:S04]  /*46980*/  LDL.LU.64 R10, [R1+0xbb8] ;  /* 0x000bb800010a7983 */ /* 0x002ee80000300a00 */
[----:B------:R-:W3:Y:S04]  /*46990*/  LDL.LU.64 R30, [R1+0x3a08] ;  /* 0x003a0800011e7983 */ /* 0x000ee80000300a00 */
[----:B------:R-:W3:Y:S04]  /*469a0*/  LDL.LU.64 R28, [R1+0x3a00] ;  /* 0x003a0000011c7983 */ /* 0x000ee80000300a00 */
[----:B------:R-:W-:Y:S04]  /*469b0*/  STL.64 [R1+0x620], R48 ;  /* 0x0006203001007387 */ /* 0x000fe80000100a00 */
[----:B------:R0:W-:Y:S04]  /*469c0*/  STL.64 [R1+0x628], R50 ;  /* 0x0006283201007387 */ /* 0x0001e80000100a00 */
[----:B0-----:R-:W3:Y:S04]  /*469d0*/  LDL.LU.64 R50, [R1+0x39f8] ;  /* 0x0039f80001327983 */ /* 0x001ee80000300a00 */
[----:B------:R-:W4:Y:S01]  /*469e0*/  LDL.LU.64 R48, [R1+0x39f0] ;  /* 0x0039f00001307983 */ /* 0x000f220000300a00 */
[----:B--2---:R-:W-:Y:S03]  /*469f0*/  HMMA.16816.F32 R56, R36, R56, R52 ;  /* 0x000000382438723c */ /* 0x004fe60000001834 */
[----:B------:R-:W2:Y:S04]  /*46a00*/  LDL.LU.64 R54, [R1+0x39e8] ;  /* 0x0039e80001367983 */ /* 0x000ea80000300a00 */
[----:B------:R-:W3:-:S15]  /*46a10*/  LDL.LU.64 R52, [R1+0x39e0] ;  /* 0x0039e00001347983 */ /* 0x000ede0000300a00 */
[----:B------:R-:W-:-:S01]  /*46a20*/  NOP ;  /* 0x0000000000007918 */ /* 0x000fc20000000000 */
[----:B------:R-:W-:Y:S04]  /*46a30*/  STL.64 [R1+0x610], R56 ;  /* 0x0006103801007387 */ /* 0x000fe80000100a00 */
[----:B------:R0:W-:Y:S04]  /*46a40*/  STL.64 [R1+0x618], R58 ;  /* 0x0006183a01007387 */ /* 0x0001e80000100a00 */
[----:B0-----:R-:W2:Y:S04]  /*46a50*/  LDL.LU.64 R58, [R1+0x39d8] ;  /* 0x0039d800013a7983 */ /* 0x001ea80000300a00 */
[----:B------:R-:W2:Y:S01]  /*46a60*/  LDL.LU.64 R56, [R1+0x39d0] ;  /* 0x0039d00001387983 */ /* 0x000ea20000300a00 */
[C---:B----4-:R-:W-:Y:S06]  /*46a70*/  HMMA.16816.F32 R16, R36.reuse, R48, R16 ;  /* 0x000000302410723c */ /* 0x050fec0000001810 */
[C---:B---3--:R-:W-:Y:S06]  /*46a80*/  HMMA.16816.F32 R40, R36.reuse, R52, R40 ;  /* 0x000000342428723c */ /* 0x048fec0000001828 */
[----:B--2---:R-:W-:Y:S01]  /*46a90*/  HMMA.16816.F32 R44, R36, R56, R44 ;  /* 0x00000038242c723c */ /* 0x004fe2000000182c */
[----:B------:R-:W-:Y:S05]  /*46aa0*/  STL.64 [R1+0x3908], R58 ;  /* 0x0039083a01007387 */ /* 0x000fea0000100a00 */
[----:B------:R0:W-:Y:S02]  /*46ab0*/  STL.64 [R1+0x3900], R56 ;  /* 0x0039003801007387 */ /* 0x0001e40000100a00 */
[----:B0-----:R-:W-:-:S15]  /*46ac0*/  IMAD.MOV.U32 R56, RZ, RZ, R35 ;  /* 0x000000ffff387224 */ /* 0x001fde00078e0023 */
[----:B------:R-:W-:Y:S04]  /*46ad0*/  STL.64 [R1+0x600], R44 ;  /* 0x0006002c01007387 */ /* 0x000fe80000100a00 */
[----:B------:R-:W-:Y:S04]  /*46ae0*/  STL.64 [R1+0x608], R46 ;  /* 0x0006082e01007387 */ /* 0x000fe80000100a00 */
[----:B------:R-:W2:Y:S04]  /*46af0*/  LDL.LU R35, [R1+0x39c8] ;  /* 0x0039c80001237983 */ /* 0x000ea80000300800 */
[----:B------:R-:W-:Y:S04]  /*46b00*/  STL.64 [R1+0x38f8], R54 ;  /* 0x0038f83601007387 */ /* 0x000fe80000100a00 */
[----:B------:R0:W-:Y:S04]  /*46b10*/  STL.64 [R1+0x38f0], R52 ;  /* 0x0038f03401007387 */ /* 0x0001e80000100a00 */
[----:B------:R-:W-:Y:S04]  /*46b20*/  STL.64 [R1+0x5f0], R40 ;  /* 0x0005f02801007387 */ /* 0x000fe80000100a00 */
[----:B------:R-:W-:Y:S04]  /*46b30*/  STL.64 [R1+0x5f8], R42 ;  /* 0x0005f82a01007387 */ /* 0x000fe80000100a00 */
[----:B0-----:R-:W3:Y:S04]  /*46b40*/  LDL.64 R52, [R1+0x150] ;  /* 0x0001500001347983 */ /* 0x001ee80000100a00 */
[----:B------:R-:W-:Y:S04]  /*46b50*/  STL.64 [R1+0x38e8], R50 ;  /* 0x0038e83201007387 */ /* 0x000fe80000100a00 */
[----:B------:R-:W-:Y:S04]  /*46b60*/  STL.64 [R1+0x5e0], R16 ;  /* 0x0005e01001007387 */ /* 0x000fe80000100a00 */
[----:B------:R0:W-:Y:S04]  /*46b70*/  STL.64 [R1+0x5e8], R18 ;  /* 0x0005e81201007387 */ /* 0x0001e80000100a00 */
[----:B------:R1:W-:Y:S01]  /*46b80*/  STL.64 [R1+0x38e0], R48 ;  /* 0x0038e03001007387 */ /* 0x0003e20000100a00 */
[C---:B0-----:R-:W-:Y:S03]  /*46b90*/  HMMA.16816.F32 R16, R36.reuse, R32, R8 ;  /* 0x000000202410723c */ /* 0x041fe60000001808 */
[----:B-1----:R-:W4:Y:S04]  /*46ba0*/  LDL.LU.64 R48, [R1+0xb00] ;  /* 0x000b000001307983 */ /* 0x002f280000300a00 */
[----:B------:R-:W4:Y:S04]  /*46bb0*/  LDL.LU.64 R50, [R1+0xb08] ;  /* 0x000b080001327983 */ /* 0x000f280000300a00 */
[----:B------:R-:W3:Y:S04]  /*46bc0*/  LDL.LU.64 R8, [R1+0xaf0] ;  /* 0x000af00001087983 */ /* 0x000ee80000300a00 */
[----:B------:R-:W3:Y:S08]  /*46bd0*/  LDL.LU.64 R10, [R1+0xaf8] ;  /* 0x000af800010a7983 */ /* 0x000ef00000300a00 */
[----:B------:R0:W-:Y:S04]  /*46be0*/  STL.64 [R1+0x5d0], R16 ;  /* 0x0005d01001007387 */ /* 0x0001e80000100a00 */
[----:B------:R1:W-:Y:S04]  /*46bf0*/  STL.64 [R1+0x5d8], R18 ;  /* 0x0005d81201007387 */ /* 0x0003e80000100a00 */
[----:B0-----:R-:W3:Y:S04]  /*46c00*/  LDL.LU.64 R16, [R1+0xae0] ;  /* 0x000ae00001107983 */ /* 0x001ee80000300a00 */
[----:B-1----:R-:W3:Y:S04]  /*46c10*/  LDL.LU.64 R18, [R1+0xae8] ;  /* 0x000ae80001127983 */ /* 0x002ee80000300a00 */
[----:B------:R-:W3:Y:S04]  /*46c20*/  LDL.LU.64 R44, [R1+0xad0] ;  /* 0x000ad000012c7983 */ /* 0x000ee80000300a00 */
[----:B------:R-:W3:Y:S04]  /*46c30*/  LDL.LU.64 R46, [R1+0xad8] ;  /* 0x000ad800012e7983 */ /* 0x000ee80000300a00 */
[----:B------:R-:W3:Y:S04]  /*46c40*/  LDL.LU.64 R40, [R1+0x910] ;  /* 0x0009100001287983 */ /* 0x000ee80000300a00 */
[----:B------:R-:W3:Y:S04]  /*46c50*/  LDL.LU.64 R42, [R1+0x918] ;  /* 0x00091800012a7983 */ /* 0x000ee80000300a00 */
[----:B--2---:R-:W-:Y:S04]  /*46c60*/  STL.64 [R1+0x38d8], R34 ;  /* 0x0038d82201007387 */ /* 0x004fe80000100a00 */
[----:B------:R4:W-:Y:S04]  /*46c70*/  STL.64 [R1+0x38d0], R32 ;  /* 0x0038d02001007387 */ /* 0x0009e80000100a00 */
[----:B------:R-:W2:Y:S01]  /*46c80*/  LDL R6, [R1+0x24fc] ;  /* 0x0024fc0001067983 */ /* 0x000ea20000100800 */
[C---:B----4-:R-:W-:Y:S06]  /*46c90*/  HMMA.16816.F32 R32, R36.reuse, R28, R48 ;  /* 0x0000001c2420723c */ /* 0x050fec0000001830 */
[----:B---3--:R-:W-:Y:S01]  /*46ca0*/  HMMA.16816.F32 R8, R36, R24, R8 ;  /* 0x000000182408723c */ /* 0x008fe20000001808 */
[----:B------:R-:W3:-:S15]  /*46cb0*/  LDL.LU.64 R48, [R1+0xba0] ;  /* 0x000ba00001307983 */ /* 0x000ede0000300a00 */
[----:B------:R-:W-:-:S01]  /*46cc0*/  NOP ;  /* 0x0000000000007918 */ /* 0x000fc20000000000 */
[----:B------:R0:W-:Y:S01]  /*46cd0*/  STL.64 [R1+0x5c0], R32 ;  /* 0x0005c02001007387 */ /* 0x0001e20000100a00 */
[C---:B------:R-:W-:Y:S03]  /*46ce0*/  HMMA.16816.F32 R16, R36.reuse, R20, R16 ;  /* 0x000000142410723c */ /* 0x040fe60000001810 */
[----:B------:R1:W-:Y:S04]  /*46cf0*/  STL.64 [R1+0x5c8], R34 ;  /* 0x0005c82201007387 */ /* 0x0003e80000100a00 */
[----:B------:R-:W3:Y:S04]  /*46d00*/  LDL.LU.64 R50, [R1+0xba8] ;  /* 0x000ba80001327983 */ /* 0x000ee80000300a00 */
[----:B0-----:R-:W4:Y:S04]  /*46d10*/  LDL.LU.64 R32, [R1+0xb90] ;  /* 0x000b900001207983 */ /* 0x001f280000300a00 */
[----:B-1----:R-:W4:Y:S04]  /*46d20*/  LDL.LU.64 R34, [R1+0xb98] ;  /* 0x000b980001227983 */ /* 0x002f280000300a00 */
[----:B------:R-:W-:Y:S04]  /*46d30*/  STL.64 [R1+0x38c8], R30 ;  /* 0x0038c81e01007387 */ /* 0x000fe80000100a00 */
[----:B------:R0:W-:Y:S04]  /*46d40*/  STL.64 [R1+0x38c0], R28 ;  /* 0x0038c01c01007387 */ /* 0x0001e80000100a00 */
[----:B0-----:R-:W2:Y:S04]  /*46d50*/  LDL.LU.64 R28, [R1+0x920] ;  /* 0x00092000011c7983 */ /* 0x001ea80000300a00 */
[----:B------:R-:W2:Y:S04]  /*46d60*/  LDL.LU.64 R30, [R1+0x928] ;  /* 0x00092800011e7983 */ /* 0x000ea80000300a00 */
[----:B------:R-:W-:Y:S04]  /*46d70*/  STL.64 [R1+0x5b0], R8 ;  /* 0x0005b00801007387 */ /* 0x000fe80000100a00 */
[----:B------:R0:W-:Y:S04]  /*46d80*/  STL.64 [R1+0x5b8], R10 ;  /* 0x0005b80a01007387 */ /* 0x0001e80000100a00 */
[----:B0-----:R-:W4:Y:S04]  /*46d90*/  LDL.LU.64 R10, [R1+0x39c0] ;  /* 0x0039c000010a7983 */ /* 0x001f280000300a00 */
[----:B------:R-:W3:Y:S04]  /*46da0*/  LDL.LU.64 R8, [R1+0x39b8] ;  /* 0x0039b80001087983 */ /* 0x000ee80000300a00 */
[----:B------:R-:W-:Y:S04]  /*46db0*/  STL.64 [R1+0x5a0], R16 ;  /* 0x0005a01001007387 */ /* 0x000fe80000100a00 */
[----:B------:R0:W-:Y:S04]  /*46dc0*/  STL.64 [R1+0x5a8], R18 ;  /* 0x0005a81201007387 */ /* 0x0001e80000100a00 */
[----:B0-----:R-:W2:Y:S04]  /*46dd0*/  LDL.LU.64 R18, [R1+0x39b0] ;  /* 0x0039b00001127983 */ /* 0x001ea80000300a00 */
[----:B------:R-:W4:Y:S01]  /*46de0*/  LDL.LU.64 R16, [R1+0x39a8] ;  /* 0x0039a80001107983 */ /* 0x000f220000300a00 */
[----:B------:R-:W-:Y:S01]  /*46df0*/  IMAD.MOV.U32 R57, RZ, RZ, R61 ;  /* 0x000000ffff397224 */ /* 0x000fe200078e003d */
[----:B----4-:R-:W-:-:S15]  /*46e00*/  HMMA.16816.F32 R44, R36, R16, R44 ;  /* 0x00000010242c723c */ /* 0x010fde000000182c */
[----:B------:R-:W-:-:S08]  /*46e10*/  NOP ;  /* 0x0000000000007918 */ /* 0x000fd00000000000 */
[----:B------:R-:W-:Y:S04]  /*46e20*/  STL.64 [R1+0x590], R44 ;  /* 0x0005902c01007387 */ /* 0x000fe80000100a00 */
[----:B------:R0:W-:Y:S04]  /*46e30*/  STL.64 [R1+0x598], R46 ;  /* 0x0005982e01007387 */ /* 0x0001e80000100a00 */
[----:B0-----:R-:W4:Y:S04]  /*46e40*/  LDL.LU.64 R46, [R1+0x39a0] ;  /* 0x0039a000012e7983 */ /* 0x001f280000300a00 */
[----:B------:R-:W4:Y:S04]  /*46e50*/  LDL.LU.64 R44, [R1+0x3998] ;  /* 0x00399800012c7983 */ /* 0x000f280000300a00 */
[----:B--2---:R-:W-:Y:S04]  /*46e60*/  STL.64 [R1+0x3918], R18 ;  /* 0x0039181201007387 */ /* 0x004fe80000100a00 */
[----:B------:R0:W-:Y:S04]  /*46e70*/  STL.64 [R1+0x3910], R16 ;  /* 0x0039101001007387 */ /* 0x0001e80000100a00 */
[----:B0-----:R-:W2:Y:S04]  /*46e80*/  LDL.LU.64 R16, [R1+0xac0] ;  /* 0x000ac00001107983 */ /* 0x001ea80000300a00 */
[----:B------:R-:W2:Y:S01]  /*46e90*/  LDL.LU.64 R18, [R1+0xac8] ;  /* 0x000ac80001127983 */ /* 0x000ea20000300a00 */
[----:B------:R-:W-:-:S15]  /*46ea0*/  HMMA.16816.F32 R28, R36, R12, R28 ;  /* 0x0000000c241c723c */ /* 0x000fde000000181c */
[----:B------:R-:W-:-:S08]  /*46eb0*/  NOP ;  /* 0x0000000000007918 */ /* 0x000fd00000000000 */
[----:B------:R-:W-:Y:S04]  /*46ec0*/  STL.64 [R1+0x580], R28 ;  /* 0x0005801c01007387 */ /* 0x000fe80000100a00 */
[----:B------:R3:W-:Y:S02]  /*46ed0*/  STL.64 [R1+0x588], R30 ;  /* 0x0005881e01007387 */ /* 0x0007e40000100a00 */
[----:B---3--:R-:W-:Y:S02]  /*46ee0*/  HMMA.16816.F32 R28, R36, R8, R40 ;  /* 0x00000008241c723c */ /* 0x008fe40000001828 */
[----:B------:R-:W0:Y:S04]  /*46ef0*/  LDSM.16.MT88.4 R40, [R6+UR4+0x8000] ;  /* 0x008000040628783b */ /* 0x000e280008004200 */
[----:B------:R-:W-:-:S15]  /*46f00*/  STL.64 [R1+0x3990], R8 ;  /* 0x0039900801007387 */ /* 0x000fde0000100a00 */
[----:B------:R-:W-:-:S02]  /*46f10*/  NOP ;  /* 0x0000000000007918 */ /* 0x000fc40000000000 */
[----:B------:R1:W-:Y:S04]  /*46f20*/  STL.64 [R1+0x570], R28 ;  /* 0x0005701c01007387 */ /* 0x0003e80000100a00 */
[----:B------:R-:W-:Y:S04]  /*46f30*/  STL.64 [R1+0x578], R30 ;  /* 0x0005781e01007387 */ /* 0x000fe80000100a00 */
[----:B0-----:R-:W-:Y:S04]  /*46f40*/  STL.64 [R1+0x3928], R42 ;  /* 0x0039282a01007387 */ /* 0x001fe80000100a00 */
[----:B------:R0:W-:Y:S04]  /*46f50*/  STL.64 [R1+0x3920], R40 ;  /* 0x0039202801007387 */ /* 0x0001e80000100a00 */
[----:B-1----:R-:W3:Y:S04]  /*46f60*/  LDL.LU.64 R28, [R1+0x120] ;  /* 0x00012000011c7983 */ /* 0x002ee80000300a00 */
[----:B------:R1:W-:Y:S01]  /*46f70*/  STL.64 [R1+0x3988], R4 ;  /* 0x0039880401007387 */ /* 0x0003e20000100a00 */
[C---:B0-----:R-:W-:Y:S06]  /*46f80*/  HMMA.16816.F32 R40, R36.reuse, R4, R48 ;  /* 0x000000042428723c */ /* 0x041fec0000001830 */
[----:B-1----:R-:W-:Y:S07]  /*46f90*/  HMMA.16816.F32 R4, R36, R56, R32 ;  /* 0x000000382404723c */ /* 0x002fee0000001820 */
[----:B------:R-:W-:-:S10]  /*46fa0*/  IMAD.MOV.U32 R56, RZ, RZ, R23 ;  /* 0x000000ffff387224 */ /* 0x000fd400078e0017 */
[----:B------:R-:W-:Y:S04]  /*46fb0*/  STL.64 [R1+0x920], R40 ;  /* 0x0009202801007387 */ /* 0x000fe80000100a00 */
[----:B------:R-:W-:Y:S04]  /*46fc0*/  STL.64 [R1+0x928], R42 ;  /* 0x0009282a01007387 */ /* 0x000fe80000100a00 */
[----:B------:R-:W-:Y:S04]  /*46fd0*/  STL.64 [R1+0x910], R4 ;  /* 0x0009100401007387 */ /* 0x000fe80000100a00 */
[----:B------:R-:W-:Y:S01]  /*46fe0*/  STL.64 [R1+0x918], R6 ;  /* 0x0009180601007387 */ /* 0x000fe20000100a00 */
[----:B------:R-:W-:-:S03]  /*46ff0*/  IMAD.MOV.U32 R57, RZ, RZ, R22 ;  /* 0x000000ffff397224 */ /* 0x000fc600078e0016 */
[----:B------:R-:W4:Y:S04]  /*47000*/  LDL.LU.64 R48, [R1+0x110] ;  /* 0x0001100001307983 */ /* 0x000f280000300a00 */
[----:B------:R0:W-:Y:S02]  /*47010*/  STL.64 [R1+0x3940], R56 ;  /* 0x0039403801007387 */ /* 0x0001e40000100a00 */
[----:B0-----:R-:W-:Y:S02]  /*47020*/  IMAD.MOV.U32 R56, RZ, RZ, R11 ;  /* 0x000000ffff387224 */ /* 0x001fe400078e000b */
[----:B------:R-:W-:-:S05]  /*47030*/  IMAD.MOV.U32 R57, RZ, RZ, R10 ;  /* 0x000000ffff397224 */ /* 0x000fca00078e000a */
[----:B------:R0:W-:Y:S01]  /*47040*/  STL.64 [R1+0x3950], R56 ;  /* 0x0039503801007387 */ /* 0x0001e20000100a00 */
[----:B------:R-:W-:Y:S01]  /*47050*/  IMAD.MOV.U32 R22, RZ, RZ, R52 ;  /* 0x000000ffff167224 */ /* 0x000fe200078e0034 */
[----:B0-----:R-:W-:Y:S01]  /*47060*/  MOV R56, R60 ;  /* 0x0000003c00387202 */ /* 0x001fe20000000f00 */
[----:B------:R-:W-:Y:S02]  /*47070*/  IMAD.MOV.U32 R57, RZ, RZ, R27 ;  /* 0x000000ffff397224 */ /* 0x000fe400078e001b */
[----:B------:R-:W-:Y:S01]  /*47080*/  IMAD.MOV.U32 R23, RZ, RZ, R53 ;  /* 0x000000ffff177224 */ /* 0x000fe200078e0035 */
[----:B--2---:R-:W-:-:S15]  /*47090*/  HMMA.16816.F32 R4, R36, R52, R16 ;  /* 0x000000342404723c */ /* 0x004fde0000001810 */
[----:B------:R-:W-:-:S08]  /*470a0*/  NOP ;  /* 0x0000000000007918 */ /* 0x000fd00000000000 */
[----:B------:R0:W-:Y:S04]  /*470b0*/  STL.64 [R1+0x560], R4 ;  /* 0x0005600401007387 */ /* 0x0001e80000100a00 */
[----:B------:R1:W-:Y:S04]  /*470c0*/  STL.64 [R1+0x568], R6 ;  /* 0x0005680601007387 */ /* 0x0003e80000100a00 */
[----:B------:R-:W4:Y:S04]  /*470d0*/  LDL.LU.64 R8, [R1+0x10d0] ;  /* 0x0010d00001087983 */ /* 0x000f280000300a00 */
[----:B------:R-:W4:Y:S04]  /*470e0*/  LDL.LU.64 R10, [R1+0x10d8] ;  /* 0x0010d800010a7983 */ /* 0x000f280000300a00 */
[----:B------:R2:W-:Y:S04]  /*470f0*/  STL.64 [R1+0x3960], R56 ;  /* 0x0039603801007387 */ /* 0x0005e80000100a00 */
[----:B0-----:R-:W4:Y:S04]  /*47100*/  LDL.LU.64 R4, [R1+0x10a0] ;  /* 0x0010a00001047983 */ /* 0x001f280000300a00 */
[----:B-1----:R-:W4:Y:S01]  /*47110*/  LDL.LU.64 R6, [R1+0x10a8] ;  /* 0x0010a80001067983 */ /* 0x002f220000300a00 */
[----:B--2---:R-:W-:-:S03]  /*47120*/  IMAD.MOV.U32 R56, RZ, RZ, R26 ;  /* 0x000000ffff387224 */ /* 0x004fc600078e001a */
[----:B------:R-:W2:Y:S01]  /*47130*/  LDL.LU.64 R32, [R1+0x100] ;  /* 0x0001000001207983 */ /* 0x000ea20000300a00 */
[----:B------:R-:W-:-:S05]  /*47140*/  IMAD.MOV.U32 R57, RZ, RZ, R15 ;  /* 0x000000ffff397224 */ /* 0x000fca00078e000f */
[----:B------:R-:W-:Y:S04]  /*47150*/  STL.64 [R1+0x3978], R56 ;  /* 0x0039783801007387 */ /* 0x000fe80000100a00 */
[----:B------:R-:W2:Y:S01]  /*47160*/  LDL.LU.64 R52, [R1+0x80] ;  /* 0x0000800001347983 */ /* 0x000ea20000300a00 */
[----:B------:R-:W-:Y:S02]  /*47170*/  IMAD.MOV.U32 R36, RZ, RZ, R14 ;  /* 0x000000ffff247224 */ /* 0x000fe400078e000e */
[----:B------:R-:W-:Y:S02]  /*47180*/  IMAD.MOV.U32 R37, RZ, RZ, R3 ;  /* 0x000000ffff257224 */ /* 0x000fe400078e0003 */
[----:B---3--:R-:W-:Y:S02]  /*47190*/  IMAD.MOV.U32 R26, RZ, RZ, R28 ;  /* 0x000000ffff1a7224 */ /* 0x008fe400078e001c */
[----:B------:R-:W-:Y:S01]  /*471a0*/  IMAD.MOV.U32 R27, RZ, RZ, R29 ;  /* 0x000000ffff1b7224 */ /* 0x000fe200078e001d */
[C---:B----4-:R-:W-:Y:S01]  /*471b0*/  HMMA.16816.F32 R8, R44.reuse, R28, R8 ;  /* 0x0000001c2c08723c */ /* 0x050fe20000001808 */
[----:B--2---:R-:W-:Y:S04]  /*471c0*/  STL.64 [R1+0x3948], R52 ;  /* 0x0039483401007387 */ /* 0x004fe80000100a00 */
[----:B------:R-:W-:Y:S04]  /*471d0*/  STL.64 [R1+0x3938], R22 ;  /* 0x0039381601007387 */ /* 0x000fe80000100a00 */
[----:B------:R-:W-:Y:S04]  /*471e0*/  STL.64 [R1+0x3930], R20 ;  /* 0x0039301401007387 */ /* 0x000fe80000100a00 */
[----:B------:R-:W2:Y:S04]  /*471f0*/  LDL.LU.64 R16, [R1+0xf0] ;  /* 0x0000f00001107983 */ /* 0x000ea80000300a00 */
[----:B------:R-:W-:Y:S06]  /*47200*/  STL.64 [R1+0x3958], R36 ;  /* 0x0039582401007387 */ /* 0x000fec0000100a00 */
[----:B------:R0:W-:Y:S04]  /*47210*/  STL.64 [R1+0x550], R8 ;  /* 0x0005500801007387 */ /* 0x0001e80000100a00 */
[----:B------:R1:W-:Y:S04]  /*47220*/  STL.64 [R1+0x558], R10 ;  /* 0x0005580a01007387 */ /* 0x0003e80000100a00 */
[----:B------:R-:W-:Y:S04]  /*47230*/  STL.64 [R1+0x3970], R26 ;  /* 0x0039701a01007387 */ /* 0x000fe80000100a00 */
[----:B------:R-:W-:Y:S04]  /*47240*/  STL.64 [R1+0x3968], R24 ;  /* 0x0039681801007387 */ /* 0x000fe80000100a00 */
[----:B------:R-:W3:Y:S01]  /*47250*/  LDL.LU.64 R28, [R1+0x70] ;  /* 0x00007000011c7983 */ /* 0x000ee20000300a00 */
[----:B------:R-:W-:Y:S03]  /*47260*/  HMMA.16816.F32 R4, R44, R48, R4 ;  /* 0x000000302c04723c */ /* 0x000fe60000001804 */
[----:B---3--:R-:W-:-:S15]  /*47270*/  STL.64 [R1+0x3980], R28 ;  /* 0x0039801c01007387 */ /* 0x008fde0000100a00 */
[----:B------:R-:W-:-:S05]  /*47280*/  NOP ;  /* 0x0000000000007918 */ /* 0x000fca0000000000 */
[----:B------:R3:W-:Y:S04]  /*47290*/  STL.64 [R1+0x540], R4 ;  /* 0x0005400401007387 */ /* 0x0007e80000100a00 */
[----:B------:R4:W-:Y:S04]  /*472a0*/  STL.64 [R1+0x548], R6 ;  /* 0x0005480601007387 */ /* 0x0009e80000100a00 */
[----:B0-----:R-:W2:Y:S04]  /*472b0*/  LDL.LU.64 R8, [R1+0x1060] ;  /* 0x0010600001087983 */ /* 0x001ea80000300a00 */
[----:B-1----:R-:W2:Y:S04]  /*472c0*/  LDL.LU.64 R10, [R1+0x1068] ;  /* 0x00106800010a7983 */ /* 0x002ea80000300a00 */
[----:B---3--:R-:W3:Y:S04]  /*472d0*/  LDL.LU.64 R4, [R1+0x1030] ;  /* 0x0010300001047983 */ /* 0x008ee80000300a00 */
[----:B----4-:R-:W3:Y:S04]  /*472e0*/  LDL.LU.64 R6, [R1+0x1038] ;  /* 0x0010380001067983 */ /* 0x010ee80000300a00 */
[----:B------:R-:W4:Y:S04]  /*472f0*/  LDL.LU.64 R28, [R1+0xff0] ;  /* 0x000ff000011c7983 */ /* 0x000f280000300a00 */
[----:B------:R-:W4:Y:S01]  /*47300*/  LDL.LU.64 R30, [R1+0xff8] ;  /* 0x000ff800011e7983 */ /* 0x000f220000300a00 */
[----:B------:R-:W-:-:S02]  /*47310*/  IMAD.MOV.U32 R56, RZ, RZ, R2 ;  /* 0x000000ffff387224 */ /* 0x000fc400078e0002 */
[----:B------:R-:W-:Y:S01]  /*47320*/  IMAD.MOV.U32 R57, RZ, RZ, R0 ;  /* 0x000000ffff397224 */ /* 0x000fe200078e0000 */
[----:B------:R-:W4:Y:S04]  /*47330*/  LDL.LU.64 R24, [R1+0xfb0] ;  /* 0x000fb00001187983 */ /* 0x000f280000300a00 */
[----:B------:R-:W4:Y:S04]  /*47340*/  LDL.LU.64 R26, [R1+0xfb8] ;  /* 0x000fb800011a7983 */ /* 0x000f280000300a00 */
[----:B------:R-:W4:Y:S04]  /*47350*/  LDL.LU.64 R36, [R1+0xf80] ;  /* 0x000f800001247983 */ /* 0x000f280000300a00 */
[----:B------:R-:W4:Y:S04]  /*47360*/  LDL.LU.64 R38, [R1+0xf88] ;  /* 0x000f880001267983 */ /* 0x000f280000300a00 */
[----:B------:R-:W4:Y:S01]  /*47370*/  LDL.LU.64 R52, [R1+0xf40] ;  /* 0x000f400001347983 */ /* 0x000f220000300a00 */
[----:B------:R-:W-:Y:S01]  /*47380*/  MOV R15, R48 ;  /* 0x00000030000f7202 */ /* 0x000fe20000000f00 */
[----:B------:R-:W-:-:S02]  /*47390*/  IMAD.MOV.U32 R14, RZ, RZ, R49 ;  /* 0x000000ffff0e7224 */ /* 0x000fc400078e0031 */
[----:B------:R-:W4:Y:S04]  /*473a0*/  LDL.LU.64 R54, [R1+0xf48] ;  /* 0x000f480001367983 */ /* 0x000f280000300a00 */
[----:B------:R-:W4:Y:S04]  /*473b0*/  LDL.LU.64 R48, [R1+0xf00] ;  /* 0x000f000001307983 */ /* 0x000f280000300a00 */
[----:B------:R-:W4:Y:S04]  /*473c0*/  LDL.LU.64 R50, [R1+0xf08] ;  /* 0x000f080001327983 */ /* 0x000f280000300a00 */
[----:B------:R-:W4:Y:S04]  /*473d0*/  LDL.LU.64 R40, [R1+0xec0] ;  /* 0x000ec00001287983 */ /* 0x000f280000300a00 */
[----:B------:R-:W4:Y:S04]  /*473e0*/  LDL.LU.64 R42, [R1+0xec8] ;  /* 0x000ec800012a7983 */ /* 0x000f280000300a00 */
[----:B------:R-:W4:Y:S01]  /*473f0*/  LDL.LU.64 R20, [R1+0x60] ;  /* 0x0000600001147983 */ /* 0x000f220000300a00 */
[C---:B--2---:R-:W-:Y:S06]  /*47400*/  HMMA.16816.F32 R8, R44.reuse, R32, R8 ;  /* 0x000000202c08723c */ /* 0x044fec0000001808 */
[C---:B---3--:R-:W-:Y:S06]  /*47410*/  HMMA.16816.F32 R4, R44.reuse, R16, R4 ;  /* 0x000000102c04723c */ /* 0x048fec0000001804 */
[----:B----4-:R-:W-:Y:S11]  /*47420*/  HMMA.16816.F32 R56, R44, R56, R28 ;  /* 0x000000382c38723c */ /* 0x010ff6000000181c */
[----:B------:R0:W-:Y:S04]  /*47430*/  STL.64 [R1+0x530], R8 ;  /* 0x0005300801007387 */ /* 0x0001e80000100a00 */
[----:B------:R1:W-:Y:S04]  /*47440*/  STL.64 [R1+0x538], R10 ;  /* 0x0005380a01007387 */ /* 0x0003e80000100a00 */
[----:B0-----:R-:W2:Y:S01]  /*47450*/  LDL.LU.64 R8, [R1+0x3990] ;  /* 0x0039900001087983 */ /* 0x001ea20000300a00 */
[----:B-1----:R-:W-:-:S02]  /*47460*/  IMAD.MOV.U32 R11, RZ, RZ, R32 ;  /* 0x000000ffff0b7224 */ /* 0x002fc400078e0020 */
[----:B------:R-:W-:Y:S02]  /*47470*/  IMAD.MOV.U32 R10, RZ, RZ, R33 ;  /* 0x000000ffff0a7224 */ /* 0x000fe400078e0021 */
[----:B------:R-:W3:Y:S04]  /*47480*/  LDL.LU.64 R32, [R1+0xe90] ;  /* 0x000e900001207983 */ /* 0x000ee80000300a00 */
[----:B------:R-:W3:Y:S04]  /*47490*/  LDL.LU.64 R34, [R1+0xe98] ;  /* 0x000e980001227983 */ /* 0x000ee80000300a00 */
[----:B------:R0:W-:Y:S04]  /*474a0*/  STL.64 [R1+0x520], R4 ;  /* 0x0005200401007387 */ /* 0x0001e80000100a00 */
[----:B------:R1:W-:Y:S04]  /*474b0*/  STL.64 [R1+0x528], R6 ;  /* 0x0005280601007387 */ /* 0x0003e80000100a00 */
[----:B0-----:R-:W4:Y:S01]  /*474c0*/  LDL.LU.64 R4, [R1+0x3988] ;  /* 0x0039880001047983 */ /* 0x001f220000300a00 */
[----:B-1----:R-:W-:-:S02]  /*474d0*/  IMAD.MOV.U32 R7, RZ, RZ, R16 ;  /* 0x000000ffff077224 */ /* 0x002fc400078e0010 */
[----:B------:R-:W-:Y:S02]  /*474e0*/  IMAD.MOV.U32 R6, RZ, RZ, R17 ;  /* 0x000000ffff067224 */ /* 0x000fe400078e0011 */
[----:B------:R-:W2:Y:S04]  /*474f0*/  LDL.LU.64 R16, [R1+0x50] ;  /* 0x0000500001107983 */ /* 0x000ea80000300a00 */
[----:B------:R-:W4:Y:S04]  /*47500*/  LDL.LU.64 R28, [R1+0x3980] ;  /* 0x00398000011c7983 */ /* 0x000f280000300a00 */
[----:B------:R0:W-:Y:S04]  /*47510*/  STL.64 [R1+0x510], R56 ;  /* 0x0005103801007387 */ /* 0x0001e80000100a00 */
[----:B------:R1:W-:Y:S04]  /*47520*/  STL.64 [R1+0x518], R58 ;  /* 0x0005183a01007387 */ /* 0x0003e80000100a00 */
[----:B0-----:R-:W1:Y:S02]  /*47530*/  LDL.LU.64 R56, [R1+0x3978] ;  /* 0x0039780001387983 */ /* 0x001e640000300a00 */
[----:B-1----:R-:W-:Y:S02]  /*47540*/  HMMA.16816.F32 R56, R44, R56, R24 ;  /* 0x000000382c38723c */ /* 0x002fe40000001818 */
[----:B------:R-:W2:Y:S04]  /*47550*/  LDL.LU.64 R26, [R1+0x3970] ;  /* 0x00397000011a7983 */ /* 0x000ea80000300a00 */
[----:B------:R-:W2:-:S15]  /*47560*/  LDL.LU.64 R24, [R1+0x3968] ;  /* 0x0039680001187983 */ /* 0x000e9e0000300a00 */
[----:B------:R-:W-:-:S02]  /*47570*/  NOP ;  /* 0x0000000000007918 */ /* 0x000fc40000000000 */
[----:B------:R0:W-:Y:S04]  /*47580*/  STL.64 [R1+0x500], R56 ;  /* 0x0005003801007387 */ /* 0x0001e80000100a00 */
[----:B------:R1:W-:Y:S04]  /*47590*/  STL.64 [R1+0x508], R58 ;  /* 0x0005083a01007387 */ /* 0x0003e80000100a00 */
[----:B0-----:R-:W1:Y:S02]  /*475a0*/  LDL.LU.64 R56, [R1+0x3960] ;  /* 0x0039600001387983 */ /* 0x001e640000300a00 */
[----:B-1----:R-:W-:Y:S02]  /*475b0*/  HMMA.16816.F32 R56, R44, R56, R36 ;  /* 0x000000382c38723c */ /* 0x002fe40000001824 */
[----:B------:R-:W3:-:S15]  /*475c0*/  LDL.LU.64 R36, [R1+0x3958] ;  /* 0x0039580001247983 */ /* 0x000ede0000300a00 */
[----:B------:R-:W-:-:S06]  /*475d0*/  NOP ;  /* 0x0000000000007918 */ /* 0x000fcc0000000000 */
[----:B------:R0:W-:Y:S04]  /*475e0*/  STL.64 [R1+0x4f0], R56 ;  /* 0x0004f03801007387 */ /* 0x0001e80000100a00 */
[----:B------:R1:W-:Y:S04]  /*475f0*/  STL.64 [R1+0x4f8], R58 ;  /* 0x0004f83a01007387 */ /* 0x0003e80000100a00 */
[----:B0-----:R-:W1:Y:S02]  /*47600*/  LDL.LU.64 R56, [R1+0x3950] ;  /* 0x0039500001387983 */ /* 0x001e640000300a00 */
[----:B-1----:R-:W-:Y:S02]  /*47610*/  HMMA.16816.F32 R56, R44, R56, R52 ;  /* 0x000000382c38723c */ /* 0x002fe40000001834 */
[----:B------:R-:W4:-:S15]  /*47620*/  LDL.LU.64 R52, [R1+0x3948] ;  /* 0x0039480001347983 */ /* 0x000f1e0000300a00 */
[----:B------:R-:W-:-:S06]  /*47630*/  NOP ;  /* 0x0000000000007918 */ /* 0x000fcc0000000000 */
[----:B------:R0:W-:Y:S04]  /*47640*/  STL.64 [R1+0x4e0], R56 ;  /* 0x0004e03801007387 */ /* 0x0001e80000100a00 */
[----:B------:R-:W-:Y:S04]  /*47650*/  STL.64 [R1+0x4e8], R58 ;  /* 0x0004e83a01007387 */ /* 0x000fe80000100a00 */
[----:B0-----:R-:W2:Y:S01]  /*47660*/  LDL.LU.64 R56, [R1+0x3940] ;  /* 0x0039400001387983 */ /* 0x001ea20000300a00 */
[C---:B---3--:R-:W-:Y:S06]  /*47670*/  HMMA.16816.F32 R40, R44.reuse, R36, R40 ;  /* 0x000000242c28723c */ /* 0x048fec0000001828 */
[----:B--2---:R-:W-:Y:S01]  /*47680*/  HMMA.16816.F32 R48, R44, R56, R48 ;  /* 0x000000382c30723c */ /* 0x004fe20000001830 */
[----:B------:R-:W2:-:S15]  /*47690*/  LDL.LU.64 R56, [R1+0x40] ;  /* 0x0000400001387983 */ /* 0x000e9e0000300a00 */
[----:B------:R-:W-:-:S07]  /*476a0*/  NOP ;  /* 0x0000000000007918 */ /* 0x000fce0000000000 */
[----:B------:R-:W-:Y:S04]  /*476b0*/  STL.64 [R1+0x4d0], R48 ;  /* 0x0004d03001007387 */ /* 0x000fe80000100a00 */
[----:B------:R-:W-:Y:S04]  /*476c0*/  STL.64 [R1+0x4d8], R50 ;  /* 0x0004d83201007387 */ /* 0x000fe80000100a00 */
[----:B------:R-:W-:Y:S04]  /*476d0*/  STL [R1+0x3878], R36 ;  /* 0x0038782401007387 */ /* 0x000fe80000100800 */
[----:B------:R-:W-:Y:S04]  /*476e0*/  STL.64 [R1+0x4c0], R40 ;  /* 0x0004c02801007387 */ /* 0x000fe80000100a00 */
[----:B------:R-:W-:Y:S04]  /*476f0*/  STL.64 [R1+0x4c8], R42 ;  /* 0x0004c82a01007387 */ /* 0x000fe80000100a00 */
[----:B------:R0:W-:Y:S04]  /*47700*/  STL [R1+0x3874], R37 ;  /* 0x0038742501007387 */ /* 0x0001e80000100800 */
[----:B0-----:R-:W3:Y:S04]  /*47710*/  LDL.LU.64 R36, [R1+0xe50] ;  /* 0x000e500001247983 */ /* 0x001ee80000300a00 */
[----:B------:R-:W3:Y:S01]  /*47720*/  LDL.LU.64 R38, [R1+0xe58] ;  /* 0x000e580001267983 */ /* 0x000ee20000300a00 */
[----:B----4-:R-:W-:Y:S06]  /*47730*/  HMMA.16816.F32 R32, R44, R52, R32 ;  /* 0x000000342c20723c */ /* 0x010fec0000001820 */
[----:B------:R-:W-:-:S02]  /*47740*/  IMAD.MOV.U32 R2, RZ, RZ, R53 ;  /* 0x000000ffff027224 */ /* 0x000fc400078e0035 */
[----:B------:R-:W-:-:S15]  /*47750*/  IMAD.MOV.U32 R3, RZ, RZ, R52 ;  /* 0x000000ffff037224 */ /* 0x000fde00078e0034 */
[----:B------:R0:W-:Y:S04]  /*47760*/  STL.64 [R1+0x4b0], R32 ;  /* 0x0004b02001007387 */ /* 0x0001e80000100a00 */
[----:B------:R-:W-:Y:S04]  /*47770*/  STL.64 [R1+0x4b8], R34 ;  /* 0x0004b82201007387 */ /* 0x000fe80000100a00 */
[----:B------:R-:W4:Y:S04]  /*47780*/  LDL.LU.64 R40, [R1+0xde0] ;  /* 0x000de00001287983 */ /* 0x000f280000300a00 */
[----:B------:R-:W4:Y:S04]  /*47790*/  LDL.LU.64 R42, [R1+0xde8] ;  /* 0x000de800012a7983 */ /* 0x000f280000300a00 */
[----:B------:R-:W2:Y:S04]  /*477a0*/  LDL.LU.64 R52, [R1+0x30] ;  /* 0x0000300001347983 */ /* 0x000ea80000300a00 */
[----:B------:R-:W2:Y:S04]  /*477b0*/  LDL.LU.64 R48, [R1+0x20] ;  /* 0x0000200001307983 */ /* 0x000ea80000300a00 */
[----:B0-----:R-:W2:Y:S04]  /*477c0*/  LDL.LU.64 R32, [R1+0x10] ;  /* 0x0000100001207983 */ /* 0x001ea80000300a00 */
[----:B------:R-:W-:Y:S04]  /*477d0*/  STL [R1+0x3880], R2 ;  /* 0x0038800201007387 */ /* 0x000fe80000100800 */
[----:B------:R-:W-:Y:S01]  /*477e0*/  STL [R1+0x387c], R3 ;  /* 0x00387c0301007387 */ /* 0x000fe20000100800 */
[----:B---3--:R-:W-:-:S15]  /*477f0*/  HMMA.16816.F32 R36, R44, R28, R36 ;  /* 0x0000001c2c24723c */ /* 0x008fde0000001824 */
[----:B------:R-:W-:-:S08]  /*47800*/  NOP ;  /* 0x0000000000007918 */ /* 0x000fd00000000000 */
[----:B------:R-:W-:Y:S04]  /*47810*/  STL.64 [R1+0x4a0], R36 ;  /* 0x0004a02401007387 */ /* 0x000fe80000100a00 */
[----:B------:R0:W-:Y:S02]  /*47820*/  STL.64 [R1+0x4a8], R38 ;  /* 0x0004a82601007387 */ /* 0x0001e40000100a00 */
[----:B0-----:R-:W-:Y:S02]  /*47830*/  IMAD.MOV.U32 R38, RZ, RZ, R29 ;  /* 0x000000ffff267224 */ /* 0x001fe400078e001d */
[----:B------:R-:W-:Y:S02]  /*47840*/  IMAD.MOV.U32 R39, RZ, RZ, R28 ;  /* 0x000000ffff277224 */ /* 0x000fe400078e001c */
[----:B------:R-:W3:Y:S04]  /*47850*/  LDL.LU.64 R28, [R1] ;  /* 0x00000000011c7983 */ /* 0x000ee80000300a00 */
[----:B------:R-:W-:Y:S04]  /*47860*/  STL [R1+0x3888], R38 ;  /* 0x0038882601007387 */ /* 0x000fe80000100800 */
[----:B------:R0:W-:Y:S04]  /*47870*/  STL [R1+0x3884], R39 ;  /* 0x0038842701007387 */ /* 0x0001e80000100800 */
[----:B------:R-:W2:Y:S04]  /*47880*/  LDL.LU.64 R36, [R1+0xe10] ;  /* 0x000e100001247983 */ /* 0x000ea80000300a00 */
[----:B0-----:R-:W2:Y:S01]  /*47890*/  LDL.LU.64 R38, [R1+0xe18] ;  /* 0x000e180001267983 */ /* 0x001ea20000300a00 */
[----:B----4-:R-:W-:Y:S01]  /*478a0*/  HMMA.16816.F32 R40, R44, R16, R40 ;  /* 0x000000102c28723c */ /* 0x010fe20000001828 */
[----:B------:R-:W-:Y:S01]  /*478b0*/  IMAD.MOV.U32 R60, RZ, RZ, R21 ;  /* 0x000000ffff3c7224 */ /* 0x000fe200078e0015 */
[----:B------:R-:W-:-:S04]  /*478c0*/  MOV R61, R20 ;  /* 0x00000014003d7202 */ /* 0x000fc80000000f00 */
[----:B------:R-:W-:Y:S01]  /*478d0*/  IMAD.MOV.U32 R0, RZ, RZ, R17 ;  /* 0x000000ffff007224 */ /* 0x000fe200078e0011 */
[----:B--2---:R-:W-:-:S15]  /*478e0*/  HMMA.16816.F32 R36, R44, R20, R36 ;  /* 0x000000142c24723c */ /* 0x004fde0000001824 */
[----:B------:R-:W-:-:S08]  /*478f0*/  NOP ;  /* 0x0000000000007918 */ /* 0x000fd00000000000 */
[----:B------:R0:W-:Y:S04]  /*47900*/  STL.64 [R1+0x490], R36 ;  /* 0x0004902401007387 */ /* 0x0001e80000100a00 */
[----:B------:R-:W-:Y:S04]  /*47910*/  STL.64 [R1+0x498], R38 ;  /* 0x0004982601007387 */ /* 0x000fe80000100a00 */
[----:B------:R-:W2:Y:S04]  /*47920*/  LDL.LU.64 R20, [R1+0xd60] ;  /* 0x000d600001147983 */ /* 0x000ea80000300a00 */
[----:B------:R-:W2:Y:S04]  /*47930*/  LDL.LU.64 R22, [R1+0xd68] ;  /* 0x000d680001167983 */ /* 0x000ea80000300a00 */
[----:B------:R-:W-:Y:S04]  /*47940*/  STL [R1+0x3890], R60 ;  /* 0x0038903c01007387 */ /* 0x000fe80000100800 */
[----:B------:R-:W-:Y:S04]  /*47950*/  STL [R1+0x388c], R61 ;  /* 0x00388c3d01007387 */ /* 0x000fe80000100800 */
[----:B------:R1:W-:Y:S04]  /*47960*/  STL.64 [R1+0x480], R40 ;  /* 0x0004802801007387 */ /* 0x0003e80000100a00 */
[----:B------:R4:W-:Y:S01]  /*47970*/  STL.64 [R1+0x488], R42 ;  /* 0x0004882a01007387 */ /* 0x0009e20000100a00 */
[----:B0-----:R-:W-:-:S03]  /*47980*/  IMAD.MOV.U32 R37, RZ, RZ, R16 ;  /* 0x000000ffff257224 */ /* 0x001fc600078e0010 */
[----:B-1----:R-:W3:Y:S04]  /*47990*/  LDL.LU.64 R40, [R1+0xd30] ;  /* 0x000d300001287983 */ /* 0x002ee80000300a00 */
[----:B----4-:R-:W3:Y:S04]  /*479a0*/  LDL.LU.64 R42, [R1+0xd38] ;  /* 0x000d3800012a7983 */ /* 0x010ee80000300a00 */
[----:B------:R-:W4:Y:S04]  /*479b0*/  LDL.LU.64 R16, [R1+0xcf0] ;  /* 0x000cf00001107983 */ /* 0x000f280000300a00 */
[----:B------:R-:W4:Y:S04]  /*479c0*/  LDL.LU.64 R18, [R1+0xcf8] ;  /* 0x000cf80001127983 */ /* 0x000f280000300a00 */
[----:B------:R-:W-:Y:S04]  /*479d0*/  STL [R1+0x3898], R0 ;  /* 0x0038980001007387 */ /* 0x000fe80000100800 */
[----:B------:R0:W-:Y:S04]  /*479e0*/  STL [R1+0x3894], R37 ;  /* 0x0038942501007387 */ /* 0x0001e80000100800 */
[----:B0-----:R-:W2:Y:S04]  /*479f0*/  LDL.LU.64 R36, [R1+0xda0] ;  /* 0x000da00001247983 */ /* 0x001ea80000300a00 */
[----:B------:R-:W2:Y:S01]  /*47a00*/  LDL.LU.64 R38, [R1+0xda8] ;  /* 0x000da80001267983 */ /* 0x000ea20000300a00 */
[----:B------:R-:W-:Y:S01]  /*47a10*/  IMAD.MOV.U32 R3, RZ, RZ, R56 ;  /* 0x000000ffff037224 */ /* 0x000fe200078e0038 */
[----:B--2---:R-:W-:-:S15]  /*47a20*/  HMMA.16816.F32 R36, R44, R56, R36 ;  /* 0x000000382c24723c */ /* 0x004fde0000001824 */
[----:B------:R-:W-:-:S08]  /*47a30*/  NOP ;  /* 0x0000000000007918 */ /* 0x000fd00000000000 */
[----:B------:R0:W-:Y:S04]  /*47a40*/  STL.64 [R1+0x470], R36 ;  /* 0x0004702401007387 */ /* 0x0001e80000100a00 */
[----:B------:R1:W-:Y:S01]  /*47a50*/  STL.64 [R1+0x478], R38 ;  /* 0x0004782601007387 */ /* 0x0003e20000100a00 */
[----:B0-----:R-:W-:-:S03]  /*47a60*/  IMAD.MOV.U32 R36, RZ, RZ, R57 ;  /* 0x000000ffff247224 */ /* 0x001fc600078e0039 */
[----:B------:R-:W2:Y:S04]  /*47a70*/  LDL.LU.64 R56, [R1+0xcb0] ;  /* 0x000cb00001387983 */ /* 0x000ea80000300a00 */
[----:B------:R-:W2:Y:S01]  /*47a80*/  LDL.LU.64 R58, [R1+0xcb8] ;  /* 0x000cb800013a7983 */ /* 0x000ea20000300a00 */
[C---:B------:R-:W-:Y:S06]  /*47a90*/  HMMA.16816.F32 R20, R44.reuse, R52, R20 ;  /* 0x000000342c14723c */ /* 0x040fec0000001814 */
[C---:B---3--:R-:W-:Y:S06]  /*47aa0*/  HMMA.16816.F32 R40, R44.reuse, R48, R40 ;  /* 0x000000302c28723c */ /* 0x048fec0000001828 */
[----:B----4-:R-:W-:Y:S01]  /*47ab0*/  HMMA.16816.F32 R16, R44, R32, R16 ;  /* 0x000000202c10723c */ /* 0x010fe20000001810 */
[----:B------:R-:W-:Y:S01]  /*47ac0*/  STL [R1+0x389c], R3 ;  /* 0x00389c0301007387 */ /* 0x000fe20000100800 */
[----:B-1----:R-:W-:-:S02]  /*47ad0*/  IMAD.MOV.U32 R39, RZ, RZ, R52 ;  /* 0x000000ffff277224 */ /* 0x002fc400078e0034 */
[----:B------:R-:W-:Y:S02]  /*47ae0*/  IMAD.MOV.U32 R2, RZ, RZ, R53 ;  /* 0x000000ffff027224 */ /* 0x000fe400078e0035 */
[----:B------:R-:W-:Y:S02]  /*47af0*/  IMAD.MOV.U32 R61, RZ, RZ, R48 ;  /* 0x000000ffff3d7224 */ /* 0x000fe400078e0030 */
[----:B------:R-:W-:Y:S01]  /*47b00*/  IMAD.MOV.U32 R38, RZ, RZ, R49 ;  /* 0x000000ffff267224 */ /* 0x000fe200078e0031 */
[----:B------:R-:W-:Y:S02]  /*47b10*/  MOV R37, R32 ;  /* 0x0000002000257202 */ /* 0x000fe40000000f00 */
[----:B------:R-:W-:Y:S04]  /*47b20*/  STL.64 [R1+0x460], R20 ;  /* 0x0004601401007387 */ /* 0x000fe80000100a00 */
[----:B------:R0:W-:Y:S04]  /*47b30*/  STL.64 [R1+0x468], R22 ;  /* 0x0004681601007387 */ /* 0x0001e80000100a00 */
[----:B0-----:R-:W3:Y:S04]  /*47b40*/  LDL.LU.64 R22, [R1+0x3938] ;  /* 0x0039380001167983 */ /* 0x001ee80000300a00 */
[----:B------:R-:W4:Y:S04]  /*47b50*/  LDL.LU.64 R20, [R1+0x3930] ;  /* 0x0039300001147983 */ /* 0x000f280000300a00 */
[----:B------:R-:W3:Y:S04]  /*47b60*/  LDL.LU.64 R52, [R1+0xc80] ;  /* 0x000c800001347983 */ /* 0x000ee80000300a00 */
[----:B------:R-:W3:Y:S04]  /*47b70*/  LDL.LU.64 R54, [R1+0xc88] ;  /* 0x000c880001367983 */ /* 0x000ee80000300a00 */
[----:B------:R-:W-:Y:S04]  /*47b80*/  STL.64 [R1+0x450], R40 ;  /* 0x0004502801007387 */ /* 0x000fe80000100a00 */
[----:B------:R0:W-:Y:S01]  /*47b90*/  STL.64 [R1+0x458], R42 ;  /* 0x0004582a01007387 */ /* 0x0001e20000100a00 */
[----:B------:R-:W-:-:S03]  /*47ba0*/  IMAD.MOV.U32 R60, RZ, RZ, R33 ;  /* 0x000000ffff3c7224 */ /* 0x000fc600078e0021 */
[----:B0-----:R-:W4:Y:S04]  /*47bb0*/  LDL.LU.64 R42, [R1+0x3928] ;  /* 0x00392800012a7983 */ /* 0x001f280000300a00 */
[----:B------:R-:W4:Y:S04]  /*47bc0*/  LDL.LU.64 R40, [R1+0x3920] ;  /* 0x0039200001287983 */ /* 0x000f280000300a00 */
[----:B------:R-:W4:Y:S04]  /*47bd0*/  LDL.LU.64 R48, [R1+0xc40] ;  /* 0x000c400001307983 */ /* 0x000f280000300a00 */
[----:B------:R-:W4:Y:S04]  /*47be0*/  LDL.LU.64 R50, [R1+0xc48] ;  /* 0x000c480001327983 */ /* 0x000f280000300a00 */
[----:B------:R-:W-:Y:S04]  /*47bf0*/  STL.64 [R1+0x440], R16 ;  /* 0x0004401001007387 */ /* 0x000fe80000100a00 */
[----:B------:R0:W-:Y:S04]  /*47c00*/  STL.64 [R1+0x448], R18 ;  /* 0x0004481201007387 */ /* 0x0001e80000100a00 */
[----:B0-----:R-:W4:Y:S04]  /*47c10*/  LDL.LU.64 R18, [R1+0x3918] ;  /* 0x0039180001127983 */ /* 0x001f280000300a00 */
[----:B------:R-:W4:Y:S04]  /*47c20*/  LDL.LU.64 R16, [R1+0x3910] ;  /* 0x0039100001107983 */ /* 0x000f280000300a00 */
[----:B------:R-:W4:Y:S04]  /*47c30*/  LDL.LU.64 R32, [R1+0xc00] ;  /* 0x000c000001207983 */ /* 0x000f280000300a00 */
[----:B------:R-:W4:Y:S01]  /*47c40*/  LDL.LU.64 R34, [R1+0xc08] ;  /* 0x000c080001227983 */ /* 0x000f220000300a00 */
[----:B--2---:R-:W-:-:S15]  /*47c50*/  HMMA.16816.F32 R56, R44, R28, R56 ;  /* 0x0000001c2c38723c */ /* 0x004fde0000001838 */
[----:B------:R-:W-:-:S08]  /*47c60*/  NOP ;  /* 0x0000000000007918 */ /* 0x000fd00000000000 */
        /* <DEDUP_REMOVED lines=13> */
[----:B------:R-:W4:Y:S04]  /*47d40*/  LDL.LU.64 R52, [R1+0x38f0] ;  /* 0x0038f00001347983 */ /* 0x000f280000300a00 */
[----:B--2---:R-:W-:Y:S04]  /*47d50*/  STL.64 [R1+0x3798], R58 ;  /* 0x0037983a01007387 */ /* 0x004fe80000100a00 */
[----:B------:R0:W-:Y:S04]  /*47d60*/  STL.64 [R1+0x3790], R56 ;  /* 0x0037903801007387 */ /* 0x0001e80000100a00 */
[----:B0-----:R-:W2:Y:S04]  /*47d70*/  LDL.LU.64 R56, [R1+0xab0] ;  /* 0x000ab00001387983 */ /* 0x001ea80000300a00 */
[----:B------:R-:W2:Y:S01]  /*47d80*/  LDL.LU.64 R58, [R1+0xab8] ;  /* 0x000ab800013a7983 */ /* 0x000ea20000300a00 */
[----:B----4-:R-:W-:-:S15]  /*47d90*/  HMMA.16816.F32 R48, R44, R52, R48 ;  /* 0x000000342c30723c */ /* 0x010fde0000001830 */
[----:B------:R-:W-:-:S08]  /*47da0*/  NOP ;  /* 0x0000000000007918 */ /* 0x000fd00000000000 */
[----:B------:R-:W-:Y:S04]  /*47db0*/  STL.64 [R1+0x410], R48 ;  /* 0x0004103001007387 */ /* 0x000fe80000100a00 */
[----:B------:R0:W-:Y:S04]  /*47dc0*/  STL.64 [R1+0x418], R50 ;  /* 0x0004183201007387 */ /* 0x0001e80000100a00 */
[----:B0-----:R-:W4:Y:S04]  /*47dd0*/  LDL.LU.64 R50, [R1+0x38e8] ;  /* 0x0038e80001327983 */ /* 0x001f280000300a00 */
[----:B------:R-:W2:Y:S04]  /*47de0*/  LDL.LU.64 R48, [R1+0x38e0] ;  /* 0x0038e00001307983 */ /* 0x000ea80000300a00 */
[----:B---3--:R-:W-:Y:S04]  /*47df0*/  STL.64 [R1+0x37a8], R54 ;  /* 0x0037a83601007387 */ /* 0x008fe80000100a00 */
[----:B------:R0:W-:Y:S04]  /*47e00*/  STL.64 [R1+0x37a0], R52 ;  /* 0x0037a03401007387 */ /* 0x0001e80000100a00 */
[----:B0-----:R-:W3:Y:S04]  /*47e10*/  LDL.LU.64 R52, [R1+0xaa0] ;  /* 0x000aa00001347983 */ /* 0x001ee80000300a00 */
[----:B------:R-:W3:Y:S01]  /*47e20*/  LDL.LU.64 R54, [R1+0xaa8] ;  /* 0x000aa80001367983 */ /* 0x000ee20000300a00 */
[----:B--2---:R-:W-:-:S15]  /*47e30*/  HMMA.16816.F32 R32, R44, R48, R32 ;  /* 0x000000302c20723c */ /* 0x004fde0000001820 */
[----:B------:R-:W-:-:S08]  /*47e40*/  NOP ;  /* 0x0000000000007918 */ /* 0x000fd00000000000 */
[----:B------:R-:W-:Y:S04]  /*47e50*/  STL.64 [R1+0x400], R32 ;  /* 0x0004002001007387 */ /* 0x000fe80000100a00 */
[----:B------:R0:W-:Y:S04]  /*47e60*/  STL.64 [R1+0x408], R34 ;  /* 0x0004082201007387 */ /* 0x0001e80000100a00 */
[----:B0-----:R-:W2:Y:S04]  /*47e70*/  LDL.LU.64 R34, [R1+0x38d8] ;  /* 0x0038d80001227983 */ /* 0x001ea80000300a00 */
[----:B------:R-:W3:Y:S04]  /*47e80*/  LDL.LU.64 R32, [R1+0x38d0] ;  /* 0x0038d00001207983 */ /* 0x000ee80000300a00 */
[----:B----4-:R-:W-:Y:S04]  /*47e90*/  STL.64 [R1+0x3788], R50 ;  /* 0x0037883201007387 */ /* 0x010fe80000100a00 */
[----:B------:R0:W-:Y:S04]  /*47ea0*/  STL.64 [R1+0x3780], R48 ;  /* 0x0037803001007387 */ /* 0x0001e80000100a00 */
[----:B0-----:R-:W4:Y:S04]  /*47eb0*/  LDL.LU.64 R48, [R1+0xa90] ;  /* 0x000a900001307983 */ /* 0x001f280000300a00 */
        /* <DEDUP_REMOVED lines=8> */
[----:B------:R4:W-:Y:S01]  /*47f40*/  STL.64 [R1+0x3770], R32 ;  /* 0x0037702001007387 */ /* 0x0009e20000100a00 */
[C---:B------:R-:W-:Y:S06]  /*47f50*/  HMMA.16816.F32 R52, R44.reuse, R24, R52 ;  /* 0x000000182c34723c */ /* 0x040fec0000001834 */
[----:B----4-:R-:W-:Y:S07]  /*47f60*/  HMMA.16816.F32 R32, R44, R28, R56 ;  /* 0x0000001c2c20723c */ /* 0x010fee0000001838 */
[----:B------:R-:W-:-:S02]  /*47f70*/  IMAD.MOV.U32 R56, RZ, RZ, R26 ;  /* 0x000000ffff387224 */ /* 0x000fc400078e001a */
[----:B------:R-:W2:Y:S01]  /*47f80*/  LDL.LU R26, [R1+0x38bc] ;  /* 0x0038bc00011a7983 */ /* 0x000ea20000300800 */
[----:B------:R-:W-:-:S13]  /*47f90*/  IMAD.MOV.U32 R57, RZ, RZ, R27 ;  /* 0x000000ffff397224 */ /* 0x000fda00078e001b */
[----:B------:R0:W-:Y:S04]  /*47fa0*/  STL.64 [R1+0x3e0], R32 ;  /* 0x0003e02001007387 */ /* 0x0001e80000100a00 */
[----:B------:R-:W-:Y:S04]  /*47fb0*/  STL.64 [R1+0x3e8], R34 ;  /* 0x0003e82201007387 */ /* 0x000fe80000100a00 */
[----:B------:R-:W2:Y:S04]  /*47fc0*/  LDL.LU R27, [R1+0x38b8] ;  /* 0x0038b800011b7983 */ /* 0x000ea80000300800 */
[----:B0-----:R-:W4:Y:S04]  /*47fd0*/  LDL.LU.64 R32, [R1+0x160] ;  /* 0x0001600001207983 */ /* 0x001f280000300a00 */
[----:B---3--:R-:W-:Y:S04]  /*47fe0*/  STL.64 [R1+0x3768], R30 ;  /* 0x0037681e01007387 */ /* 0x008fe80000100a00 */
[----:B------:R0:W-:Y:S04]  /*47ff0*/  STL.64 [R1+0x3760], R28 ;  /* 0x0037601c01007387 */ /* 0x0001e80000100a00 */
[----:B0-----:R-:W3:Y:S04]  /*48000*/  LDL.LU.64 R28, [R1+0xa70] ;  /* 0x000a7000011c7983 */ /* 0x001ee80000300a00 */
[----:B------:R-:W3:Y:S04]  /*48010*/  LDL.LU.64 R30, [R1+0xa78] ;  /* 0x000a7800011e7983 */ /* 0x000ee80000300a00 */
[----:B------:R0:W-:Y:S04]  /*48020*/  STL.64 [R1+0x3d0], R52 ;  /* 0x0003d03401007387 */ /* 0x0001e80000100a00 */
[----:B------:R-:W-:Y:S01]  /*48030*/  STL.64 [R1+0x3d8], R54 ;  /* 0x0003d83601007387 */ /* 0x000fe20000100a00 */
[----:B0-----:R-:W-:-:S02]  /*48040*/  IMAD.MOV.U32 R52, RZ, RZ, R22 ;  /* 0x000000ffff347224 */ /* 0x001fc400078e0016 */
[----:B------:R-:W-:Y:S01]  /*48050*/  IMAD.MOV.U32 R53, RZ, RZ, R23 ;  /* 0x000000ffff357224 */ /* 0x000fe200078e0017 */
[----:B------:R-:W4:Y:S04]  /*48060*/  LDL.LU R22, [R1+0x38b4] ;  /* 0x0038b40001167983 */ /* 0x000f280000300800 */
[----:B------:R-:W4:Y:S04]  /*48070*/  LDL.LU R23, [R1+0x38b0] ;  /* 0x0038b00001177983 */ /* 0x000f280000300800 */
[----:B--2---:R-:W-:Y:S04]  /*48080*/  STL.64 [R1+0x3758], R26 ;  /* 0x0037581a01007387 */ /* 0x004fe80000100a00 */
[----:B------:R0:W-:Y:S02]  /*48090*/  STL.64 [R1+0x3750], R24 ;  /* 0x0037501801007387 */ /* 0x0001e40000100a00 */
[----:B0-----:R-:W-:Y:S07]  /*480a0*/  HMMA.16816.F32 R24, R44, R20, R48 ;  /* 0x000000142c18723c */ /* 0x001fee0000001830 */
[----:B------:R-:W-:-:S02]  /*480b0*/  IMAD.MOV.U32 R48, RZ, RZ, R15 ;  /* 0x000000ffff307224 */ /* 0x000fc400078e000f */
[----:B------:R-:W2:Y:S01]  /*480c0*/  LDL.LU R15, [R1+0x38ac] ;  /* 0x0038ac00010f7983 */ /* 0x000ea20000300800 */
[----:B------:R-:W-:-:S13]  /*480d0*/  IMAD.MOV.U32 R49, RZ, RZ, R14 ;  /* 0x000000ffff317224 */ /* 0x000fda00078e000e */
[----:B------:R0:W-:Y:S04]  /*480e0*/  STL.64 [R1+0x3c0], R24 ;  /* 0x0003c01801007387 */ /* 0x0001e80000100a00 */
[----:B------:R1:W-:Y:S04]  /*480f0*/  STL.64 [R1+0x3c8], R26 ;  /* 0x0003c81a01007387 */ /* 0x0003e80000100a00 */
[----:B------:R-:W2:Y:S04]  /*48100*/  LDL.LU R14, [R1+0x38a8] ;  /* 0x0038a800010e7983 */ /* 0x000ea80000300800 */
[----:B0-----:R-:W2:Y:S04]  /*48110*/  LDL.LU.64 R24, [R1+0xa60] ;  /* 0x000a600001187983 */ /* 0x001ea80000300a00 */
[----:B-1----:R-:W2:Y:S04]  /*48120*/  LDL.LU.64 R26, [R1+0xa68] ;  /* 0x000a6800011a7983 */ /* 0x002ea80000300a00 */
[----:B----4-:R-:W-:Y:S04]  /*48130*/  STL.64 [R1+0x3748], R22 ;  /* 0x0037481601007387 */ /* 0x010fe80000100a00 */
[----:B------:R0:W-:Y:S04]  /*48140*/  STL.64 [R1+0x3740], R20 ;  /* 0x0037401401007387 */ /* 0x0001e80000100a00 */
[----:B0-----:R-:W4:Y:S04]  /*48150*/  LDL.LU.64 R20, [R1+0xa80] ;  /* 0x000a800001147983 */ /* 0x001f280000300a00 */
[----:B------:R-:W4:Y:S04]  /*48160*/  LDL.LU.64 R22, [R1+0xa88] ;  /* 0x000a880001167983 */ /* 0x000f280000300a00 */
[----:B------:R-:W-:Y:S04]  /*48170*/  STL.64 [R1+0x37b8], R18 ;  /* 0x0037b81201007387 */ /* 0x000fe80000100a00 */
[----:B------:R3:W-:Y:S01]  /*48180*/  STL.64 [R1+0x37b0], R16 ;  /* 0x0037b01001007387 */ /* 0x0007e20000100a00 */
[C---:B----4-:R-:W-:Y:S06]  /*48190*/  HMMA.16816.F32 R20, R44.reuse, R16, R20 ;  /* 0x000000102c14723c */ /* 0x050fec0000001814 */
[----:B---3--:R-:W-:-:S15]  /*481a0*/  HMMA.16816.F32 R16, R44, R12, R28 ;  /* 0x0000000c2c10723c */ /* 0x008fde000000181c */
[----:B------:R-:W-:-:S02]  /*481b0*/  NOP ;  /* 0x0000000000007918 */ /* 0x000fc40000000000 */
[----:B------:R0:W-:Y:S04]  /*481c0*/  STL.64 [R1+0x3b0], R20 ;  /* 0x0003b01401007387 */ /* 0x0001e80000100a00 */
[----:B------:R-:W-:Y:S01]  /*481d0*/  STL.64 [R1+0x3b8], R22 ;  /* 0x0003b81601007387 */ /* 0x000fe20000100a00 */
[----:B0-----:R-:W-:-:S03]  /*481e0*/  MOV R20, R11 ;  /* 0x0000000b00147202 */ /* 0x001fc60000000f00 */
[----:B------:R-:W3:Y:S04]  /*481f0*/  LDL.LU R11, [R1+0x38a4] ;  /* 0x0038a400010b7983 */ /* 0x000ee80000300800 */
[----:B------:R0:W-:Y:S04]  /*48200*/  STL.64 [R1+0x3a0], R16 ;  /* 0x0003a01001007387 */ /* 0x0001e80000100a00 */
[----:B------:R1:W-:Y:S01]  /*48210*/  STL.64 [R1+0x3a8], R18 ;  /* 0x0003a81201007387 */ /* 0x0003e20000100a00 */
[----:B------:R-:W-:-:S03]  /*48220*/  IMAD.MOV.U32 R21, RZ, RZ, R10 ;  /* 0x000000ffff157224 */ /* 0x000fc600078e000a */
[----:B------:R-:W3:Y:S01]  /*48230*/  LDL.LU R10, [R1+0x38a0] ;  /* 0x0038a000010a7983 */ /* 0x000ee20000300800 */
[C---:B--2---:R-:W-:Y:S03]  /*48240*/  HMMA.16816.F32 R24, R44.reuse, R8, R24 ;  /* 0x000000082c18723c */ /* 0x044fe60000001818 */
[----:B------:R-:W2:Y:S04]  /*48250*/  LDL.LU.64 R28, [R1+0xa40] ;  /* 0x000a4000011c7983 */ /* 0x000ea80000300a00 */
[----:B------:R-:W2:Y:S04]  /*48260*/  LDL.LU.64 R30, [R1+0xa48] ;  /* 0x000a4800011e7983 */ /* 0x000ea80000300a00 */
[----:B0-----:R-:W4:Y:S04]  /*48270*/  LDL.LU.64 R16, [R1+0x1090] ;  /* 0x0010900001107983 */ /* 0x001f280000300a00 */
[----:B-1----:R-:W4:Y:S04]  /*48280*/  LDL.LU.64 R18, [R1+0x1098] ;  /* 0x0010980001127983 */ /* 0x002f280000300a00 */
[----:B------:R-:W-:Y:S04]  /*48290*/  STL.64 [R1+0x37c8], R14 ;  /* 0x0037c80e01007387 */ /* 0x000fe80000100a00 */
[----:B------:R0:W-:Y:S04]  /*482a0*/  STL.64 [R1+0x37c0], R12 ;  /* 0x0037c00c01007387 */ /* 0x0001e80000100a00 */
[----:B0-----:R-:W2:Y:S04]  /*482b0*/  LDL.LU.64 R12, [R1+0xa50] ;  /* 0x000a5000010c7983 */ /* 0x001ea80000300a00 */
[----:B------:R-:W2:Y:S04]  /*482c0*/  LDL.LU.64 R14, [R1+0xa58] ;  /* 0x000a5800010e7983 */ /* 0x000ea80000300a00 */
[----:B------:R-:W-:Y:S04]  /*482d0*/  STL.64 [R1+0x390], R24 ;  /* 0x0003901801007387 */ /* 0x000fe80000100a00 */
[----:B------:R-:W-:Y:S04]  /*482e0*/  STL.64 [R1+0x398], R26 ;  /* 0x0003981a01007387 */ /* 0x000fe80000100a00 */
[----:B---3--:R-:W-:Y:S04]  /*482f0*/  STL.64 [R1+0x37d8], R10 ;  /* 0x0037d80a01007387 */ /* 0x008fe80000100a00 */
[----:B------:R0:W-:Y:S04]  /*48300*/  STL.64 [R1+0x37d0], R8 ;  /* 0x0037d00801007387 */ /* 0x0001e80000100a00 */
[----:B0-----:R-:W3:Y:S04]  /*48310*/  LDL.LU.64 R8, [R1+0x370] ;  /* 0x0003700001087983 */ /* 0x001ee80000300a00 */
[----:B------:R-:W3:Y:S01]  /*48320*/  LDL.LU.64 R10, [R1+0x378] ;  /* 0x00037800010a7983 */ /* 0x000ee20000300a00 */
[----:B--2---:R-:W-:Y:S01]  /*48330*/  HMMA.16816.F32 R12, R44, R4, R12 ;  /* 0x000000042c0c723c */ /* 0x004fe2000000180c */
[----:B------:R-:W-:-:S02]  /*48340*/  IMAD.MOV.U32 R24, RZ, RZ, R7 ;  /* 0x000000ffff187224 */ /* 0x000fc400078e0007 */
[----:B------:R-:W-:Y:S02]  /*48350*/  IMAD.MOV.U32 R25, RZ, RZ, R6 ;  /* 0x000000ffff197224 */ /* 0x000fe400078e0006 */
[----:B------:R-:W-:Y:S02]  /*48360*/  IMAD.MOV.U32 R7, RZ, RZ, R32 ;  /* 0x000000ffff077224 */ /* 0x000fe400078e0020 */
[----:B------:R-:W-:Y:S01]  /*48370*/  IMAD.MOV.U32 R6, RZ, RZ, R33 ;  /* 0x000000ffff067224 */ /* 0x000fe200078e0021 */
[----:B------:R-:W-:-:S15]  /*48380*/  HMMA.16816.F32 R28, R44, R52, R28 ;  /* 0x000000342c1c723c */ /* 0x000fde000000181c */
[----:B------:R0:W-:Y:S04]  /*48390*/  STL.64 [R1+0x380], R12 ;  /* 0x0003800c01007387 */ /* 0x0001e80000100a00 */
[----:B------:R1:W-:Y:S04]  /*483a0*/  STL.64 [R1+0x388], R14 ;  /* 0x0003880e01007387 */ /* 0x0003e80000100a00 */
[----:B0-----:R-:W2:Y:S04]  /*483b0*/  LDL.LU.64 R12, [R1+0x1020] ;  /* 0x00102000010c7983 */ /* 0x001ea80000300a00 */
[----:B-1----:R-:W2:Y:S01]  /*483c0*/  LDL.LU.64 R14, [R1+0x1028] ;  /* 0x00102800010e7983 */ /* 0x002ea20000300a00 */
[----:B---3--:R-:W-:-:S15]  /*483d0*/  HMMA.16816.F32 R8, R44, R32, R8 ;  /* 0x000000202c08723c */ /* 0x008fde0000001808 */
[----:B------:R-:W-:-:S08]  /*483e0*/  NOP ;  /* 0x0000000000007918 */ /* 0x000fd00000000000 */
[----:B------:R0:W-:Y:S04]  /*483f0*/  STL.64 [R1+0x370], R8 ;  /* 0x0003700801007387 */ /* 0x0001e80000100a00 */
[----:B------:R-:W-:Y:S04]  /*48400*/  STL.64 [R1+0x378], R10 ;  /* 0x0003780a01007387 */ /* 0x000fe80000100a00 */
[----:B------:R-:W-:Y:S04]  /*48410*/  STL.64 [R1+0x37e8], R6 ;  /* 0x0037e80601007387 */ /* 0x000fe80000100a00 */
[----:B------:R4:W-:Y:S04]  /*48420*/  STL.64 [R1+0x37e0], R4 ;  /* 0x0037e00401007387 */ /* 0x0009e80000100a00 */
[----:B0-----:R-:W3:Y:S01]  /*48430*/  LDL.LU.64 R8, [R1+0xfd0] ;  /* 0x000fd00001087983 */ /* 0x001ee20000300a00 */
[----:B----4-:R-:W-:Y:S03]  /*48440*/  HMMA.16816.F32 R4, R40, R56, R16 ;  /* 0x000000382804723c */ /* 0x010fe60000001810 */
[----:B------:R-:W-:Y:S04]  /*48450*/  STL.64 [R1+0x330], R28 ;  /* 0x0003301c01007387 */ /* 0x000fe80000100a00 */
[----:B------:R-:W-:Y:S04]  /*48460*/  STL.64 [R1+0x338], R30 ;  /* 0x0003381e01007387 */ /* 0x000fe80000100a00 */
[----:B------:R-:W3:Y:S01]  /*48470*/  LDL.LU.64 R10, [R1+0xfd8] ;  /* 0x000fd800010a7983 */ /* 0x000ee20000300a00 */
[----:B------:R-:W-:-:S02]  /*48480*/  IMAD.MOV.U32 R56, RZ, RZ, R3 ;  /* 0x000000ffff387224 */ /* 0x000fc400078e0003 */
[----:B------:R-:W-:-:S09]  /*48490*/  IMAD.MOV.U32 R57, RZ, RZ, R0 ;  /* 0x000000ffff397224 */ /* 0x000fd200078e0000 */
[----:B------:R0:W-:Y:S04]  /*484a0*/  STL.64 [R1+0x320], R4 ;  /* 0x0003200401007387 */ /* 0x0001e80000100a00 */
[----:B------:R1:W-:Y:S04]  /*484b0*/  STL.64 [R1+0x328], R6 ;  /* 0x0003280601007387 */ /* 0x0003e80000100a00 */
[----:B------:R-:W4:Y:S04]  /*484c0*/  LDL.LU R3, [R1+0x389c] ;  /* 0x00389c0001037983 */ /* 0x000f280000300800 */
[----:B------:R-:W4:Y:S04]  /*484d0*/  LDL.LU R0, [R1+0x3898] ;  /* 0x0038980001007983 */ /* 0x000f280000300800 */
[----:B------:R-:W4:Y:S04]  /*484e0*/  LDL.LU R52, [R1+0xa0] ;  /* 0x0000a00001347983 */ /* 0x000f280000300800 */
[----:B------:R-:W4:Y:S04]  /*484f0*/  LDL.LU R53, [R1+0xa4] ;  /* 0x0000a40001357983 */ /* 0x000f280000300800 */
[----:B0-----:R-:W4:Y:S04]  /*48500*/  LDL.LU.64 R4, [R1+0xf70] ;  /* 0x000f700001047983 */ /* 0x001f280000300a00 */
[----:B-1----:R-:W4:Y:S01]  /*48510*/  LDL.LU.64 R6, [R1+0xf78] ;  /* 0x000f780001067983 */ /* 0x002f220000300a00 */
[----:B------:R-:W0:Y:S01]  /*48520*/  S2R R59, SR_TID.X ;  /* 0x00000000003b7919 */ /* 0x000e220000002100 */
[----:B--2---:R-:W-:Y:S02]  /*48530*/  HMMA.16816.F32 R12, R40, R48, R12 ;  /* 0x00000030280c723c */ /* 0x004fe4000000180c */
[----:B------:R1:W-:Y:S04]  /*48540*/  STL.64 [R1+0x37f0], R56 ;  /* 0x0037f03801007387 */ /* 0x0003e80000100a00 */
[----:B------:R-:W2:Y:S01]  /*48550*/  LDL.LU R48, [R1+0xb0] ;  /* 0x0000b00001307983 */ /* 0x000ea20000300800 */
[----:B0-----:R-:W-:-:S02]  /*48560*/  IMAD.SHL.U32 R55, R59, 0x2, RZ ;  /* 0x000000023b377824 */ /* 0x001fc400078e00ff */
[C---:B------:R-:W-:Y:S01]  /*48570*/  IMAD.SHL.U32 R58, R59.reuse, 0x40, RZ ;  /* 0x000000403b3a7824 */ /* 0x040fe200078e00ff */
[----:B------:R-:W-:-:S05]  /*48580*/  LOP3.LUT R59, R59, 0x7, RZ, 0xc0, !PT ;  /* 0x000000073b3b7812 */ /* 0x000fca00078ec0ff */
[----:B------:R-:W-:-:S08]  /*48590*/  IMAD R59, R59, 0x90, RZ ;  /* 0x000000903b3b7824 */ /* 0x000fd000078e02ff */
[----:B------:R-:W-:Y:S01]  /*485a0*/  STL.64 [R1+0x310], R12 ;  /* 0x0003100c01007387 */ /* 0x000fe20000100a00 */
[----:B------:R-:W-:-:S03]  /*485b0*/  LOP3.LUT R59, R59, 0x10, R55, 0x78, !PT ;  /* 0x000000103b3b7812 */ /* 0x000fc600078e7837 */
[----:B------:R3:W-:Y:S04]  /*485c0*/  STL.64 [R1+0x318], R14 ;  /* 0x0003180e01007387 */ /* 0x0007e80000100a00 */
[----:B------:R-:W2:Y:S04]  /*485d0*/  LDL.LU R49, [R1+0xb4] ;  /* 0x0000b40001317983 */ /* 0x000ea80000300800 */
[----:B------:R-:W2:Y:S01]  /*485e0*/  LDL.LU R28, [R1+0xd0] ;  /* 0x0000d000011c7983 */ /* 0x000ea20000300800 */
[----:B------:R-:W-:-:S03]  /*485f0*/  LOP3.LUT R59, R59, 0x400, R58, 0xf8, !PT ;  /* 0x000004003b3b7812 */ /* 0x000fc600078ef83a */
[----:B------:R-:W2:Y:S01]  /*48600*/  LDL.LU R29, [R1+0xd4] ;  /* 0x0000d400011d7983 */ /* 0x000ea20000300800 */
[----:B------:R-:W-:Y:S02]  /*48610*/  IMAD.MOV.U32 R16, RZ, RZ, R37 ;  /* 0x000000ffff107224 */ /* 0x000fe400078e0025 */
[----:B------:R-:W-:Y:S01]  /*48620*/  IMAD.MOV.U32 R17, RZ, RZ, R60 ;  /* 0x000000ffff117224 */ /* 0x000fe200078e003c */
[----:B------:R-:W2:Y:S04]  /*48630*/  LDL.LU R32, [R1+0xc0] ;  /* 0x0000c00001207983 */ /* 0x000ea80000300800 */
[----:B------:R-:W0:Y:S04]  /*48640*/  LDSM.16.MT88.4 R44, [R59+UR4+0x8800] ;  /* 0x008800043b2c783b */ /* 0x000e280008004200 */
[----:B------:R-:W2:Y:S04]  /*48650*/  LDL.LU R33, [R1+0xc4] ;  /* 0x0000c40001217983 */ /* 0x000ea80000300800 */
[----:B------:R-:W2:Y:S04]  /*48660*/  LDL.LU R37, [R1+0x3894] ;  /* 0x0038940001257983 */ /* 0x000ea80000300800 */
[----:B------:R-:W2:Y:S04]  /*48670*/  LDL.LU R60, [R1+0x3890] ;  /* 0x00389000013c7983 */ /* 0x000ea80000300800 */
[----:B------:R-:W-:Y:S01]  /*48680*/  STL.64 [R1+0x37f8], R16 ;  /* 0x0037f81001007387 */ /* 0x000fe20000100a00 */
[----:B-1----:R-:W-:-:S02]  /*48690*/  IMAD.MOV.U32 R56, RZ, RZ, R39 ;  /* 0x000000ffff387224 */ /* 0x002fc400078e0027 */
[----:B------:R-:W-:Y:S01]  /*486a0*/  IMAD.MOV.U32 R57, RZ, RZ, R2 ;  /* 0x000000ffff397224 */ /* 0x000fe200078e0002 */
[C---:B---3--:R-:W-:Y:S07]  /*486b0*/  HMMA.16816.F32 R12, R40.reuse, R20, R8 ;  /* 0x00000014280c723c */ /* 0x048fee0000001808 */
[----:B------:R-:W-:Y:S01]  /*486c0*/  MOV R8, R61 ;  /* 0x0000003d00087202 */ /* 0x000fe20000000f00 */
[----:B------:R-:W-:Y:S01]  /*486d0*/  IMAD.MOV.U32 R9, RZ, RZ, R38 ;  /* 0x000000ffff097224 */ /* 0x000fe200078e0026 */
[----:B------:R-:W3:Y:S01]  /*486e0*/  LDL.LU R61, [R1+0x388c] ;  /* 0x00388c00013d7983 */ /* 0x000ee20000300800 */
[----:B----4-:R-:W-:-:S13]  /*486f0*/  HMMA.16816.F32 R4, R40, R24, R4 ;  /* 0x000000182804723c */ /* 0x010fda0000001804 */
[----:B------:R-:W-:Y:S04]  /*48700*/  STL.64 [R1+0x300], R12 ;  /* 0x0003000c01007387 */ /* 0x000fe80000100a00 */
[----:B------:R-:W-:Y:S04]  /*48710*/  STL.64 [R1+0x308], R14 ;  /* 0x0003080e01007387 */ /* 0x000fe80000100a00 */
[----:B------:R-:W4:Y:S04]  /*48720*/  LDL.LU R38, [R1+0x3888] ;  /* 0x0038880001267983 */ /* 0x000f280000300800 */
[----:B------:R-:W-:Y:S04]  /*48730*/  STL.64 [R1+0x3800], R8 ;  /* 0x0038000801007387 */ /* 0x000fe80000100a00 */
[----:B------:R-:W4:Y:S04]  /*48740*/  LDL.LU R39, [R1+0x3884] ;  /* 0x0038840001277983 */ /* 0x000f280000300800 */
[----:B------:R-:W-:Y:S04]  /*48750*/  STL.64 [R1+0x2f0], R4 ;  /* 0x0002f00401007387 */ /* 0x000fe80000100a00 */
[----:B------:R-:W-:Y:S04]  /*48760*/  STL.64 [R1+0x2f8], R6 ;  /* 0x0002f80601007387 */ /* 0x000fe80000100a00 */
[----:B------:R-:W4:Y:S04]  /*48770*/  LDL.LU R2, [R1+0x3880] ;  /* 0x0038800001027983 */ /* 0x000f280000300800 */
[----:B------:R1:W-:Y:S04]  /*48780*/  STL.64 [R1+0x3808], R56 ;  /* 0x0038083801007387 */ /* 0x0003e80000100a00 */
[----:B-1----:R-:W2:Y:S04]  /*48790*/  LDL.LU R56, [R1+0xe0] ;  /* 0x0000e00001387983 */ /* 0x002ea80000300800 */
[----:B------:R-:W2:Y:S04]  /*487a0*/  LDL.LU R57, [R1+0xe4] ;  /* 0x0000e40001397983 */ /* 0x000ea80000300800 */
[----:B------:R-:W3:Y:S04]  /*487b0*/  LDL.LU.64 R24, [R1+0xee0] ;  /* 0x000ee00001187983 */ /* 0x000ee80000300a00 */
[----:B------:R-:W3:Y:S04]  /*487c0*/  LDL.LU.64 R26, [R1+0xee8] ;  /* 0x000ee800011a7983 */ /* 0x000ee80000300a00 */
[----:B------:R-:W4:Y:S04]  /*487d0*/  LDL.LU.64 R20, [R1+0xe80] ;  /* 0x000e800001147983 */ /* 0x000f280000300a00 */
[----:B------:R-:W4:Y:S04]  /*487e0*/  LDL.LU.64 R22, [R1+0xe88] ;  /* 0x000e880001167983 */ /* 0x000f280000300a00 */
[----:B------:R-:W4:Y:S04]  /*487f0*/  LDL.LU.64 R16, [R1+0xe30] ;  /* 0x000e300001107983 */ /* 0x000f280000300a00 */
[----:B------:R-:W4:Y:S04]  /*48800*/  LDL.LU.64 R18, [R1+0xe38] ;  /* 0x000e380001127983 */ /* 0x000f280000300a00 */
[----:B------:R-:W4:Y:S04]  /*48810*/  LDL.LU.64 R12, [R1+0xdd0] ;  /* 0x000dd000010c7983 */ /* 0x000f280000300a00 */
[----:B------:R-:W4:Y:S04]  /*48820*/  LDL.LU.64 R14, [R1+0xdd8] ;  /* 0x000dd800010e7983 */ /* 0x000f280000300a00 */
[----:B------:R-:W4:Y:S04]  /*48830*/  LDL.LU.64 R4, [R1+0xd80] ;  /* 0x000d800001047983 */ /* 0x000f280000300a00 */
[----:B------:R-:W4:Y:S04]  /*48840*/  LDL.LU.64 R6, [R1+0xd88] ;  /* 0x000d880001067983 */ /* 0x000f280000300a00 */
[----:B0-----:R-:W-:Y:S04]  /*48850*/  STL.64 [R1+0x3818], R46 ;  /* 0x0038182e01007387 */ /* 0x001fe80000100a00 */
[----:B------:R0:W-:Y:S04]  /*48860*/  STL.64 [R1+0x3810], R44 ;  /* 0x0038102c01007387 */ /* 0x0001e80000100a00 */
[----:B0-----:R-:W2:Y:S04]  /*48870*/  LDL.LU.64 R44, [R1+0xf30] ;  /* 0x000f3000012c7983 */ /* 0x001ea80000300a00 */
[----:B------:R-:W2:Y:S01]  /*48880*/  LDL.LU.64 R46, [R1+0xf38] ;  /* 0x000f3800012e7983 */ /* 0x000ea20000300a00 */
[----:B------:R-:W-:-:S02]  /*48890*/  IMAD.MOV.U32 R8, RZ, RZ, R3 ;  /* 0x000000ffff087224 */ /* 0x000fc400078e0003 */
[----:B------:R-:W-:Y:S01]  /*488a0*/  IMAD.MOV.U32 R9, RZ, RZ, R36 ;  /* 0x000000ffff097224 */ /* 0x000fe200078e0024 */
[----:B------:R-:W4:Y:S04]  /*488b0*/  LDL.LU R3, [R1+0x387c] ;  /* 0x00387c0001037983 */ /* 0x000f280000300800 */
[----:B------:R-:W4:Y:S04]  /*488c0*/  LDL.LU R36, [R1+0x3878] ;  /* 0x0038780001247983 */ /* 0x000f280000300800 */
[----:B------:R2:W-:Y:S02]  /*488d0*/  STL.64 [R1+0x3820], R8 ;  /* 0x0038200801007387 */ /* 0x0005e40000100a00 */
[----:B--2---:R-:W-:Y:S07]  /*488e0*/  HMMA.16816.F32 R8, R40, R56, R44 ;  /* 0x000000382808723c */ /* 0x004fee000000182c */
[----:B------:R-:W-:-:S02]  /*488f0*/  IMAD.MOV.U32 R44, RZ, RZ, R37 ;  /* 0x000000ffff2c7224 */ /* 0x000fc400078e0025 */
[----:B------:R-:W2:-:S14]  /*48900*/  LDL.LU R37, [R1+0x3874] ;  /* 0x0038740001257983 */ /* 0x000e9c0000300800 */
[----:B------:R-:W-:Y:S04]  /*48910*/  STL.64 [R1+0x2e0], R8 ;  /* 0x0002e00801007387 */ /* 0x000fe80000100a00 */
[----:B------:R3:W-:Y:S02]  /*48920*/  STL.64 [R1+0x2e8], R10 ;  /* 0x0002e80a01007387 */ /* 0x0007e40000100a00 */
[----:B---3--:R-:W-:Y:S01]  /*48930*/  HMMA.16816.F32 R8, R40, R28, R24 ;  /* 0x0000001c2808723c */ /* 0x008fe20000001818 */
[----:B------:R-:W-:-:S05]  /*48940*/  IMAD.MOV.U32 R45, RZ, RZ, R0 ;  /* 0x000000ffff2d7224 */ /* 0x000fca00078e0000 */
[C---:B----4-:R-:W-:Y:S01]  /*48950*/  HMMA.16816.F32 R20, R40.reuse, R32, R20 ;  /* 0x000000202814723c */ /* 0x050fe20000001814 */
[----:B------:R-:W3:Y:S04]  /*48960*/  LDL.LU R0, [R1+0x3870] ;  /* 0x0038700001007983 */ /* 0x000ee80000300800 */
[----:B------:R-:W-:Y:S01]  /*48970*/  STL.64 [R1+0x3828], R44 ;  /* 0x0038282c01007387 */ /* 0x000fe20000100a00 */
[C---:B------:R-:W-:Y:S11]  /*48980*/  HMMA.16816.F32 R16, R40.reuse, R48, R16 ;  /* 0x000000302810723c */ /* 0x040ff60000001810 */
[----:B------:R-:W-:Y:S04]  /*48990*/  STL.64 [R1+0x2d0], R8 ;  /* 0x0002d00801007387 */ /* 0x000fe80000100a00 */
[----:B------:R0:W-:Y:S02]  /*489a0*/  STL.64 [R1+0x2d8], R10 ;  /* 0x0002d80a01007387 */ /* 0x0001e40000100a00 */
[----:B0-----:R-:W-:Y:S01]  /*489b0*/  HMMA.16816.F32 R8, R40, R52, R12 ;  /* 0x000000342808723c */ /* 0x001fe2000000180c */
[----:B------:R-:W-:Y:S01]  /*489c0*/  MOV R44, R61 ;  /* 0x0000003d002c7202 */ /* 0x000fe20000000f00 */
[----:B------:R-:W-:-:S05]  /*489d0*/  IMAD.MOV.U32 R45, RZ, RZ, R60 ;  /* 0x000000ffff2d7224 */ /* 0x000fca00078e003c */
[----:B------:R0:W-:Y:S04]  /*489e0*/  STL.64 [R1+0x3840], R44 ;  /* 0x0038402c01007387 */ /* 0x0001e80000100a00 */
[----:B------:R-:W-:Y:S04]  /*489f0*/  STL.64 [R1+0x2c0], R20 ;  /* 0x0002c01401007387 */ /* 0x000fe80000100a00 */
[----:B------:R-:W-:Y:S04]  /*48a00*/  STL.64 [R1+0x2c8], R22 ;  /* 0x0002c81601007387 */ /* 0x000fe80000100a00 */
[----:B------:R-:W-:Y:S04]  /*48a10*/  STL.64 [R1+0x2b0], R16 ;  /* 0x0002b01001007387 */ /* 0x000fe80000100a00 */
[----:B------:R-:W-:Y:S01]  /*48a20*/  STL.64 [R1+0x2b8], R18 ;  /* 0x0002b81201007387 */ /* 0x000fe20000100a00 */
[----:B0-----:R-:W-:-:S02]  /*48a30*/  IMAD.MOV.U32 R44, RZ, RZ, R39 ;  /* 0x000000ffff2c7224 */ /* 0x001fc400078e0027 */
[----:B------:R-:W-:Y:S01]  /*48a40*/  IMAD.MOV.U32 R45, RZ, RZ, R38 ;  /* 0x000000ffff2d7224 */ /* 0x000fe200078e0026 */
[----:B------:R0:W-:Y:S04]  /*48a50*/  STL.64 [R1+0x2a0], R8 ;  /* 0x0002a00801007387 */ /* 0x0001e80000100a00 */
[----:B------:R1:W-:Y:S04]  /*48a60*/  STL.64 [R1+0x2a8], R10 ;  /* 0x0002a80a01007387 */ /* 0x0003e80000100a00 */
[----:B------:R-:W-:Y:S01]  /*48a70*/  STL.64 [R1+0x3858], R44 ;  /* 0x0038582c01007387 */ /* 0x000fe20000100a00 */
[----:B--2---:R-:W-:-:S15]  /*48a80*/  HMMA.16816.F32 R4, R40, R36, R4 ;  /* 0x000000242804723c */ /* 0x004fde0000001804 */
[----:B------:R-:W-:-:S08]  /*48a90*/  NOP ;  /* 0x0000000000007918 */ /* 0x000fd00000000000 */
[----:B------:R-:W-:Y:S04]  /*48aa0*/  STL.64 [R1+0x290], R4 ;  /* 0x0002900401007387 */ /* 0x000fe80000100a00 */
[----:B------:R-:W-:Y:S04]  /*48ab0*/  STL.64 [R1+0x298], R6 ;  /* 0x0002980601007387 */ /* 0x000fe80000100a00 */
[----:B0-----:R-:W2:Y:S04]  /*48ac0*/  LDL.LU.64 R8, [R1+0xc20] ;  /* 0x000c200001087983 */ /* 0x001ea80000300a00 */
[----:B-1----:R-:W4:Y:S04]  /*48ad0*/  LDL.LU.64 R10, [R1+0xc28] ;  /* 0x000c2800010a7983 */ /* 0x002f280000300a00 */
[----:B----4-:R-:W-:Y:S04]  /*48ae0*/  STL.64 [R1+0x3838], R10 ;  /* 0x0038380a01007387 */ /* 0x010fe80000100a00 */
[----:B--2---:R0:W-:Y:S04]  /*48af0*/  STL.64 [R1+0x3830], R8 ;  /* 0x0038300801007387 */ /* 0x0041e80000100a00 */
[----:B0-----:R-:W2:Y:S04]  /*48b00*/  LDL.LU.64 R8, [R1+0xc70] ;  /* 0x000c700001087983 */ /* 0x001ea80000300a00 */
[----:B------:R-:W4:Y:S04]  /*48b10*/  LDL.LU.64 R10, [R1+0xc78] ;  /* 0x000c7800010a7983 */ /* 0x000f280000300a00 */
[----:B----4-:R-:W-:Y:S04]  /*48b20*/  STL.64 [R1+0x3850], R10 ;  /* 0x0038500a01007387 */ /* 0x010fe80000100a00 */
[----:B--2---:R0:W-:Y:S04]  /*48b30*/  STL.64 [R1+0x3848], R8 ;  /* 0x0038480801007387 */ /* 0x0041e80000100a00 */
[----:B0-----:R-:W2:Y:S04]  /*48b40*/  LDL.LU.64 R8, [R1+0xcd0] ;  /* 0x000cd00001087983 */ /* 0x001ea80000300a00 */
[----:B------:R-:W4:Y:S01]  /*48b50*/  LDL.LU.64 R10, [R1+0xcd8] ;  /* 0x000cd800010a7983 */ /* 0x000f220000300a00 */
[----:B------:R-:W-:-:S02]  /*48b60*/  IMAD.MOV.U32 R44, RZ, RZ, R3 ;  /* 0x000000ffff2c7224 */ /* 0x000fc400078e0003 */
[----:B------:R-:W-:Y:S01]  /*48b70*/  IMAD.MOV.U32 R45, RZ, RZ, R2 ;  /* 0x000000ffff2d7224 */ /* 0x000fe200078e0002 */
[----:B----4-:R-:W-:Y:S04]  /*48b80*/  STL.64 [R1+0x3868], R10 ;  /* 0x0038680a01007387 */ /* 0x010fe80000100a00 */
[----:B--2---:R0:W-:Y:S04]  /*48b90*/  STL.64 [R1+0x3860], R8 ;  /* 0x0038600801007387 */ /* 0x0041e80000100a00 */
[----:B0-----:R-:W2:Y:S04]  /*48ba0*/  LDL.LU.64 R8, [R1+0xd20] ;  /* 0x000d200001087983 */ /* 0x001ea80000300a00 */
[----:B------:R-:W2:Y:S04]  /*48bb0*/  LDL.LU.64 R10, [R1+0xd28] ;  /* 0x000d2800010a7983 */ /* 0x000ea80000300a00 */
[----:B------:R-:W4:Y:S04]  /*48bc0*/  LDL.LU.64 R56, [R1+0xbc0] ;  /* 0x000bc00001387983 */ /* 0x000f280000300a00 */
[----:B------:R-:W4:Y:S04]  /*48bd0*/  LDL.LU.64 R58, [R1+0xbc8] ;  /* 0x000bc800013a7983 */ /* 0x000f280000300a00 */
[----:B------:R-:W3:Y:S04]  /*48be0*/  LDL.LU.64 R16, [R1+0xa30] ;  /* 0x000a300001107983 */ /* 0x000ee80000300a00 */
        /* <DEDUP_REMOVED lines=18> */
[----:B------:R-:W3:Y:S01]  /*48d10*/  LDL.LU.64 R22, [R1+0x998] ;  /* 0x0009980001167983 */ /* 0x000ee20000300a00 */
[----:B--2---:R-:W-:Y:S03]  /*48d20*/  HMMA.16816.F32 R44, R40, R44, R8 ;  /* 0x0000002c282c723c */ /* 0x004fe60000001808 */
[----:B------:R-:W2:Y:S04]  /*48d30*/  LDL.LU.64 R10, [R1+0x3868] ;  /* 0x00386800010a7983 */ /* 0x000ea80000300a00 */
[----:B------:R-:W2:-:S15]  /*48d40*/  LDL.LU.64 R8, [R1+0x3860] ;  /* 0x0038600001087983 */ /* 0x000e9e0000300a00 */
[----:B------:R-:W-:-:S01]  /*48d50*/  NOP ;  /* 0x0000000000007918 */ /* 0x000fc20000000000 */
[----:B------:R0:W-:Y:S04]  /*48d60*/  STL.64 [R1+0x280], R44 ;  /* 0x0002802c01007387 */ /* 0x0001e80000100a00 */
[----:B------:R2:W-:Y:S04]  /*48d70*/  STL.64 [R1+0x288], R46 ;  /* 0x0002882e01007387 */ /* 0x0005e80000100a00 */
[----:B0-----:R-:W2:Y:S02]  /*48d80*/  LDL.LU.64 R44, [R1+0x3858] ;  /* 0x00385800012c7983 */ /* 0x001ea40000300a00 */
[----:B--2---:R-:W-:Y:S02]  /*48d90*/  HMMA.16816.F32 R44, R40, R44, R8 ;  /* 0x0000002c282c723c */ /* 0x004fe40000001808 */
[----:B------:R-:W2:Y:S04]  /*48da0*/  LDL.LU.64 R10, [R1+0x3850] ;  /* 0x00385000010a7983 */ /* 0x000ea80000300a00 */
[----:B------:R-:W2:-:S15]  /*48db0*/  LDL.LU.64 R8, [R1+0x3848] ;  /* 0x0038480001087983 */ /* 0x000e9e0000300a00 */
[----:B------:R-:W-:-:S02]  /*48dc0*/  NOP ;  /* 0x0000000000007918 */ /* 0x000fc40000000000 */
        /* <DEDUP_REMOVED lines=11> */
[----:B------:R-:W4:-:S15]  /*48e80*/  LDL.LU.64 R8, [R1+0x3820] ;  /* 0x0038200001087983 */ /* 0x000f1e0000300a00 */
[----:B------:R-:W-:-:S06]  /*48e90*/  NOP ;  /* 0x0000000000007918 */ /* 0x000fcc0000000000 */
[----:B------:R-:W-:Y:S04]  /*48ea0*/  STL.64 [R1+0x250], R44 ;  /* 0x0002502c01007387 */ /* 0x000fe80000100a00 */
[----:B------:R0:W-:Y:S04]  /*48eb0*/  STL.64 [R1+0x258], R46 ;  /* 0x0002582e01007387 */ /* 0x0001e80000100a00 */
[----:B0-----:R-:W2:Y:S04]  /*48ec0*/  LDL.LU.64 R46, [R1+0x3818] ;  /* 0x00381800012e7983 */ /* 0x001ea80000300a00 */
[----:B------:R-:W2:Y:S01]  /*48ed0*/  LDL.LU.64 R44, [R1+0x3810] ;  /* 0x00381000012c7983 */ /* 0x000ea20000300a00 */
[----:B----4-:R-:W-:Y:S03]  /*48ee0*/  HMMA.16816.F32 R8, R40, R8, R56 ;  /* 0x000000082808723c */ /* 0x010fe60000001838 */
[----:B------:R-:W3:-:S15]  /*48ef0*/  LDL.LU.64 R56, [R1+0x3808] ;  /* 0x0038080001387983 */ /* 0x000ede0000300a00 */
[----:B------:R-:W-:-:S05]  /*48f00*/  NOP ;  /* 0x0000000000007918 */ /* 0x000fca0000000000 */
[----:B------:R0:W-:Y:S04]  /*48f10*/  STL.64 [R1+0x240], R8 ;  /* 0x0002400801007387 */ /* 0x0001e80000100a00 */
[----:B------:R-:W-:Y:S04]  /*48f20*/  STL.64 [R1+0x248], R10 ;  /* 0x0002480a01007387 */ /* 0x000fe80000100a00 */
[----:B0-----:R-:W4:Y:S01]  /*48f30*/  LDL.LU.64 R8, [R1+0x3800] ;  /* 0x0038000001087983 */ /* 0x001f220000300a00 */
[----:B---3--:R-:W-:Y:S03]  /*48f40*/  HMMA.16816.F32 R56, R40, R56, R16 ;  /* 0x000000382838723c */ /* 0x008fe60000001810 */
[----:B------:R-:W3:-:S15]  /*48f50*/  LDL.LU.64 R16, [R1+0x37f8] ;  /* 0x0037f80001107983 */ /* 0x000ede0000300a00 */
[----:B------:R-:W-:-:S05]  /*48f60*/  NOP ;  /* 0x0000000000007918 */ /* 0x000fca0000000000 */
[----:B------:R0:W-:Y:S04]  /*48f70*/  STL.64 [R1+0x230], R56 ;  /* 0x0002303801007387 */ /* 0x0001e80000100a00 */
[----:B------:R-:W-:Y:S04]  /*48f80*/  STL.64 [R1+0x238], R58 ;  /* 0x0002383a01007387 */ /* 0x000fe80000100a00 */
[----:B0-----:R-:W2:Y:S01]  /*48f90*/  LDL.LU.64 R56, [R1+0x37f0] ;  /* 0x0037f00001387983 */ /* 0x001ea20000300a00 */
[----:B----4-:R-:W-:Y:S03]  /*48fa0*/  HMMA.16816.F32 R8, R40, R8, R4 ;  /* 0x000000082808723c */ /* 0x010fe60000001804 */
[----:B------:R-:W4:Y:S04]  /*48fb0*/  LDL.LU.64 R6, [R1+0x37e8] ;  /* 0x0037e80001067983 */ /* 0x000f280000300a00 */
[----:B------:R-:W4:-:S15]  /*48fc0*/  LDL.LU.64 R4, [R1+0x37e0] ;  /* 0x0037e00001047983 */ /* 0x000f1e0000300a00 */
[----:B------:R-:W-:-:S01]  /*48fd0*/  NOP ;  /* 0x0000000000007918 */ /* 0x000fc20000000000 */
[----:B------:R-:W-:Y:S04]  /*48fe0*/  STL.64 [R1+0x220], R8 ;  /* 0x0002200801007387 */ /* 0x000fe80000100a00 */
[----:B------:R0:W-:Y:S04]  /*48ff0*/  STL.64 [R1+0x228], R10 ;  /* 0x0002280a01007387 */ /* 0x0001e80000100a00 */
[----:B0-----:R-:W4:Y:S04]  /*49000*/  LDL.LU.64 R10, [R1+0x37d8] ;  /* 0x0037d800010a7983 */ /* 0x001f280000300a00 */
[----:B------:R-:W4:Y:S01]  /*49010*/  LDL.LU.64 R8, [R1+0x37d0] ;  /* 0x0037d00001087983 */ /* 0x000f220000300a00 */
[C---:B---3--:R-:W-:Y:S03]  /*49020*/  HMMA.16816.F32 R16, R40.reuse, R16, R12 ;  /* 0x000000102810723c */ /* 0x048fe6000000180c */
[----:B------:R-:W3:Y:S04]  /*49030*/  LDL.LU.64 R14, [R1+0x37c8] ;  /* 0x0037c800010e7983 */ /* 0x000ee80000300a00 */
[----:B------:R-:W4:Y:S01]  /*49040*/  LDL.LU.64 R12, [R1+0x37c0] ;  /* 0x0037c000010c7983 */ /* 0x000f220000300a00 */
[----:B--2---:R-:W-:-:S15]  /*49050*/  HMMA.16816.F32 R56, R40, R56, R52 ;  /* 0x000000382838723c */ /* 0x004fde0000001834 */
[----:B------:R-:W-:Y:S04]  /*49060*/  STL.64 [R1+0x210], R16 ;  /* 0x0002101001007387 */ /* 0x000fe80000100a00 */
[----:B------:R0:W-:Y:S04]  /*49070*/  STL.64 [R1+0x218], R18 ;  /* 0x0002181201007387 */ /* 0x0001e80000100a00 */
[----:B0-----:R-:W2:Y:S04]  /*49080*/  LDL.LU.64 R18, [R1+0x37b8] ;  /* 0x0037b80001127983 */ /* 0x001ea80000300a00 */
[----:B------:R-:W3:Y:S04]  /*49090*/  LDL.LU.64 R16, [R1+0x37b0] ;  /* 0x0037b00001107983 */ /* 0x000ee80000300a00 */
[----:B------:R-:W4:Y:S04]  /*490a0*/  LDL.LU.64 R54, [R1+0x37a8] ;  /* 0x0037a80001367983 */ /* 0x000f280000300a00 */
[----:B------:R-:W2:Y:S04]  /*490b0*/  LDL.LU.64 R52, [R1+0x37a0] ;  /* 0x0037a00001347983 */ /* 0x000ea80000300a00 */
[----:B------:R-:W-:Y:S04]  /*490c0*/  STL.64 [R1+0x200], R56 ;  /* 0x0002003801007387 */ /* 0x000fe80000100a00 */
[----:B------:R0:W-:Y:S04]  /*490d0*/  STL.64 [R1+0x208], R58 ;  /* 0x0002083a01007387 */ /* 0x0001e80000100a00 */
[----:B0-----:R-:W4:Y:S04]  /*490e0*/  LDL.LU.64 R58, [R1+0x3798] ;  /* 0x00379800013a7983 */ /* 0x001f280000300a00 */
[----:B------:R-:W3:Y:S01]  /*490f0*/  LDL.LU.64 R56, [R1+0x3790] ;  /* 0x0037900001387983 */ /* 0x000ee20000300a00 */
[C---:B--2---:R-:W-:Y:S06]  /*49100*/  HMMA.16816.F32 R48, R40.reuse, R52, R48 ;  /* 0x000000342830723c */ /* 0x044fec0000001830 */
        /* <DEDUP_REMOVED lines=9> */
[----:B------:R-:W4:Y:S02]  /*491a0*/  LDL.LU.64 R48, [R1+0x3780] ;  /* 0x0037800001307983 */ /* 0x000f240000300a00 */
[----:B----4-:R-:W-:-:S15]  /*491b0*/  HMMA.16816.F32 R32, R40, R48, R32 ;  /* 0x000000302820723c */ /* 0x010fde0000001820 */
[----:B------:R-:W-:-:S08]  /*491c0*/  NOP ;  /* 0x0000000000007918 */ /* 0x000fd00000000000 */
[----:B------:R-:W-:Y:S04]  /*491d0*/  STL.64 [R1+0x1d0], R32 ;  /* 0x0001d02001007387 */ /* 0x000fe80000100a00 */
[----:B------:R0:W-:Y:S04]  /*491e0*/  STL.64 [R1+0x1d8], R34 ;  /* 0x0001d82201007387 */ /* 0x0001e80000100a00 */
[----:B0-----:R-:W4:Y:S04]  /*491f0*/  LDL.LU.64 R34, [R1+0x3778] ;  /* 0x0037780001227983 */ /* 0x001f280000300a00 */
[----:B------:R-:W2:Y:S02]  /*49200*/  LDL.LU.64 R32, [R1+0x3770] ;  /* 0x0037700001207983 */ /* 0x000ea40000300a00 */
[----:B--2---:R-:W-:-:S15]  /*49210*/  HMMA.16816.F32 R28, R40, R32, R28 ;  /* 0x00000020281c723c */ /* 0x004fde000000181c */
[----:B------:R-:W-:-:S08]  /*49220*/  NOP ;  /* 0x0000000000007918 */ /* 0x000fd00000000000 */
[----:B------:R-:W-:Y:S04]  /*49230*/  STL.64 [R1+0x1c0], R28 ;  /* 0x0001c01c01007387 */ /* 0x000fe80000100a00 */
[----:B------:R0:W-:Y:S04]  /*49240*/  STL.64 [R1+0x1c8], R30 ;  /* 0x0001c81e01007387 */ /* 0x0001e80000100a00 */
[----:B0-----:R-:W2:Y:S04]  /*49250*/  LDL.LU.64 R30, [R1+0x3768] ;  /* 0x00376800011e7983 */ /* 0x001ea80000300a00 */
[----:B------:R-:W3:Y:S02]  /*49260*/  LDL.LU.64 R28, [R1+0x3760] ;  /* 0x00376000011c7983 */ /* 0x000ee40000300a00 */
[----:B---3--:R-:W-:-:S15]  /*49270*/  HMMA.16816.F32 R24, R40, R28, R24 ;  /* 0x0000001c2818723c */ /* 0x008fde0000001818 */
[----:B------:R-:W-:-:S08]  /*49280*/  NOP ;  /* 0x0000000000007918 */ /* 0x000fd00000000000 */
[----:B------:R-:W-:Y:S04]  /*49290*/  STL.64 [R1+0x1b0], R24 ;  /* 0x0001b01801007387 */ /* 0x000fe80000100a00 */
[----:B------:R0:W-:Y:S04]  /*492a0*/  STL.64 [R1+0x1b8], R26 ;  /* 0x0001b81a01007387 */ /* 0x0001e80000100a00 */
[----:B0-----:R-:W3:Y:S04]  /*492b0*/  LDL.LU.64 R26, [R1+0x3758] ;  /* 0x00375800011a7983 */ /* 0x001ee80000300a00 */
[----:B------:R-:W4:Y:S02]  /*492c0*/  LDL.LU.64 R24, [R1+0x3750] ;  /* 0x0037500001187983 */ /* 0x000f240000300a00 */
[----:B----4-:R-:W-:-:S15]  /*492d0*/  HMMA.16816.F32 R20, R40, R24, R20 ;  /* 0x000000182814723c */ /* 0x010fde0000001814 */
[----:B------:R-:W-:-:S09]  /*492e0*/  NOP ;  /* 0x0000000000007918 */ /* 0x000fd20000000000 */
[----:B------:R-:W-:Y:S02]  /*492f0*/  IMAD.MOV.U32 R3, RZ, RZ, R22 ;  /* 0x000000ffff037224 */ /* 0x000fe400078e0016 */
[----:B------:R-:W-:Y:S02]  /*49300*/  IMAD.MOV.U32 R2, RZ, RZ, R23 ;  /* 0x000000ffff027224 */ /* 0x000fe400078e0017 */
[----:B------:R-:W-:Y:S02]  /*49310*/  IMAD.MOV.U32 R29, RZ, RZ, R20 ;  /* 0x000000ffff1d7224 */ /* 0x000fe400078e0014 */
[----:B------:R-:W-:Y:S01]  /*49320*/  IMAD.MOV.U32 R28, RZ, RZ, R21 ;  /* 0x000000ffff1c7224 */ /* 0x000fe200078e0015 */
[----:B------:R-:W4:Y:S04]  /*49330*/  LDL.LU.64 R22, [R1+0x3748] ;  /* 0x0037480001167983 */ /* 0x000f280000300a00 */
[----:B------:R-:W3:Y:S04]  /*49340*/  LDL.LU.64 R20, [R1+0x3740] ;  /* 0x0037400001147983 */ /* 0x000ee80000300a00 */
[----:B------:R-:W-:Y:S04]  /*49350*/  STL [R1+0x3364], R28 ;  /* 0x0033641c01007387 */ /* 0x000fe80000100800 */
[----:B------:R0:W-:Y:S04]  /*49360*/  STL [R1+0x3360], R29 ;  /* 0x0033601d01007387 */ /* 0x0001e80000100800 */
[----:B--2---:R1:W-:Y:S04]  /*49370*/  STL.64 [R1+0x3700], R30 ;  /* 0x0037001e01007387 */ /* 0x0043e80000100a00 */
[----:B0-----:R-:W2:Y:S04]  /*49380*/  LDL.LU.64 R28, [R1+0x970] ;  /* 0x00097000011c7983 */ /* 0x001ea80000300a00 */
[----:B-1----:R-:W2:Y:S04]  /*49390*/  LDL.LU.64 R30, [R1+0x978] ;  /* 0x00097800011e7983 */ /* 0x002ea80000300a00 */
[----:B------:R-:W-:Y:S04]  /*493a0*/  STL [R1+0x31f4], R2 ;  /* 0x0031f40201007387 */ /* 0x000fe80000100800 */
[----:B------:R-:W-:Y:S01]  /*493b0*/  STL [R1+0x31f0], R3 ;  /* 0x0031f00301007387 */ /* 0x000fe20000100800 */
[----:B---3--:R-:W-:-:S15]  /*493c0*/  HMMA.16816.F32 R36, R40, R20, R36 ;  /* 0x000000142824723c */ /* 0x008fde0000001824 */
[----:B------:R-:W-:-:S09]  /*493d0*/  NOP ;  /* 0x0000000000007918 */ /* 0x000fd20000000000 */
[----:B------:R-:W-:Y:S01]  /*493e0*/  MOV R33, R36 ;  /* 0x0000002400217202 */ /* 0x000fe20000000f00 */
[----:B------:R-:W-:Y:S02]  /*493f0*/  IMAD.MOV.U32 R32, RZ, RZ, R37 ;  /* 0x000000ffff207224 */ /* 0x000fe400078e0025 */
[----:B------:R-:W-:Y:S02]  /*49400*/  IMAD.MOV.U32 R21, RZ, RZ, R38 ;  /* 0x000000ffff157224 */ /* 0x000fe400078e0026 */
[----:B------:R-:W-:Y:S01]  /*49410*/  IMAD.MOV.U32 R20, RZ, RZ, R39 ;  /* 0x000000ffff147224 */ /* 0x000fe200078e0027 */
[----:B------:R-:W3:Y:S04]  /*49420*/  LDL.LU.64 R36, [R1+0x960] ;  /* 0x0009600001247983 */ /* 0x000ee80000300a00 */
[----:B------:R-:W3:Y:S01]  /*49430*/  LDL.LU.64 R38, [R1+0x968] ;  /* 0x0009680001267983 */ /* 0x000ee20000300a00 */
[----:B--2---:R-:W-:Y:S03]  /*49440*/  HMMA.16816.F32 R28, R40, R16, R28 ;  /* 0x00000010281c723c */ /* 0x004fe6000000181c */
[----:B------:R-:W-:Y:S04]  /*49450*/  STL.64 [R1+0x3658], R34 ;  /* 0x0036582201007387 */ /* 0x000fe80000100a00 */
[----:B------:R0:W-:Y:S04]  /*49460*/  STL.64 [R1+0x3650], R32 ;  /* 0x0036502001007387 */ /* 0x0001e80000100a00 */
[----:B------:R-:W-:Y:S04]  /*49470*/  STL [R1+0x335c], R21 ;  /* 0x00335c1501007387 */ /* 0x000fe80000100800 */
[----:B----4-:R-:W-:Y:S04]  /*49480*/  STL.64 [R1+0x3728], R22 ;  /* 0x0037281601007387 */ /* 0x010fe80000100a00 */
[----:B------:R3:W-:Y:S04]  /*49490*/  STL [R1+0x3720], R20 ;  /* 0x0037201401007387 */ /* 0x0007e80000100800 */
[----:B0-----:R-:W2:Y:S04]  /*494a0*/  LDL.LU.64 R32, [R1+0x140] ;  /* 0x0001400001207983 */ /* 0x001ea80000300a00 */
[----:B------:R-:W2:Y:S04]  /*494b0*/  LDL.LU.64 R34, [R1+0x148] ;  /* 0x0001480001227983 */ /* 0x000ea80000300a00 */
[----:B------:R-:W-:Y:S01]  /*494c0*/  STL.64 [R1+0x3678], R50 ;  /* 0x0036783201007387 */ /* 0x000fe20000100a00 */
[----:B------:R-:W-:-:S02]  /*494d0*/  IMAD.MOV.U32 R49, RZ, RZ, R28 ;  /* 0x000000ffff317224 */ /* 0x000fc400078e001c */
[----:B------:R-:W-:Y:S02]  /*494e0*/  IMAD.MOV.U32 R48, RZ, RZ, R29 ;  /* 0x000000ffff307224 */ /* 0x000fe400078e001d */
[----:B------:R-:W-:Y:S02]  /*494f0*/  IMAD.MOV.U32 R16, RZ, RZ, R31 ;  /* 0x000000ffff107224 */ /* 0x000fe400078e001f */
[----:B------:R-:W-:Y:S01]  /*49500*/  IMAD.MOV.U32 R17, RZ, RZ, R30 ;  /* 0x000000ffff117224 */ /* 0x000fe200078e001e */
[----:B------:R-:W-:Y:S04]  /*49510*/  STL.64 [R1+0x3670], R48 ;  /* 0x0036703001007387 */ /* 0x000fe80000100a00 */
[----:B------:R-:W-:Y:S04]  /*49520*/  STL [R1+0x3354], R16 ;  /* 0x0033541001007387 */ /* 0x000fe80000100800 */
[----:B------:R0:W-:Y:S04]  /*49530*/  STL [R1+0x3350], R17 ;  /* 0x0033501101007387 */ /* 0x0001e80000100800 */
[----:B------:R1:W-:Y:S01]  /*49540*/  STL.64 [R1+0x3730], R18 ;  /* 0x0037301201007387 */ /* 0x0003e20000100a00 */
[----:B---3--:R-:W-:Y:S03]  /*49550*/  HMMA.16816.F32 R20, R40, R12, R36 ;  /* 0x0000000c2814723c */ /* 0x008fe60000001824 */
[----:B------:R-:W3:-:S15]  /*49560*/  LDSM.16.MT88.4 R36, [R0+UR4+0x8800] ;  /* 0x008800040024783b */ /* 0x000ede0008004200 */
[----:B------:R-:W-:-:S06]  /*49570*/  NOP ;  /* 0x0000000000007918 */ /* 0x000fcc0000000000 */
[----:B------:R-:W-:Y:S01]  /*49580*/  MOV R56, R20 ;  /* 0x0000001400387202 */ /* 0x000fe20000000f00 */
[----:B------:R-:W-:Y:S02]  /*49590*/  IMAD.MOV.U32 R57, RZ, RZ, R21 ;  /* 0x000000ffff397224 */ /* 0x000fe400078e0015 */
[----:B------:R-:W-:Y:S02]  /*495a0*/  IMAD.MOV.U32 R53, RZ, RZ, R22 ;  /* 0x000000ffff357224 */ /* 0x000fe400078e0016 */
[----:B------:R-:W-:Y:S01]  /*495b0*/  IMAD.MOV.U32 R52, RZ, RZ, R23 ;  /* 0x000000ffff347224 */ /* 0x000fe200078e0017 */
[----:B------:R-:W4:Y:S04]  /*495c0*/  LDL.LU.64 R20, [R1+0x130] ;  /* 0x0001300001147983 */ /* 0x000f280000300a00 */
[----:B------:R-:W4:Y:S01]  /*495d0*/  LDL.LU.64 R22, [R1+0x138] ;  /* 0x0001380001167983 */ /* 0x000f220000300a00 */
[----:B--2---:R-:W-:Y:S01]  /*495e0*/  HMMA.16816.F32 R32, R40, R8, R32 ;  /* 0x000000082820723c */ /* 0x004fe20000001820 */
[----:B------:R-:W-:-:S02]  /*495f0*/  IMAD.MOV.U32 R28, RZ, RZ, R7 ;  /* 0x000000ffff1c7224 */ /* 0x000fc400078e0007 */
[----:B------:R-:W-:Y:S01]  /*49600*/  IMAD.MOV.U32 R29, RZ, RZ, R6 ;  /* 0x000000ffff1d7224 */ /* 0x000fe200078e0006 */
[----:B0-----:R-:W2:Y:S04]  /*49610*/  LDL.LU.64 R16, [R1+0x940] ;  /* 0x0009400001107983 */ /* 0x001ea80000300a00 */
[----:B-1----:R-:W2:Y:S04]  /*49620*/  LDL.LU.64 R18, [R1+0x948] ;  /* 0x0009480001127983 */ /* 0x002ea80000300a00 */
[----:B------:R-:W-:Y:S04]  /*49630*/  STL.64 [R1+0x3708], R14 ;  /* 0x0037080e01007387 */ /* 0x000fe80000100a00 */
[----:B------:R-:W-:Y:S04]  /*49640*/  STL.64 [R1+0x36a8], R58 ;  /* 0x0036a83a01007387 */ /* 0x000fe80000100a00 */
[----:B------:R-:W-:Y:S04]  /*49650*/  STL.64 [R1+0x36a0], R56 ;  /* 0x0036a03801007387 */ /* 0x000fe80000100a00 */
[----:B------:R-:W-:Y:S04]  /*49660*/  STL.64 [R1+0x3698], R54 ;  /* 0x0036983601007387 */ /* 0x000fe80000100a00 */
[----:B------:R-:W-:Y:S01]  /*49670*/  STL.64 [R1+0x3690], R52 ;  /* 0x0036903401007387 */ /* 0x000fe20000100a00 */
[----:B------:R-:W-:-:S02]  /*49680*/  IMAD.MOV.U32 R24, RZ, RZ, R35 ;  /* 0x000000ffff187224 */ /* 0x000fc400078e0023 */
[----:B------:R-:W-:Y:S01]  /*49690*/  IMAD.MOV.U32 R25, RZ, RZ, R34 ;  /* 0x000000ffff197224 */ /* 0x000fe200078e0022 */
[----:B------:R-:W-:Y:S04]  /*496a0*/  STL.64 [R1+0x140], R32 ;  /* 0x0001402001007387 */ /* 0x000fe80000100a00 */
[----:B------:R-:W-:Y:S04]  /*496b0*/  STL [R1+0x325c], R24 ;  /* 0x00325c1801007387 */ /* 0x000fe80000100800 */
[----:B------:R-:W-:Y:S04]  /*496c0*/  STL [R1+0x3258], R25 ;  /* 0x0032581901007387 */ /* 0x000fe80000100800 */
[----:B------:R-:W-:Y:S01]  /*496d0*/  STL.64 [R1+0x3710], R26 ;  /* 0x0037101a01007387 */ /* 0x000fe20000100a00 */
[----:B----4-:R-:W-:-:S15]  /*496e0*/  HMMA.16816.F32 R4, R40, R4, R20 ;  /* 0x000000042804723c */ /* 0x010fde0000001814 */
[----:B------:R-:W-:-:S09]  /*496f0*/  NOP ;  /* 0x0000000000007918 */ /* 0x000fd20000000000 */
[----:B------:R-:W-:Y:S02]  /*49700*/  IMAD.MOV.U32 R60, RZ, RZ, R7 ;  /* 0x000000ffff3c7224 */ /* 0x000fe400078e0007 */
[----:B------:R-:W-:Y:S02]  /*49710*/  IMAD.MOV.U32 R61, RZ, RZ, R6 ;  /* 0x000000ffff3d7224 */ /* 0x000fe400078e0006 */
[----:B------:R-:W-:Y:S02]  /*49720*/  IMAD.MOV.U32 R3, RZ, RZ, R5 ;  /* 0x000000ffff037224 */ /* 0x000fe400078e0005 */
[----:B------:R-:W-:Y:S01]  /*49730*/  IMAD.MOV.U32 R2, RZ, RZ, R4 ;  /* 0x000000ffff027224 */ /* 0x000fe200078e0004 */
[----:B------:R-:W-:Y:S04]  /*49740*/  STL [R1+0x326c], R60 ;  /* 0x00326c3c01007387 */ /* 0x000fe80000100800 */
[----:B------:R-:W-:Y:S04]  /*49750*/  STL [R1+0x3268], R61 ;  /* 0x0032683d01007387 */ /* 0x000fe80000100800 */
[----:B------:R-:W-:Y:S04]  /*49760*/  STL [R1+0x3264], R3 ;  /* 0x0032640301007387 */ /* 0x000fe80000100800 */
[----:B------:R-:W-:Y:S04]  /*49770*/  STL [R1+0x3260], R2 ;  /* 0x0032600201007387 */ /* 0x000fe80000100800 */
[----:B---3--:R-:W-:Y:S04]  /*49780*/  STL.64 [R1+0x35d0], R38 ;  /* 0x0035d02601007387 */ /* 0x008fe80000100a00 */
[----:B------:R0:W-:Y:S04]  /*49790*/  STL.64 [R1+0x35c8], R36 ;  /* 0x0035c82401007387 */ /* 0x0001e80000100a00 */
[----:B0-----:R-:W3:Y:S04]  /*497a0*/  LDL.LU.64 R36, [R1+0x150] ;  /* 0x0001500001247983 */ /* 0x001ee80000300a00 */
[----:B------:R-:W4:Y:S01]  /*497b0*/  LDL.64 R38, [R1+0x158] ;  /* 0x0001580001267983 */ /* 0x000f220000100a00 */
[----:B--2---:R-:W-:-:S15]  /*497c0*/  HMMA.16816.F32 R12, R40, R28, R16 ;  /* 0x0000001c280c723c */ /* 0x004fde0000001810 */
[----:B------:R-:W-:-:S09]  /*497d0*/  NOP ;  /* 0x0000000000007918 */ /* 0x000fd20000000000 */
[----:B------:R-:W-:Y:S01]  /*497e0*/  MOV R9, R12 ;  /* 0x0000000c00097202 */ /* 0x000fe20000000f00 */
[----:B------:R-:W-:Y:S02]  /*497f0*/  IMAD.MOV.U32 R8, RZ, RZ, R13 ;  /* 0x000000ffff087224 */ /* 0x000fe400078e000d */
[----:B------:R-:W-:Y:S02]  /*49800*/  IMAD.MOV.U32 R5, RZ, RZ, R14 ;  /* 0x000000ffff057224 */ /* 0x000fe400078e000e */
[----:B------:R-:W-:Y:S02]  /*49810*/  IMAD.MOV.U32 R13, RZ, RZ, R10 ;  /* 0x000000ffff0d7224 */ /* 0x000fe400078e000a */
[----:B------:R-:W-:Y:S01]  /*49820*/  IMAD.MOV.U32 R14, RZ, RZ, R11 ;  /* 0x000000ffff0e7224 */ /* 0x000fe200078e000b */
[----:B----4-:R-:W-:Y:S04]  /*49830*/  STL [R1+0x35f4], R38 ;  /* 0x0035f42601007387 */ /* 0x010fe80000100800 */
[----:B------:R-:W-:Y:S04]  /*49840*/  STL [R1+0x35f0], R39 ;  /* 0x0035f02701007387 */ /* 0x000fe80000100800 */
[----:B------:R-:W-:Y:S04]  /*49850*/  STL [R1+0x3270], R0 ;  /* 0x0032700001007387 */ /* 0x000fe80000100800 */
[----:B------:R-:W3:Y:S04]  /*49860*/  LDL.LU.64 R32, [R1+0x930] ;  /* 0x0009300001207983 */ /* 0x000ee80000300a00 */
[----:B------:R-:W3:Y:S04]  /*49870*/  LDL.LU.64 R34, [R1+0x938] ;  /* 0x0009380001227983 */ /* 0x000ee80000300a00 */
[----:B------:R-:W2:Y:S04]  /*49880*/  LDL.64 R18, [R1+0x128] ;  /* 0x0001280001127983 */ /* 0x000ea80000100a00 */
[----:B------:R-:W4:Y:S04]  /*49890*/  LDL.LU R20, [R1+0x8f0] ;  /* 0x0008f00001147983 */ /* 0x000f280000300800 */
[----:B------:R-:W4:Y:S04]  /*498a0*/  LDL.LU R21, [R1+0x8f4] ;  /* 0x0008f40001157983 */ /* 0x000f280000300800 */
[----:B------:R-:W4:Y:S04]  /*498b0*/  LDL.LU R22, [R1+0x8f8] ;  /* 0x0008f80001167983 */ /* 0x000f280000300800 */
[----:B------:R-:W4:Y:S04]  /*498c0*/  LDL.LU R23, [R1+0x8fc] ;  /* 0x0008fc0001177983 */ /* 0x000f280000300800 */
[----:B------:R-:W4:Y:S04]  /*498d0*/  LDL.64 R26, [R1+0xf8] ;  /* 0x0000f800011a7983 */ /* 0x000f280000100a00 */
[----:B------:R-:W4:Y:S04]  /*498e0*/  LDL R30, [R1+0xd8] ;  /* 0x0000d800011e7983 */ /* 0x000f280000100800 */
[----:B------:R-:W4:Y:S04]  /*498f0*/  LDL R31, [R1+0xdc] ;  /* 0x0000dc00011f7983 */ /* 0x000f280000100800 */
[----:B------:R-:W4:Y:S04]  /*49900*/  LDL R58, [R1+0xe8] ;  /* 0x0000e800013a7983 */ /* 0x000f280000100800 */
[----:B------:R-:W4:Y:S04]  /*49910*/  LDL R59, [R1+0xec] ;  /* 0x0000ec00013b7983 */ /* 0x000f280000100800 */
[----:B------:R-:W4:Y:S04]  /*49920*/  LDL.LU R52, [R1+0x8c0] ;  /* 0x0008c00001347983 */ /* 0x000f280000300800 */
[----:B------:R-:W4:Y:S04]  /*49930*/  LDL.LU R53, [R1+0x8c4] ;  /* 0x0008c40001357983 */ /* 0x000f280000300800 */
[----:B------:R-:W4:Y:S04]  /*49940*/  LDL.LU R54, [R1+0x8c8] ;  /* 0x0008c80001367983 */ /* 0x000f280000300800 */
[----:B------:R-:W4:Y:S04]  /*49950*/  LDL.LU R55, [R1+0x8cc] ;  /* 0x0008cc0001377983 */ /* 0x000f280000300800 */
[----:B------:R-:W4:Y:S04]  /*49960*/  LDL.LU R12, [R1+0x8b0] ;  /* 0x0008b000010c7983 */ /* 0x000f280000300800 */
[----:B------:R-:W2:Y:S04]  /*49970*/  LDL.LU R10, [R1+0x373c] ;  /* 0x00373c00010a7983 */ /* 0x000ea80000300800 */
[----:B------:R-:W2:Y:S01]  /*49980*/  LDL.LU R11, [R1+0x3738] ;  /* 0x00373800010b7983 */ /* 0x000ea20000300800 */
[----:B------:R-:W-:-:S03]  /*49990*/  IMAD.MOV.U32 R4, RZ, RZ, R15 ;  /* 0x000000ffff047224 */ /* 0x000fc600078e000f */
[----:B------:R-:W4:Y:S04]  /*499a0*/  LDL.LU R15, [R1+0x8bc] ;  /* 0x0008bc00010f7983 */ /* 0x000f280000300800 */
[----:B------:R0:W-:Y:S04]  /*499b0*/  STL.64 [R1+0x3718], R4 ;  /* 0x0037180401007387 */ /* 0x0001e80000100a00 */
[----:B0-----:R-:W4:Y:S04]  /*499c0*/  LDL.LU R4, [R1+0x8d0] ;  /* 0x0008d00001047983 */ /* 0x001f280000300800 */
[----:B------:R-:W4:Y:S04]  /*499d0*/  LDL.LU R5, [R1+0x8d4] ;  /* 0x0008d40001057983 */ /* 0x000f280000300800 */
[----:B------:R-:W4:Y:S04]  /*499e0*/  LDL.LU R6, [R1+0x8d8] ;  /* 0x0008d80001067983 */ /* 0x000f280000300800 */
[----:B------:R-:W4:Y:S01]  /*499f0*/  LDL.LU R7, [R1+0x8dc] ;  /* 0x0008dc0001077983 */ /* 0x000f220000300800 */
[----:B---3--:R-:W-:Y:S03]  /*49a00*/  HMMA.16816.F32 R32, R40, R36, R32 ;  /* 0x000000242820723c */ /* 0x008fe60000001820 */
[----:B--2---:R0:W-:Y:S04]  /*49a10*/  STL.64 [R1+0x3618], R10 ;  /* 0x0036180a01007387 */ /* 0x0041e80000100a00 */
[----:B------:R-:W-:Y:S04]  /*49a20*/  STL.64 [R1+0x3610], R8 ;  /* 0x0036100801007387 */ /* 0x000fe80000100a00 */
[----:B0-----:R-:W2:Y:S04]  /*49a30*/  LDL.64 R10, [R1+0x108] ;  /* 0x00010800010a7983 */ /* 0x001ea80000100a00 */
[----:B------:R-:W3:Y:S08]  /*49a40*/  LDL.LU R36, [R1+0x900] ;  /* 0x0009000001247983 */ /* 0x000ef00000300800 */
[----:B------:R-:W-:Y:S04]  /*49a50*/  STL.64 [R1+0x980], R32 ;  /* 0x0009802001007387 */ /* 0x000fe80000100a00 */
[----:B------:R0:W-:Y:S04]  /*49a60*/  STL.64 [R1+0x988], R34 ;  /* 0x0009882201007387 */ /* 0x0001e80000100a00 */
[----:B------:R-:W3:Y:S04]  /*49a70*/  LDL.LU R37, [R1+0x904] ;  /* 0x0009040001257983 */ /* 0x000ee80000300800 */
[----:B------:R-:W3:Y:S04]  /*49a80*/  LDL.LU R38, [R1+0x908] ;  /* 0x0009080001267983 */ /* 0x000ee80000300800 */
[----:B------:R-:W3:Y:S04]  /*49a90*/  LDL.LU R39, [R1+0x90c] ;  /* 0x00090c0001277983 */ /* 0x000ee80000300800 */
[----:B------:R-:W4:Y:S04]  /*49aa0*/  LDL R42, [R1+0x118] ;  /* 0x00011800012a7983 */ /* 0x000f280000100800 */
[----:B------:R-:W4:Y:S04]  /*49ab0*/  LDL R43, [R1+0x11c] ;  /* 0x00011c00012b7983 */ /* 0x000f280000100800 */
[----:B------:R-:W2:Y:S04]  /*49ac0*/  LDL.LU R48, [R1+0x8a0] ;  /* 0x0008a00001307983 */ /* 0x000ea80000300800 */
[----:B------:R-:W2:Y:S04]  /*49ad0*/  LDL.LU R49, [R1+0x8a4] ;  /* 0x0008a40001317983 */ /* 0x000ea80000300800 */
[----:B------:R-:W2:Y:S04]  /*49ae0*/  LDL.LU R50, [R1+0x8a8] ;  /* 0x0008a80001327983 */ /* 0x000ea80000300800 */
[----:B------:R-:W2:Y:S04]  /*49af0*/  LDL.LU R51, [R1+0x8ac] ;  /* 0x0008ac0001337983 */ /* 0x000ea80000300800 */
[----:B0-----:R-:W2:Y:S01]  /*49b00*/  LDL.64 R34, [R1+0xc8] ;  /* 0x0000c80001227983 */ /* 0x001ea20000100a00 */
[----:B------:R-:W-:Y:S01]  /*49b10*/  IMAD.MOV.U32 R16, RZ, RZ, R19 ;  /* 0x000000ffff107224 */ /* 0x000fe200078e0013 */
[C---:B---3--:R-:W-:Y:S06]  /*49b20*/  HMMA.16816.F32 R36, R44.reuse, R18, R36 ;  /* 0x000000122c24723c */ /* 0x048fec0000001824 */
[----:B----4-:R-:W-:-:S15]  /*49b30*/  HMMA.16816.F32 R20, R44, R42, R20 ;  /* 0x0000002a2c14723c */ /* 0x010fde0000001814 */
[----:B------:R-:W-:-:S02]  /*49b40*/  NOP ;  /* 0x0000000000007918 */ /* 0x000fc40000000000 */
[----:B------:R0:W-:Y:S04]  /*49b50*/  STL.64 [R1+0x970], R36 ;  /* 0x0009702401007387 */ /* 0x0001e80000100a00 */
[----:B------:R-:W-:Y:S01]  /*49b60*/  STL.64 [R1+0x978], R38 ;  /* 0x0009782601007387 */ /* 0x000fe20000100a00 */
[----:B0-----:R-:W-:-:S03]  /*49b70*/  IMAD.MOV.U32 R37, RZ, RZ, R18 ;  /* 0x000000ffff257224 */ /* 0x001fc600078e0012 */
[----:B------:R-:W3:Y:S04]  /*49b80*/  LDL.LU.64 R18, [R1+0x3730] ;  /* 0x0037300001127983 */ /* 0x000ee80000300a00 */
[----:B------:R-:W-:Y:S04]  /*49b90*/  STL.64 [R1+0x960], R20 ;  /* 0x0009601401007387 */ /* 0x000fe80000100a00 */
[----:B------:R0:W-:Y:S04]  /*49ba0*/  STL.64 [R1+0x968], R22 ;  /* 0x0009681601007387 */ /* 0x0001e80000100a00 */
[----:B0-----:R-:W4:Y:S04]  /*49bb0*/  LDL.LU.64 R22, [R1+0x3728] ;  /* 0x0037280001167983 */ /* 0x001f280000300a00 */
[----:B------:R-:W3:Y:S04]  /*49bc0*/  LDL.LU R20, [R1+0x3720] ;  /* 0x0037200001147983 */ /* 0x000ee80000300800 */
[----:B------:R0:W-:Y:S04]  /*49bd0*/  STL.64 [R1+0x35b0], R42 ;  /* 0x0035b02a01007387 */ /* 0x0001e80000100a00 */
[----:B------:R-:W2:Y:S04]  /*49be0*/  LDL.LU R40, [R1+0x8e0] ;  /* 0x0008e00001287983 */ /* 0x000ea80000300800 */
[----:B------:R-:W2:Y:S04]  /*49bf0*/  LDL.LU R41, [R1+0x8e4] ;  /* 0x0008e40001297983 */ /* 0x000ea80000300800 */
[----:B0-----:R-:W2:Y:S04]  /*49c00*/  LDL.LU R42, [R1+0x8e8] ;  /* 0x0008e800012a7983 */ /* 0x001ea80000300800 */
[----:B------:R-:W2:Y:S01]  /*49c10*/  LDL.LU R43, [R1+0x8ec] ;  /* 0x0008ec00012b7983 */ /* 0x000ea20000300800 */
[C---:B------:R-:W-:Y:S06]  /*49c20*/  HMMA.16816.F32 R4, R44.reuse, R26, R4 ;  /* 0x0000001a2c04723c */ /* 0x040fec0000001804 */
[----:B------:R-:W-:Y:S01]  /*49c30*/  IMAD.MOV.U32 R21, RZ, RZ, R27 ;  /* 0x000000ffff157224 */ /* 0x000fe200078e001b */
[----:B--2---:R-:W-:-:S15]  /*49c40*/  HMMA.16816.F32 R40, R44, R10, R40 ;  /* 0x0000000a2c28723c */ /* 0x004fde0000001828 */
[----:B------:R-:W-:-:S08]  /*49c50*/  NOP ;  /* 0x0000000000007918 */ /* 0x000fd00000000000 */
[----:B------:R-:W-:Y:S04]  /*49c60*/  STL.64 [R1+0x900], R40 ;  /* 0x0009002801007387 */ /* 0x000fe80000100a00 */
[----:B------:R-:W-:Y:S04]  /*49c70*/  STL.64 [R1+0x908], R42 ;  /* 0x0009082a01007387 */ /* 0x000fe80000100a00 */
[----:B------:R0:W-:Y:S04]  /*49c80*/  STL.64 [R1+0x8f0], R4 ;  /* 0x0008f00401007387 */ /* 0x0001e80000100a00 */
[----:B------:R1:W-:Y:S04]  /*49c90*/  STL.64 [R1+0x8f8], R6 ;  /* 0x0008f80601007387 */ /* 0x0003e80000100a00 */
[----:B0-----:R-:W2:Y:S04]  /*49ca0*/  LDL.LU R4, [R1+0x890] ;  /* 0x0008900001047983 */ /* 0x001ea80000300800 */
[----:B------:R-:W2:Y:S04]  /*49cb0*/  LDL.LU R5, [R1+0x894] ;  /* 0x0008940001057983 */ /* 0x000ea80000300800 */
[----:B-1----:R-:W2:Y:S01]  /*49cc0*/  LDL.LU R6, [R1+0x898] ;  /* 0x0008980001067983 */ /* 0x002ea20000300800 */
[----:B------:R-:W-:-:S03]  /*49cd0*/  MOV R43, R26 ;  /* 0x0000001a002b7202 */ /* 0x000fc60000000f00 */
[----:B------:R-:W2:Y:S04]  /*49ce0*/  LDL.LU R7, [R1+0x89c] ;  /* 0x00089c0001077983 */ /* 0x000ea80000300800 */
[----:B------:R-:W2:Y:S04]  /*49cf0*/  LDL.64 R26, [R1+0xb8] ;  /* 0x0000b800011a7983 */ /* 0x000ea80000100a00 */
[----:B----4-:R-:W-:Y:S04]  /*49d00*/  STL.64 [R1+0x3638], R22 ;  /* 0x0036381601007387 */ /* 0x010fe80000100a00 */
[----:B---3--:R0:W-:Y:S01]  /*49d10*/  STL.64 [R1+0x3630], R20 ;  /* 0x0036301401007387 */ /* 0x0081e20000100a00 */
[----:B------:R-:W-:-:S02]  /*49d20*/  IMAD.MOV.U32 R42, RZ, RZ, R10 ;  /* 0x000000ffff2a7224 */ /* 0x000fc400078e000a */
[----:B------:R-:W-:Y:S02]  /*49d30*/  IMAD.MOV.U32 R41, RZ, RZ, R11 ;  /* 0x000000ffff297224 */ /* 0x000fe400078e000b */
[C---:B------:R-:W-:Y:S01]  /*49d40*/  HMMA.16816.F32 R8, R44.reuse, R30, R12 ;  /* 0x0000001e2c08723c */ /* 0x040fe2000000180c */
[----:B------:R-:W3:Y:S05]  /*49d50*/  LDL.LU R12, [R1+0x880] ;  /* 0x00088000010c7983 */ /* 0x000eea0000300800 */
[----:B0-----:R-:W-:-:S15]  /*49d60*/  HMMA.16816.F32 R20, R44, R58, R52 ;  /* 0x0000003a2c14723c */ /* 0x001fde0000001834 */
[----:B------:R-:W-:-:S08]  /*49d70*/  NOP ;  /* 0x0000000000007918 */ /* 0x000fd00000000000 */
[----:B------:R-:W-:Y:S04]  /*49d80*/  STL.64 [R1+0x8e0], R20 ;  /* 0x0008e01401007387 */ /* 0x000fe80000100a00 */
[----:B------:R-:W-:Y:S04]  /*49d90*/  STL.64 [R1+0x8e8], R22 ;  /* 0x0008e81601007387 */ /* 0x000fe80000100a00 */
[----:B------:R-:W-:Y:S04]  /*49da0*/  STL.64 [R1+0x8d0], R8 ;  /* 0x0008d00801007387 */ /* 0x000fe80000100a00 */
[----:B------:R0:W-:Y:S04]  /*49db0*/  STL.64 [R1+0x8d8], R10 ;  /* 0x0008d80a01007387 */ /* 0x0001e80000100a00 */
[----:B------:R-:W3:Y:S04]  /*49dc0*/  LDL.LU R13, [R1+0x884] ;  /* 0x00088400010d7983 */ /* 0x000ee80000300800 */
[----:B------:R-:W3:Y:S04]  /*49dd0*/  LDL.LU R14, [R1+0x888] ;  /* 0x00088800010e7983 */ /* 0x000ee80000300800 */
[----:B------:R-:W3:Y:S04]  /*49de0*/  LDL.LU R15, [R1+0x88c] ;  /* 0x00088c00010f7983 */ /* 0x000ee80000300800 */
[----:B------:R-:W3:Y:S04]  /*49df0*/  LDL.64 R30, [R1+0xa8] ;  /* 0x0000a800011e7983 */ /* 0x000ee80000100a00 */
[----:B------:R-:W4:Y:S04]  /*49e00*/  LDL.LU R52, [R1+0x870] ;  /* 0x0008700001347983 */ /* 0x000f280000300800 */
[----:B------:R-:W4:Y:S04]  /*49e10*/  LDL.LU R53, [R1+0x874] ;  /* 0x0008740001357983 */ /* 0x000f280000300800 */
[----:B------:R-:W4:Y:S04]  /*49e20*/  LDL.LU R54, [R1+0x878] ;  /* 0x0008780001367983 */ /* 0x000f280000300800 */
[----:B------:R-:W4:Y:S04]  /*49e30*/  LDL.LU R55, [R1+0x87c] ;  /* 0x00087c0001377983 */ /* 0x000f280000300800 */
[----:B------:R-:W4:Y:S01]  /*49e40*/  LDL.64 R58, [R1+0x98] ;  /* 0x00009800013a7983 */ /* 0x000f220000100a00 */
[----:B0-----:R-:W-:Y:S06]  /*49e50*/  HMMA.16816.F32 R8, R44, R34, R48 ;  /* 0x000000222c08723c */ /* 0x001fec0000001830 */
[----:B------:R-:W-:-:S02]  /*49e60*/  IMAD.MOV.U32 R40, RZ, RZ, R34 ;  /* 0x000000ffff287224 */ /* 0x000fc400078e0022 */
[----:B------:R-:W-:-:S15]  /*49e70*/  IMAD.MOV.U32 R3, RZ, RZ, R35 ;  /* 0x000000ffff037224 */ /* 0x000fde00078e0023 */
[----:B------:R-:W-:Y:S04]  /*49e80*/  STL.64 [R1+0x8c0], R8 ;  /* 0x0008c00801007387 */ /* 0x000fe80000100a00 */
[----:B------:R0:W-:Y:S04]  /*49e90*/  STL.64 [R1+0x8c8], R10 ;  /* 0x0008c80a01007387 */ /* 0x0001e80000100a00 */
[----:B------:R-:W4:Y:S04]  /*49ea0*/  LDL.LU R20, [R1+0x850] ;  /* 0x0008500001147983 */ /* 0x000f280000300800 */
[----:B------:R-:W4:Y:S04]  /*49eb0*/  LDL.LU R21, [R1+0x854] ;  /* 0x0008540001157983 */ /* 0x000f280000300800 */
[----:B------:R-:W4:Y:S04]  /*49ec0*/  LDL.LU R22, [R1+0x858] ;  /* 0x0008580001167983 */ /* 0x000f280000300800 */
[----:B------:R-:W4:Y:S04]  /*49ed0*/  LDL.LU R23, [R1+0x85c] ;  /* 0x00085c0001177983 */ /* 0x000f280000300800 */
[----:B0-----:R-:W4:Y:S04]  /*49ee0*/  LDL.64 R10, [R1+0x78] ;  /* 0x00007800010a7983 */ /* 0x001f280000100a00 */
[----:B------:R-:W4:Y:S04]  /*49ef0*/  LDL.LU R48, [R1+0x840] ;  /* 0x0008400001307983 */ /* 0x000f280000300800 */
[----:B------:R-:W4:Y:S04]  /*49f00*/  LDL.LU R49, [R1+0x844] ;  /* 0x0008440001317983 */ /* 0x000f280000300800 */
[----:B------:R-:W4:Y:S04]  /*49f10*/  LDL.LU R50, [R1+0x848] ;  /* 0x0008480001327983 */ /* 0x000f280000300800 */
[----:B------:R-:W4:Y:S04]  /*49f20*/  LDL.LU R51, [R1+0x84c] ;  /* 0x00084c0001337983 */ /* 0x000f280000300800 */
[----:B------:R-:W4:Y:S04]  /*49f30*/  LDL.64 R34, [R1+0x68] ;  /* 0x0000680001227983 */ /* 0x000f280000100a00 */
[----:B------:R0:W-:Y:S04]  /*49f40*/  STL.64 [R1+0x36b8], R42 ;  /* 0x0036b82a01007387 */ /* 0x0001e80000100a00 */
[----:B------:R-:W-:Y:S04]  /*49f50*/  STL.64 [R1+0x36b0], R40 ;  /* 0x0036b02801007387 */ /* 0x000fe80000100a00 */
[----:B0-----:R-:W4:Y:S01]  /*49f60*/  LDL.64 R42, [R1+0x88] ;  /* 0x00008800012a7983 */ /* 0x001f220000100a00 */
[----:B--2---:R-:W-:Y:S06]  /*49f70*/  HMMA.16816.F32 R4, R44, R26, R4 ;  /* 0x0000001a2c04723c */ /* 0x004fec0000001804 */
[----:B------:R-:W-:-:S02]  /*49f80*/  IMAD.MOV.U32 R17, RZ, RZ, R27 ;  /* 0x000000ffff117224 */ /* 0x000fc400078e001b */
[----:B------:R-:W-:-:S15]  /*49f90*/  IMAD.MOV.U32 R36, RZ, RZ, R26 ;  /* 0x000000ffff247224 */ /* 0x000fde00078e001a */
[----:B------:R0:W-:Y:S04]  /*49fa0*/  STL.64 [R1+0x8b0], R4 ;  /* 0x0008b00401007387 */ /* 0x0001e80000100a00 */
[----:B------:R-:W-:Y:S04]  /*49fb0*/  STL.64 [R1+0x8b8], R6 ;  /* 0x0008b80601007387 */ /* 0x000fe80000100a00 */
[----:B0-----:R-:W2:Y:S04]  /*49fc0*/  LDL.LU.64 R4, [R1+0x3718] ;  /* 0x0037180001047983 */ /* 0x001ea80000300a00 */
[----:B------:R-:W2:Y:S01]  /*49fd0*/  LDL.LU.64 R26, [R1+0x3710] ;  /* 0x00371000011a7983 */ /* 0x000ea20000300a00 */
[----:B---3--:R-:W-:Y:S03]  /*49fe0*/  HMMA.16816.F32 R12, R44, R30, R12 ;  /* 0x0000001e2c0c723c */ /* 0x008fe6000000180c */
[----:B------:R-:W-:Y:S04]  /*49ff0*/  STL.64 [R1+0x36c8], R18 ;  /* 0x0036c81201007387 */ /* 0x000fe80000100a00 */
[----:B------:R0:W-:Y:S04]  /*4a000*/  STL.64 [R1+0x36c0], R16 ;  /* 0x0036c01001007387 */ /* 0x0001e80000100a00 */
[----:B0-----:R-:W3:Y:S04]  /*4a010*/  LDL.LU R16, [R1+0x860] ;  /* 0x0008600001107983 */ /* 0x001ee80000300800 */
[----:B------:R-:W3:Y:S04]  /*4a020*/  LDL.LU R17, [R1+0x864] ;  /* 0x0008640001117983 */ /* 0x000ee80000300800 */
[----:B------:R-:W3:Y:S04]  /*4a030*/  LDL.LU R18, [R1+0x868] ;  /* 0x0008680001127983 */ /* 0x000ee80000300800 */
[----:B------:R-:W3:Y:S04]  /*4a040*/  LDL.LU R19, [R1+0x86c] ;  /* 0x00086c0001137983 */ /* 0x000ee80000300800 */
[----:B------:R-:W-:Y:S04]  /*4a050*/  STL.64 [R1+0x8a0], R12 ;  /* 0x0008a00c01007387 */ /* 0x000fe80000100a00 */
[----:B------:R0:W-:Y:S04]  /*4a060*/  STL.64 [R1+0x8a8], R14 ;  /* 0x0008a80e01007387 */ /* 0x0001e80000100a00 */
[----:B0-----:R-:W2:Y:S01]  /*4a070*/  LDL.LU.64 R14, [R1+0x3708] ;  /* 0x00370800010e7983 */ /* 0x001ea20000300a00 */
[----:B------:R-:W-:-:S02]  /*4a080*/  IMAD.MOV.U32 R13, RZ, RZ, R30 ;  /* 0x000000ffff0d7224 */ /* 0x000fc400078e001e */
[----:B------:R-:W-:Y:S02]  /*4a090*/  IMAD.MOV.U32 R12, RZ, RZ, R31 ;  /* 0x000000ffff0c7224 */ /* 0x000fe400078e001f */
[----:B------:R-:W3:Y:S01]  /*4a0a0*/  LDL.LU.64 R30, [R1+0x3700] ;  /* 0x00370000011e7983 */ /* 0x000ee20000300a00 */
[----:B----4-:R-:W-:Y:S02]  /*4a0b0*/  IMAD.MOV.U32 R38, RZ, RZ, R58 ;  /* 0x000000ffff267224 */ /* 0x010fe400078e003a */
[----:B------:R-:W-:Y:S01]  /*4a0c0*/  IMAD.MOV.U32 R39, RZ, RZ, R59 ;  /* 0x000000ffff277224 */ /* 0x000fe200078e003b */
[----:B------:R-:W-:Y:S01]  /*4a0d0*/  MOV R7, R42 ;  /* 0x0000002a00077202 */ /* 0x000fe20000000f00 */
[----:B--2---:R-:W-:Y:S04]  /*4a0e0*/  STL.64 [R1+0x36d8], R14 ;  /* 0x0036d80e01007387 */ /* 0x004fe80000100a00 */
[----:B------:R0:W-:Y:S02]  /*4a0f0*/  STL.64 [R1+0x36d0], R12 ;  /* 0x0036d00c01007387 */ /* 0x0001e40000100a00 */
[----:B0-----:R-:W-:-:S15]  /*4a100*/  HMMA.16816.F32 R12, R44, R58, R52 ;  /* 0x0000003a2c0c723c */ /* 0x001fde0000001834 */
[----:B------:R-:W-:-:S08]  /*4a110*/  NOP ;  /* 0x0000000000007918 */ /* 0x000fd00000000000 */
[----:B------:R-:W-:Y:S04]  /*4a120*/  STL.64 [R1+0x890], R12 ;  /* 0x0008900c01007387 */ /* 0x000fe80000100a00 */
[----:B------:R3:W-:Y:S04]  /*4a130*/  STL.64 [R1+0x898], R14 ;  /* 0x0008980e01007387 */ /* 0x0007e80000100a00 */
[----:B------:R-:W2:Y:S04]  /*4a140*/  LDL.LU R52, [R1+0x830] ;  /* 0x0008300001347983 */ /* 0x000ea80000300800 */
[----:B------:R-:W2:Y:S04]  /*4a150*/  LDL.LU R53, [R1+0x834] ;  /* 0x0008340001357983 */ /* 0x000ea80000300800 */
[----:B------:R-:W2:Y:S04]  /*4a160*/  LDL.LU R54, [R1+0x838] ;  /* 0x0008380001367983 */ /* 0x000ea80000300800 */
[----:B------:R-:W2:Y:S04]  /*4a170*/  LDL.LU R55, [R1+0x83c] ;  /* 0x00083c0001377983 */ /* 0x000ea80000300800 */
[----:B------:R-:W2:Y:S01]  /*4a180*/  LDL.64 R58, [R1+0x58] ;  /* 0x00005800013a7983 */ /* 0x000ea20000100a00 */
[----:B---3--:R-:W-:Y:S06]  /*4a190*/  HMMA.16816.F32 R12, R44, R42, R16 ;  /* 0x0000002a2c0c723c */ /* 0x008fec0000001810 */
[----:B------:R-:W-:Y:S01]  /*4a1a0*/  IMAD.MOV.U32 R6, RZ, RZ, R43 ;  /* 0x000000ffff067224 */ /* 0x000fe200078e002b */
[----:B------:R-:W-:Y:S04]  /*4a1b0*/  STL.64 [R1+0x36e8], R38 ;  /* 0x0036e82601007387 */ /* 0x000fe80000100a00 */
[----:B------:R-:W-:-:S12]  /*4a1c0*/  STL.64 [R1+0x36e0], R36 ;  /* 0x0036e02401007387 */ /* 0x000fd80000100a00 */
[----:B------:R-:W-:Y:S04]  /*4a1d0*/  STL.64 [R1+0x880], R12 ;  /* 0x0008800c01007387 */ /* 0x000fe80000100a00 */
[----:B------:R-:W-:Y:S04]  /*4a1e0*/  STL.64 [R1+0x888], R14 ;  /* 0x0008880e01007387 */ /* 0x000fe80000100a00 */
[----:B------:R-:W-:Y:S04]  /*4a1f0*/  STL.64 [R1+0x36f8], R6 ;  /* 0x0036f80601007387 */ /* 0x000fe80000100a00 */
[----:B------:R0:W-:Y:S02]  /*4a200*/  STL.64 [R1+0x36f0], R4 ;  /* 0x0036f00401007387 */ /* 0x0001e40000100a00 */
[----:B0-----:R-:W-:Y:S06]  /*4a210*/  HMMA.16816.F32 R4, R44, R10, R20 ;  /* 0x0000000a2c04723c */ /* 0x001fec0000001814 */
[----:B------:R-:W-:-:S02]  /*4a220*/  IMAD.MOV.U32 R24, RZ, RZ, R11 ;  /* 0x000000ffff187224 */ /* 0x000fc400078e000b */
[----:B------:R-:W-:-:S15]  /*4a230*/  IMAD.MOV.U32 R25, RZ, RZ, R10 ;  /* 0x000000ffff197224 */ /* 0x000fde00078e000a */
[----:B------:R-:W-:Y:S04]  /*4a240*/  STL.64 [R1+0x870], R4 ;  /* 0x0008700401007387 */ /* 0x000fe80000100a00 */
[----:B------:R0:W-:Y:S02]  /*4a250*/  STL.64 [R1+0x878], R6 ;  /* 0x0008780601007387 */ /* 0x0001e40000100a00 */
[----:B0-----:R-:W-:Y:S02]  /*4a260*/  HMMA.16816.F32 R4, R44, R34, R48 ;  /* 0x000000222c04723c */ /* 0x001fe40000001830 */
[----:B------:R-:W-:Y:S04]  /*4a270*/  STL [R1+0x3544], R24 ;  /* 0x0035441801007387 */ /* 0x000fe80000100800 */
[----:B------:R-:W-:Y:S01]  /*4a280*/  STL [R1+0x3540], R25 ;  /* 0x0035401901007387 */ /* 0x000fe20000100800 */
[----:B------:R-:W-:-:S02]  /*4a290*/  IMAD.MOV.U32 R29, RZ, RZ, R34 ;  /* 0x000000ffff1d7224 */ /* 0x000fc400078e0022 */
[----:B------:R-:W-:-:S14]  /*4a2a0*/  IMAD.MOV.U32 R28, RZ, RZ, R35 ;  /* 0x000000ffff1c7224 */ /* 0x000fdc00078e0023 */
[----:B------:R0:W-:Y:S04]  /*4a2b0*/  STL.64 [R1+0x860], R4 ;  /* 0x0008600401007387 */ /* 0x0001e80000100a00 */
[----:B------:R1:W-:Y:S04]  /*4a2c0*/  STL.64 [R1+0x868], R6 ;  /* 0x0008680601007387 */ /* 0x0003e80000100a00 */
[----:B0-----:R-:W3:Y:S04]  /*4a2d0*/  LDL.LU R4, [R1+0x820] ;  /* 0x0008200001047983 */ /* 0x001ee80000300800 */
[----:B------:R-:W3:Y:S04]  /*4a2e0*/  LDL.LU R5, [R1+0x824] ;  /* 0x0008240001057983 */ /* 0x000ee80000300800 */
[----:B-1----:R-:W3:Y:S04]  /*4a2f0*/  LDL.LU R6, [R1+0x828] ;  /* 0x0008280001067983 */ /* 0x002ee80000300800 */
[----:B------:R-:W3:Y:S04]  /*4a300*/  LDL.LU R7, [R1+0x82c] ;  /* 0x00082c0001077983 */ /* 0x000ee80000300800 */
[----:B------:R-:W3:Y:S04]  /*4a310*/  LDL.64 R50, [R1+0x48] ;  /* 0x0000480001327983 */ /* 0x000ee80000100a00 */
[----:B------:R-:W4:Y:S04]  /*4a320*/  LDL R34, [R1+0x38] ;  /* 0x0000380001227983 */ /* 0x000f280000100800 */
        /* <DEDUP_REMOVED lines=9> */
[----:B------:R-:W4:Y:S04]  /*4a3c0*/  LDL.64 R22, [R1+0x28] ;  /* 0x0000280001167983 */ /* 0x000f280000100a00 */
[----:B------:R-:W-:Y:S04]  /*4a3d0*/  STL [R1+0x354c], R28 ;  /* 0x00354c1c01007387 */ /* 0x000fe80000100800 */
[----:B------:R-:W-:Y:S01]  /*4a3e0*/  STL [R1+0x3548], R29 ;  /* 0x0035481d01007387 */ /* 0x000fe20000100800 */
[----:B--2---:R-:W-:Y:S06]  /*4a3f0*/  HMMA.16816.F32 R8, R44, R58, R52 ;  /* 0x0000003a2c08723c */ /* 0x004fec0000001834 */
[----:B------:R-:W-:-:S02]  /*4a400*/  IMAD.MOV.U32 R24, RZ, RZ, R58 ;  /* 0x000000ffff187224 */ /* 0x000fc400078e003a */
[----:B------:R-:W-:-:S15]  /*4a410*/  IMAD.MOV.U32 R25, RZ, RZ, R59 ;  /* 0x000000ffff197224 */ /* 0x000fde00078e003b */
[----:B------:R-:W-:Y:S04]  /*4a420*/  STL.64 [R1+0x850], R8 ;  /* 0x0008500801007387 */ /* 0x000fe80000100a00 */
[----:B------:R0:W-:Y:S04]  /*4a430*/  STL.64 [R1+0x858], R10 ;  /* 0x0008580a01007387 */ /* 0x0001e80000100a00 */
[----:B------:R-:W2:Y:S04]  /*4a440*/  LDL.LU R16, [R1+0x7f0] ;  /* 0x0007f00001107983 */ /* 0x000ea80000300800 */
[----:B------:R-:W2:Y:S04]  /*4a450*/  LDL.LU R17, [R1+0x7f4] ;  /* 0x0007f40001117983 */ /* 0x000ea80000300800 */
[----:B------:R-:W2:Y:S04]  /*4a460*/  LDL.LU R18, [R1+0x7f8] ;  /* 0x0007f80001127983 */ /* 0x000ea80000300800 */
[----:B------:R-:W2:Y:S04]  /*4a470*/  LDL.LU R19, [R1+0x7fc] ;  /* 0x0007fc0001137983 */ /* 0x000ea80000300800 */
[----:B0-----:R-:W2:Y:S04]  /*4a480*/  LDL.64 R10, [R1+0x18] ;  /* 0x00001800010a7983 */ /* 0x001ea80000100a00 */
[----:B------:R-:W2:Y:S04]  /*4a490*/  LDL.LU R40, [R1+0x7e0] ;  /* 0x0007e00001287983 */ /* 0x000ea80000300800 */
[----:B------:R-:W2:Y:S04]  /*4a4a0*/  LDL.LU R41, [R1+0x7e4] ;  /* 0x0007e40001297983 */ /* 0x000ea80000300800 */
[----:B------:R-:W2:Y:S04]  /*4a4b0*/  LDL.LU R42, [R1+0x7e8] ;  /* 0x0007e800012a7983 */ /* 0x000ea80000300800 */
[----:B------:R-:W2:Y:S04]  /*4a4c0*/  LDL.LU R43, [R1+0x7ec] ;  /* 0x0007ec00012b7983 */ /* 0x000ea80000300800 */
[----:B------:R-:W2:Y:S04]  /*4a4d0*/  LDL.64 R58, [R1+0x8] ;  /* 0x00000800013a7983 */ /* 0x000ea80000100a00 */
[----:B------:R-:W2:Y:S04]  /*4a4e0*/  LDL.LU R52, [R1+0x7d0] ;  /* 0x0007d00001347983 */ /* 0x000ea80000300800 */
[----:B------:R-:W2:Y:S04]  /*4a4f0*/  LDL.LU R53, [R1+0x7d4] ;  /* 0x0007d40001357983 */ /* 0x000ea80000300800 */
[----:B------:R-:W2:Y:S04]  /*4a500*/  LDL.LU R54, [R1+0x7d8] ;  /* 0x0007d80001367983 */ /* 0x000ea80000300800 */
[----:B------:R-:W2:Y:S04]  /*4a510*/  LDL.LU R55, [R1+0x7dc] ;  /* 0x0007dc0001377983 */ /* 0x000ea80000300800 */
[----:B------:R-:W-:Y:S01]  /*4a520*/  STL [R1+0x3554], R25 ;  /* 0x0035541901007387 */ /* 0x000fe20000100800 */
[C---:B---3--:R-:W-:Y:S06]  /*4a530*/  HMMA.16816.F32 R4, R44.reuse, R50, R4 ;  /* 0x000000322c04723c */ /* 0x048fec0000001804 */
[C---:B----4-:R-:W-:Y:S06]  /*4a540*/  HMMA.16816.F32 R32, R44.reuse, R34, R36 ;  /* 0x000000222c20723c */ /* 0x050fec0000001824 */
[----:B------:R-:W-:Y:S01]  /*4a550*/  HMMA.16816.F32 R12, R44, R22, R12 ;  /* 0x000000162c0c723c */ /* 0x000fe2000000180c */
[----:B------:R-:W-:-:S02]  /*4a560*/  IMAD.MOV.U32 R28, RZ, RZ, R50 ;  /* 0x000000ffff1c7224 */ /* 0x000fc400078e0032 */
[----:B------:R-:W-:-:S08]  /*4a570*/  IMAD.MOV.U32 R29, RZ, RZ, R51 ;  /* 0x000000ffff1d7224 */ /* 0x000fd000078e0033 */
[----:B------:R-:W-:Y:S04]  /*4a580*/  STL.64 [R1+0x840], R4 ;  /* 0x0008400401007387 */ /* 0x000fe80000100a00 */
[----:B------:R0:W-:Y:S04]  /*4a590*/  STL.64 [R1+0x848], R6 ;  /* 0x0008480601007387 */ /* 0x0001e80000100a00 */
[----:B0-----:R-:W3:Y:S04]  /*4a5a0*/  LDL.LU.64 R6, [R1+0x36f8] ;  /* 0x0036f80001067983 */ /* 0x001ee80000300a00 */
[----:B------:R-:W4:Y:S04]  /*4a5b0*/  LDL.LU.64 R4, [R1+0x36f0] ;  /* 0x0036f00001047983 */ /* 0x000f280000300a00 */
[----:B------:R-:W3:Y:S04]  /*4a5c0*/  LDL.LU R48, [R1+0x7c0] ;  /* 0x0007c00001307983 */ /* 0x000ee80000300800 */
[----:B------:R-:W3:Y:S04]  /*4a5d0*/  LDL.LU R49, [R1+0x7c4] ;  /* 0x0007c40001317983 */ /* 0x000ee80000300800 */
[----:B------:R-:W3:Y:S04]  /*4a5e0*/  LDL.LU R50, [R1+0x7c8] ;  /* 0x0007c80001327983 */ /* 0x000ee80000300800 */
[----:B------:R-:W3:Y:S04]  /*4a5f0*/  LDL.LU R51, [R1+0x7cc] ;  /* 0x0007cc0001337983 */ /* 0x000ee80000300800 */
[----:B------:R-:W4:Y:S04]  /*4a600*/  LDL.LU.64 R38, [R1+0x36e8] ;  /* 0x0036e80001267983 */ /* 0x000f280000300a00 */
[----:B------:R-:W4:Y:S04]  /*4a610*/  LDL.LU.64 R36, [R1+0x36e0] ;  /* 0x0036e00001247983 */ /* 0x000f280000300a00 */
[----:B------:R0:W-:Y:S04]  /*4a620*/  STL.64 [R1+0x830], R32 ;  /* 0x0008302001007387 */ /* 0x0001e80000100a00 */
[----:B------:R1:W-:Y:S01]  /*4a630*/  STL.64 [R1+0x838], R34 ;  /* 0x0008382201007387 */ /* 0x0003e20000100a00 */
[----:B------:R-:W-:-:S03]  /*4a640*/  MOV R2, R22 ;  /* 0x0000001600027202 */ /* 0x000fc60000000f00 */
[----:B0-----:R-:W4:Y:S04]  /*4a650*/  LDL.LU R32, [R1+0x7b0] ;  /* 0x0007b00001207983 */ /* 0x001f280000300800 */
[----:B------:R-:W4:Y:S04]  /*4a660*/  LDL.LU R33, [R1+0x7b4] ;  /* 0x0007b40001217983 */ /* 0x000f280000300800 */
[----:B-1----:R-:W4:Y:S04]  /*4a670*/  LDL.LU R34, [R1+0x7b8] ;  /* 0x0007b80001227983 */ /* 0x002f280000300800 */
[----:B------:R-:W4:Y:S04]  /*4a680*/  LDL.LU R35, [R1+0x7bc] ;  /* 0x0007bc0001237983 */ /* 0x000f280000300800 */
[----:B------:R-:W-:Y:S04]  /*4a690*/  STL.64 [R1+0x820], R12 ;  /* 0x0008200c01007387 */ /* 0x000fe80000100a00 */
[----:B------:R0:W-:Y:S01]  /*4a6a0*/  STL.64 [R1+0x828], R14 ;  /* 0x0008280e01007387 */ /* 0x0001e20000100a00 */
[----:B------:R-:W-:-:S03]  /*4a6b0*/  IMAD.MOV.U32 R0, RZ, RZ, R23 ;  /* 0x000000ffff007224 */ /* 0x000fc600078e0017 */
[----:B0-----:R-:W3:Y:S04]  /*4a6c0*/  LDL.LU.64 R14, [R1+0x36d8] ;  /* 0x0036d800010e7983 */ /* 0x001ee80000300a00 */
[----:B------:R-:W4:Y:S04]  /*4a6d0*/  LDL.LU.64 R12, [R1+0x36d0] ;  /* 0x0036d000010c7983 */ /* 0x000f280000300a00 */
[----:B------:R-:W4:Y:S04]  /*4a6e0*/  LDL.LU R20, [R1+0x7a0] ;  /* 0x0007a00001147983 */ /* 0x000f280000300800 */
[----:B------:R-:W4:Y:S04]  /*4a6f0*/  LDL.LU R21, [R1+0x7a4] ;  /* 0x0007a40001157983 */ /* 0x000f280000300800 */
[----:B------:R-:W4:Y:S04]  /*4a700*/  LDL.LU R22, [R1+0x7a8] ;  /* 0x0007a80001167983 */ /* 0x000f280000300800 */
[----:B------:R-:W4:Y:S04]  /*4a710*/  LDL.LU R23, [R1+0x7ac] ;  /* 0x0007ac0001177983 */ /* 0x000f280000300800 */
[----:B------:R0:W-:Y:S01]  /*4a720*/  STL [R1+0x3550], R2 ;  /* 0x0035500201007387 */ /* 0x0001e20000100800 */
[C---:B--2---:R-:W-:Y:S06]  /*4a730*/  HMMA.16816.F32 R16, R44.reuse, R10, R16 ;  /* 0x0000000a2c10723c */ /* 0x044fec0000001810 */
[----:B------:R-:W-:Y:S01]  /*4a740*/  HMMA.16816.F32 R40, R44, R58, R40 ;  /* 0x0000003a2c28723c */ /* 0x000fe20000001828 */
[----:B------:R-:W-:-:S02]  /*4a750*/  IMAD.MOV.U32 R61, RZ, RZ, R10 ;  /* 0x000000ffff3d7224 */ /* 0x000fc400078e000a */
[----:B------:R-:W-:-:S03]  /*4a760*/  IMAD.MOV.U32 R60, RZ, RZ, R11 ;  /* 0x000000ffff3c7224 */ /* 0x000fc600078e000b */
[----:B------:R-:W-:Y:S02]  /*4a770*/  IMAD.MOV.U32 R25, RZ, RZ, R58 ;  /* 0x000000ffff197224 */ /* 0x000fe400078e003a */
[----:B0-----:R-:W-:-:S09]  /*4a780*/  IMAD.MOV.U32 R2, RZ, RZ, R59 ;  /* 0x000000ffff027224 */ /* 0x001fd200078e003b */
[----:B------:R-:W-:Y:S04]  /*4a790*/  STL.64 [R1+0x810], R16 ;  /* 0x0008101001007387 */ /* 0x000fe80000100a00 */
[----:B------:R0:W-:Y:S04]  /*4a7a0*/  STL.64 [R1+0x818], R18 ;  /* 0x0008181201007387 */ /* 0x0001e80000100a00 */
[----:B0-----:R-:W2:Y:S04]  /*4a7b0*/  LDL.LU.64 R18, [R1+0x36c8] ;  /* 0x0036c80001127983 */ /* 0x001ea80000300a00 */
[----:B------:R-:W4:Y:S04]  /*4a7c0*/  LDL.LU.64 R16, [R1+0x36c0] ;  /* 0x0036c00001107983 */ /* 0x000f280000300a00 */
[----:B------:R-:W4:Y:S04]  /*4a7d0*/  LDL.LU R8, [R1+0x790] ;  /* 0x0007900001087983 */ /* 0x000f280000300800 */
[----:B------:R-:W4:Y:S04]  /*4a7e0*/  LDL.LU R9, [R1+0x794] ;  /* 0x0007940001097983 */ /* 0x000f280000300800 */
[----:B------:R-:W4:Y:S04]  /*4a7f0*/  LDL.LU R10, [R1+0x798] ;  /* 0x00079800010a7983 */ /* 0x000f280000300800 */
[----:B------:R-:W4:Y:S04]  /*4a800*/  LDL.LU R11, [R1+0x79c] ;  /* 0x00079c00010b7983 */ /* 0x000f280000300800 */
[----:B------:R-:W-:Y:S04]  /*4a810*/  STL.64 [R1+0x800], R40 ;  /* 0x0008002801007387 */ /* 0x000fe80000100a00 */
[----:B------:R0:W-:Y:S04]  /*4a820*/  STL.64 [R1+0x808], R42 ;  /* 0x0008082a01007387 */ /* 0x0001e80000100a00 */
[----:B0-----:R-:W4:Y:S04]  /*4a830*/  LDL.LU.64 R42, [R1+0x36b8] ;  /* 0x0036b800012a7983 */ /* 0x001f280000300a00 */
[----:B------:R-:W4:Y:S04]  /*4a840*/  LDL.LU.64 R40, [R1+0x36b0] ;  /* 0x0036b00001287983 */ /* 0x000f280000300a00 */
[----:B------:R-:W3:Y:S04]  /*4a850*/  LDL.LU.64 R58, [R1+0x36a8] ;  /* 0x0036a800013a7983 */ /* 0x000ee80000300a00 */
[----:B------:R-:W2:Y:S01]  /*4a860*/  LDL.LU.64 R56, [R1+0x36a0] ;  /* 0x0036a00001387983 */ /* 0x000ea20000300a00 */
[----:B---3--:R-:W-:-:S15]  /*4a870*/  HMMA.16816.F32 R52, R44, R58, R52 ;  /* 0x0000003a2c34723c */ /* 0x008fde0000001834 */
[----:B------:R-:W-:-:S08]  /*4a880*/  NOP ;  /* 0x0000000000007918 */ /* 0x000fd00000000000 */
[----:B------:R-:W-:Y:S04]  /*4a890*/  STL.64 [R1+0x7f0], R52 ;  /* 0x0007f03401007387 */ /* 0x000fe80000100a00 */
[----:B------:R0:W-:Y:S04]  /*4a8a0*/  STL.64 [R1+0x7f8], R54 ;  /* 0x0007f83601007387 */ /* 0x0001e80000100a00 */
[----:B0-----:R-:W3:Y:S04]  /*4a8b0*/  LDL.LU.64 R54, [R1+0x3698] ;  /* 0x0036980001367983 */ /* 0x001ee80000300a00 */
[----:B------:R-:W4:Y:S04]  /*4a8c0*/  LDL.LU.64 R52, [R1+0x3690] ;  /* 0x0036900001347983 */ /* 0x000f280000300a00 */
[----:B------:R-:W-:Y:S04]  /*4a8d0*/  STL.64 [R1+0x34b8], R58 ;  /* 0x0034b83a01007387 */ /* 0x000fe80000100a00 */
[----:B--2---:R0:W-:Y:S02]  /*4a8e0*/  STL.64 [R1+0x34b0], R56 ;  /* 0x0034b03801007387 */ /* 0x0041e40000100a00 */
[----:B0-----:R-:W-:-:S02]  /*4a8f0*/  IMAD.MOV.U32 R56, RZ, RZ, R31 ;  /* 0x000000ffff387224 */ /* 0x001fc400078e001f */
[----:B------:R-:W-:Y:S01]  /*4a900*/  IMAD.MOV.U32 R57, RZ, RZ, R30 ;  /* 0x000000ffff397224 */ /* 0x000fe200078e001e */
[----:B------:R-:W2:Y:S04]  /*4a910*/  LDL.LU R31, [R1+0x368c] ;  /* 0x00368c00011f7983 */ /* 0x000ea80000300800 */
[----:B------:R-:W2:Y:S01]  /*4a920*/  LDL.LU R30, [R1+0x3688] ;  /* 0x00368800011e7983 */ /* 0x000ea20000300800 */
[----:B------:R-:W-:Y:S02]  /*4a930*/  IMAD.MOV.U32 R58, RZ, RZ, R15 ;  /* 0x000000ffff3a7224 */ /* 0x000fe400078e000f */
[----:B------:R-:W-:Y:S01]  /*4a940*/  IMAD.MOV.U32 R59, RZ, RZ, R18 ;  /* 0x000000ffff3b7224 */ /* 0x000fe200078e0012 */
[----:B------:R-:W2:Y:S04]  /*4a950*/  LDL.LU R15, [R1+0x3684] ;  /* 0x00368400010f7983 */ /* 0x000ea80000300800 */
[----:B------:R-:W2:Y:S01]  /*4a960*/  LDL.LU R18, [R1+0x3680] ;  /* 0x0036800001127983 */ /* 0x000ea20000300800 */
[----:B---3--:R-:W-:-:S15]  /*4a970*/  HMMA.16816.F32 R48, R44, R54, R48 ;  /* 0x000000362c30723c */ /* 0x008fde0000001830 */
[----:B------:R-:W-:-:S08]  /*4a980*/  NOP ;  /* 0x0000000000007918 */ /* 0x000fd00000000000 */
[----:B------:R-:W-:Y:S04]  /*4a990*/  STL.64 [R1+0x7e0], R48 ;  /* 0x0007e03001007387 */ /* 0x000fe80000100a00 */
[----:B------:R0:W-:Y:S04]  /*4a9a0*/  STL.64 [R1+0x7e8], R50 ;  /* 0x0007e83201007387 */ /* 0x0001e80000100a00 */
[----:B0-----:R-:W3:Y:S04]  /*4a9b0*/  LDL.LU.64 R50, [R1+0x3678] ;  /* 0x0036780001327983 */ /* 0x001ee80000300a00 */
[----:B------:R-:W2:Y:S04]  /*4a9c0*/  LDL.LU.64 R48, [R1+0x3670] ;  /* 0x0036700001307983 */ /* 0x000ea80000300a00 */
[----:B------:R-:W-:Y:S04]  /*4a9d0*/  STL.64 [R1+0x34a8], R54 ;  /* 0x0034a83601007387 */ /* 0x000fe80000100a00 */
[----:B----4-:R0:W-:Y:S02]  /*4a9e0*/  STL.64 [R1+0x34a0], R52 ;  /* 0x0034a03401007387 */ /* 0x0101e40000100a00 */
[----:B0-----:R-:W-:Y:S01]  /*4a9f0*/  MOV R52, R27 ;  /* 0x0000001b00347202 */ /* 0x001fe20000000f00 */
[----:B------:R-:W-:Y:S01]  /*4aa00*/  IMAD.MOV.U32 R53, RZ, RZ, R26 ;  /* 0x000000ffff357224 */ /* 0x000fe200078e001a */
[----:B------:R-:W4:Y:S04]  /*4aa10*/  LDL.LU R27, [R1+0x366c] ;  /* 0x00366c00011b7983 */ /* 0x000f280000300800 */
[----:B------:R-:W4:Y:S01]  /*4aa20*/  LDL.LU R26, [R1+0x3668] ;  /* 0x00366800011a7983 */ /* 0x000f220000300800 */
[----:B------:R-:W-:-:S02]  /*4aa30*/  IMAD.MOV.U32 R54, RZ, RZ, R14 ;  /* 0x000000ffff367224 */ /* 0x000fc400078e000e */
[----:B------:R-:W-:Y:S01]  /*4aa40*/  IMAD.MOV.U32 R55, RZ, RZ, R19 ;  /* 0x000000ffff377224 */ /* 0x000fe200078e0013 */
[----:B------:R-:W4:Y:S04]  /*4aa50*/  LDL.LU R14, [R1+0x3664] ;  /* 0x00366400010e7983 */ /* 0x000f280000300800 */
[----:B------:R-:W4:Y:S01]  /*4aa60*/  LDL.LU R19, [R1+0x3660] ;  /* 0x0036600001137983 */ /* 0x000f220000300800 */
        /* <DEDUP_REMOVED lines=14> */
[----:B------:R-:W4:Y:S04]  /*4ab50*/  LDL.LU R30, [R1+0x3644] ;  /* 0x00364400011e7983 */ /* 0x000f280000300800 */
[----:B------:R-:W4:Y:S01]  /*4ab60*/  LDL.LU R31, [R1+0x3640] ;  /* 0x00364000011f7983 */ /* 0x000f220000300800 */
[----:B---3--:R-:W-:-:S15]  /*4ab70*/  HMMA.16816.F32 R20, R44, R34, R20 ;  /* 0x000000222c14723c */ /* 0x008fde0000001814 */
[----:B------:R-:W-:-:S08]  /*4ab80*/  NOP ;  /* 0x0000000000007918 */ /* 0x000fd00000000000 */
[----:B------:R-:W-:Y:S04]  /*4ab90*/  STL.64 [R1+0x7c0], R20 ;  /* 0x0007c01401007387 */ /* 0x000fe80000100a00 */
[----:B------:R0:W-:Y:S04]  /*4aba0*/  STL.64 [R1+0x7c8], R22 ;  /* 0x0007c81601007387 */ /* 0x0001e80000100a00 */
[----:B0-----:R-:W3:Y:S01]  /*4abb0*/  LDL.LU.64 R22, [R1+0x3638] ;  /* 0x0036380001167983 */ /* 0x001ee20000300a00 */
[----:B----4-:R-:W-:Y:S03]  /*4abc0*/  HMMA.16816.F32 R8, R44, R30, R8 ;  /* 0x0000001e2c08723c */ /* 0x010fe60000001808 */
[----:B------:R-:W4:Y:S04]  /*4abd0*/  LDL.LU.64 R20, [R1+0x3630] ;  /* 0x0036300001147983 */ /* 0x000f280000300a00 */
[----:B------:R-:W-:Y:S04]  /*4abe0*/  STL.64 [R1+0x3488], R34 ;  /* 0x0034882201007387 */ /* 0x000fe80000100a00 */
[----:B------:R0:W-:Y:S02]  /*4abf0*/  STL.64 [R1+0x3480], R32 ;  /* 0x0034802001007387 */ /* 0x0001e40000100a00 */
[----:B0-----:R-:W-:Y:S01]  /*4ac00*/  IMAD.MOV.U32 R32, RZ, RZ, R14 ;  /* 0x000000ffff207224 */ /* 0x001fe200078e000e */
[----:B------:R-:W-:Y:S01]  /*4ac10*/  MOV R34, R26 ;  /* 0x0000001a00227202 */ /* 0x000fe20000000f00 */
[----:B------:R-:W4:Y:S01]  /*4ac20*/  LDL.LU R14, [R1+0x362c] ;  /* 0x00362c00010e7983 */ /* 0x000f220000300800 */
[----:B------:R-:W-:-:S02]  /*4ac30*/  IMAD.MOV.U32 R35, RZ, RZ, R27 ;  /* 0x000000ffff237224 */ /* 0x000fc400078e001b */
[----:B---3--:R-:W-:Y:S02]  /*4ac40*/  IMAD.MOV.U32 R33, RZ, RZ, R22 ;  /* 0x000000ffff217224 */ /* 0x008fe400078e0016 */
[----:B------:R-:W3:Y:S04]  /*4ac50*/  LDL.LU R22, [R1+0x3628] ;  /* 0x0036280001167983 */ /* 0x000ee80000300800 */
[----:B------:R-:W4:Y:S04]  /*4ac60*/  LDL.LU R26, [R1+0x3624] ;  /* 0x00362400011a7983 */ /* 0x000f280000300800 */
[----:B------:R-:W4:Y:S04]  /*4ac70*/  LDL.LU R27, [R1+0x3620] ;  /* 0x00362000011b7983 */ /* 0x000f280000300800 */
[----:B------:R-:W-:Y:S04]  /*4ac80*/  STL.64 [R1+0x7b0], R8 ;  /* 0x0007b00801007387 */ /* 0x000fe80000100a00 */
[----:B------:R0:W-:Y:S04]  /*4ac90*/  STL.64 [R1+0x7b8], R10 ;  /* 0x0007b80a01007387 */ /* 0x0001e80000100a00 */
[----:B0-----:R-:W3:Y:S04]  /*4aca0*/  LDL.LU.64 R10, [R1+0x3618] ;  /* 0x00361800010a7983 */ /* 0x001ee80000300a00 */
[----:B------:R-:W3:Y:S04]  /*4acb0*/  LDL.LU.64 R8, [R1+0x3610] ;  /* 0x0036100001087983 */ /* 0x000ee80000300a00 */
[----:B------:R-:W-:Y:S04]  /*4acc0*/  STL.64 [R1+0x3478], R30 ;  /* 0x0034781e01007387 */ /* 0x000fe80000100a00 */
[----:B------:R0:W-:Y:S02]  /*4acd0*/  STL.64 [R1+0x3558], R28 ;  /* 0x0035581c01007387 */ /* 0x0001e40000100a00 */
[----:B0-----:R-:W-:-:S02]  /*4ace0*/  IMAD.MOV.U32 R28, RZ, RZ, R23 ;  /* 0x000000ffff1c7224 */ /* 0x001fc400078e0017 */
[----:B------:R-:W3:Y:S01]  /*4acf0*/  LDL.LU R23, [R1+0x360c] ;  /* 0x00360c0001177983 */ /* 0x000ee20000300800 */
[----:B--2---:R-:W-:-:S03]  /*4ad00*/  IMAD.MOV.U32 R29, RZ, RZ, R15 ;  /* 0x000000ffff1d7224 */ /* 0x004fc600078e000f */
[----:B------:R-:W2:Y:S01]  /*4ad10*/  LDL.LU R15, [R1+0x3608] ;  /* 0x00360800010f7983 */ /* 0x000ea20000300800 */
[----:B------:R-:W-:Y:S02]  /*4ad20*/  IMAD.MOV.U32 R30, RZ, RZ, R18 ;  /* 0x000000ffff1e7224 */ /* 0x000fe400078e0012 */
[----:B------:R-:W-:Y:S01]  /*4ad30*/  IMAD.MOV.U32 R31, RZ, RZ, R19 ;  /* 0x000000ffff1f7224 */ /* 0x000fe200078e0013 */
[----:B------:R-:W2:Y:S04]  /*4ad40*/  LDL.LU R18, [R1+0x3604] ;  /* 0x0036040001127983 */ /* 0x000ea80000300800 */
[----:B------:R-:W2:Y:S02]  /*4ad50*/  LDL.LU R19, [R1+0x3600] ;  /* 0x0036000001137983 */ /* 0x000ea40000300800 */
[C---:B----4-:R-:W-:Y:S06]  /*4ad60*/  HMMA.16816.F32 R28, R44.reuse, R26, R28 ;  /* 0x0000001a2c1c723c */ /* 0x050fec000000181c */
[----:B------:R-:W-:Y:S04]  /*4ad70*/  STL.64 [R1+0x34c0], R26 ;  /* 0x0034c01a01007387 */ /* 0x000fe80000100a00 */
[----:B------:R3:W-:Y:S02]  /*4ad80*/  STL.64 [R1+0x3560], R24 ;  /* 0x0035601801007387 */ /* 0x0007e40000100a00 */
[C---:B---3--:R-:W-:Y:S11]  /*4ad90*/  HMMA.16816.F32 R24, R44.reuse, R22, R32 ;  /* 0x000000162c18723c */ /* 0x048ff60000001820 */
[----:B------:R-:W-:Y:S04]  /*4ada0*/  STL.64 [R1+0x7a0], R28 ;  /* 0x0007a01c01007387 */ /* 0x000fe80000100a00 */
[----:B------:R0:W-:Y:S04]  /*4adb0*/  STL.64 [R1+0x7a8], R30 ;  /* 0x0007a81e01007387 */ /* 0x0001e80000100a00 */
[----:B------:R-:W-:Y:S04]  /*4adc0*/  STL.64 [R1+0x35e0], R22 ;  /* 0x0035e01601007387 */ /* 0x000fe80000100a00 */
[----:B------:R-:W-:Y:S01]  /*4add0*/  STL [R1+0x35d8], R20 ;  /* 0x0035d81401007387 */ /* 0x000fe20000100800 */
[C---:B--2---:R-:W-:Y:S06]  /*4ade0*/  HMMA.16816.F32 R32, R44.reuse, R18, R48 ;  /* 0x000000122c20723c */ /* 0x044fec0000001830 */
[C---:B0-----:R-:W-:Y:S01]  /*4adf0*/  HMMA.16816.F32 R28, R44.reuse, R14, R52 ;  /* 0x0000000e2c1c723c */ /* 0x041fe20000001834 */
[----:B------:R-:W-:Y:S04]  /*4ae00*/  STL.64 [R1+0x790], R24 ;  /* 0x0007901801007387 */ /* 0x000fe80000100a00 */
[----:B------:R0:W-:Y:S02]  /*4ae10*/  STL.64 [R1+0x798], R26 ;  /* 0x0007981a01007387 */ /* 0x0001e40000100a00 */
[----:B0-----:R-:W-:Y:S10]  /*4ae20*/  HMMA.16816.F32 R24, R44, R10, R56 ;  /* 0x0000000a2c18723c */ /* 0x001ff40000001838 */
[----:B------:R-:W-:Y:S04]  /*4ae30*/  STL.64 [R1+0x780], R32 ;  /* 0x0007802001007387 */ /* 0x000fe80000100a00 */
[----:B------:R-:W-:Y:S04]  /*4ae40*/  STL.64 [R1+0x788], R34 ;  /* 0x0007882201007387 */ /* 0x000fe80000100a00 */
[----:B------:R-:W-:Y:S04]  /*4ae50*/  STL.64 [R1+0x770], R28 ;  /* 0x0007701c01007387 */ /* 0x000fe80000100a00 */
[----:B------:R-:W-:Y:S01]  /*4ae60*/  STL.64 [R1+0x778], R30 ;  /* 0x0007781e01007387 */ /* 0x000fe20000100a00 */
[----:B------:R-:W-:-:S03]  /*4ae70*/  IMAD.MOV.U32 R58, RZ, RZ, R7 ;  /* 0x000000ffff3a7224 */ /* 0x000fc600078e0007 */
[----:B------:R-:W2:Y:S01]  /*4ae80*/  LDL.LU R7, [R1+0x35fc] ;  /* 0x0035fc0001077983 */ /* 0x000ea20000300800 */
[----:B------:R-:W-:-:S03]  /*4ae90*/  IMAD.MOV.U32 R59, RZ, RZ, R6 ;  /* 0x000000ffff3b7224 */ /* 0x000fc600078e0006 */
[----:B------:R0:W-:Y:S04]  /*4aea0*/  STL.64 [R1+0x760], R24 ;  /* 0x0007601801007387 */ /* 0x0001e80000100a00 */
[----:B------:R1:W-:Y:S04]  /*4aeb0*/  STL.64 [R1+0x768], R26 ;  /* 0x0007681a01007387 */ /* 0x0003e80000100a00 */
[----:B------:R-:W3:Y:S04]  /*4aec0*/  LDL.LU R6, [R1+0x35f8] ;  /* 0x0035f80001067983 */ /* 0x000ee80000300800 */
[----:B0-----:R-:W4:Y:S04]  /*4aed0*/  LDL.LU R24, [R1+0x720] ;  /* 0x0007200001187983 */ /* 0x001f280000300800 */
[----:B------:R-:W4:Y:S04]  /*4aee0*/  LDL.LU R25, [R1+0x724] ;  /* 0x0007240001197983 */ /* 0x000f280000300800 */
[----:B-1----:R-:W4:Y:S04]  /*4aef0*/  LDL.LU R26, [R1+0x728] ;  /* 0x00072800011a7983 */ /* 0x002f280000300800 */
[----:B------:R-:W4:Y:S04]  /*4af00*/  LDL.LU R27, [R1+0x72c] ;  /* 0x00072c00011b7983 */ /* 0x000f280000300800 */
[----:B------:R-:W4:Y:S04]  /*4af10*/  LDL.64 R30, [R1+0x168] ;  /* 0x00016800011e7983 */ /* 0x000f280000100a00 */
        /* <DEDUP_REMOVED lines=8> */
[----:B------:R-:W4:Y:S01]  /*4afa0*/  LDL.LU R55, [R1+0x69c] ;  /* 0x00069c0001377983 */ /* 0x000f220000300800 */
[----:B------:R-:W-:-:S02]  /*4afb0*/  IMAD.MOV.U32 R50, RZ, RZ, R38 ;  /* 0x000000ffff327224 */ /* 0x000fc400078e0026 */
[----:B------:R-:W-:Y:S02]  /*4afc0*/  IMAD.MOV.U32 R51, RZ, RZ, R39 ;  /* 0x000000ffff337224 */ /* 0x000fe400078e0027 */
[----:B--2---:R-:W-:Y:S01]  /*4afd0*/  IMAD.MOV.U32 R33, RZ, RZ, R7 ;  /* 0x000000ffff217224 */ /* 0x004fe200078e0007 */
[----:B---3--:R-:W-:Y:S01]  /*4afe0*/  MOV R32, R6 ;  /* 0x0000000600207202 */ /* 0x008fe20000000f00 */
[----:B----4-:R-:W-:Y:S04]  /*4aff0*/  STL.64 [R1+0x3578], R54 ;  /* 0x0035783601007387 */ /* 0x010fe80000100a00 */
[----:B------:R-:W-:Y:S04]  /*4b000*/  STL.64 [R1+0x3570], R52 ;  /* 0x0035703401007387 */ /* 0x000fe80000100a00 */
[----:B------:R-:W2:Y:S04]  /*4b010*/  LDL.LU R38, [R1+0x35f4] ;  /* 0x0035f40001267983 */ /* 0x000ea80000300800 */
[----:B------:R-:W3:Y:S04]  /*4b020*/  LDL.LU R39, [R1+0x35f0] ;  /* 0x0035f00001277983 */ /* 0x000ee80000300800 */
[----:B------:R-:W-:Y:S04]  /*4b030*/  STL.64 [R1+0x3580], R50 ;  /* 0x0035803201007387 */ /* 0x000fe80000100a00 */
[----:B------:R-:W4:Y:S04]  /*4b040*/  LDL.LU R6, [R1+0x35ec] ;  /* 0x0035ec0001067983 */ /* 0x000f280000300800 */
[----:B------:R-:W4:Y:S04]  /*4b050*/  LDL.LU R7, [R1+0x35e8] ;  /* 0x0035e80001077983 */ /* 0x000f280000300800 */
[----:B------:R-:W2:Y:S04]  /*4b060*/  LDL.LU R34, [R1+0x6a8] ;  /* 0x0006a80001227983 */ /* 0x000ea80000300800 */
[----:B------:R-:W2:Y:S04]  /*4b070*/  LDL.LU R35, [R1+0x6ac] ;  /* 0x0006ac0001237983 */ /* 0x000ea80000300800 */
[----:B--2---:R-:W-:Y:S04]  /*4b080*/  STL.64 [R1+0x3590], R34 ;  /* 0x0035902201007387 */ /* 0x004fe80000100a00 */
[----:B------:R-:W-:Y:S04]  /*4b090*/  STL.64 [R1+0x3588], R32 ;  /* 0x0035882001007387 */ /* 0x000fe80000100a00 */
[----:B------:R0:W-:Y:S04]  /*4b0a0*/  STL.64 [R1+0x34d0], R10 ;  /* 0x0034d00a01007387 */ /* 0x0001e80000100a00 */
[----:B------:R-:W-:Y:S01]  /*4b0b0*/  STL.64 [R1+0x34c8], R8 ;  /* 0x0034c80801007387 */ /* 0x000fe20000100a00 */
[----:B0-----:R-:W-:-:S02]  /*4b0c0*/  IMAD.MOV.U32 R10, RZ, RZ, R13 ;  /* 0x000000ffff0a7224 */ /* 0x001fc400078e000d */
[----:B------:R-:W-:-:S05]  /*4b0d0*/  IMAD.MOV.U32 R11, RZ, RZ, R12 ;  /* 0x000000ffff0b7224 */ /* 0x000fca00078e000c */
[----:B------:R4:W-:Y:S02]  /*4b0e0*/  STL.64 [R1+0x3598], R10 ;  /* 0x0035980a01007387 */ /* 0x0009e40000100a00 */
[----:B----4-:R-:W-:Y:S06]  /*4b0f0*/  HMMA.16816.F32 R8, R44, R6, R56 ;  /* 0x000000062c08723c */ /* 0x010fec0000001838 */
[----:B------:R-:W-:Y:S04]  /*4b100*/  STL.64 [R1+0x34e0], R6 ;  /* 0x0034e00601007387 */ /* 0x000fe80000100a00 */
[----:B------:R0:W-:-:S13]  /*4b110*/  STL.64 [R1+0x34d8], R4 ;  /* 0x0034d80401007387 */ /* 0x0001da0000100a00 */
[----:B------:R-:W-:Y:S04]  /*4b120*/  STL.64 [R1+0x750], R8 ;  /* 0x0007500801007387 */ /* 0x000fe80000100a00 */
[----:B------:R-:W-:Y:S04]  /*4b130*/  STL.64 [R1+0x758], R10 ;  /* 0x0007580a01007387 */ /* 0x000fe80000100a00 */
[----:B0-----:R-:W2:Y:S04]  /*4b140*/  LDL.LU R4, [R1+0x6b0] ;  /* 0x0006b00001047983 */ /* 0x001ea80000300800 */
[----:B------:R-:W2:Y:S04]  /*4b150*/  LDL.LU R5, [R1+0x6b4] ;  /* 0x0006b40001057983 */ /* 0x000ea80000300800 */
[----:B------:R-:W4:Y:S04]  /*4b160*/  LDL.LU R6, [R1+0x6b8] ;  /* 0x0006b80001067983 */ /* 0x000f280000300800 */
[----:B------:R-:W4:Y:S04]  /*4b170*/  LDL.LU R7, [R1+0x6bc] ;  /* 0x0006bc0001077983 */ /* 0x000f280000300800 */
[----:B----4-:R-:W-:Y:S04]  /*4b180*/  STL.64 [R1+0x35a8], R6 ;  /* 0x0035a80601007387 */ /* 0x010fe80000100a00 */
[----:B--2---:R0:W-:Y:S02]  /*4b190*/  STL.64 [R1+0x35a0], R4 ;  /* 0x0035a00401007387 */ /* 0x0041e40000100a00 */
[----:B0-----:R-:W-:-:S15]  /*4b1a0*/  HMMA.16816.F32 R4, R44, R30, R24 ;  /* 0x0000001e2c04723c */ /* 0x001fde0000001818 */
[----:B------:R-:W-:-:S08]  /*4b1b0*/  NOP ;  /* 0x0000000000007918 */ /* 0x000fd00000000000 */
[----:B------:R-:W-:Y:S04]  /*4b1c0*/  STL.64 [R1+0x740], R4 ;  /* 0x0007400401007387 */ /* 0x000fe80000100a00 */
[----:B------:R-:W-:Y:S04]  /*4b1d0*/  STL.64 [R1+0x748], R6 ;  /* 0x0007480601007387 */ /* 0x000fe80000100a00 */
[----:B------:R-:W2:Y:S04]  /*4b1e0*/  LDL.LU R56, [R1+0x6f0] ;  /* 0x0006f00001387983 */ /* 0x000ea80000300800 */
[----:B------:R-:W2:Y:S04]  /*4b1f0*/  LDL.LU R57, [R1+0x6f4] ;  /* 0x0006f40001397983 */ /* 0x000ea80000300800 */
[----:B------:R-:W4:Y:S04]  /*4b200*/  LDL.LU R58, [R1+0x6f8] ;  /* 0x0006f800013a7983 */ /* 0x000f280000300800 */
[----:B------:R-:W4:Y:S01]  /*4b210*/  LDL.LU R59, [R1+0x6fc] ;  /* 0x0006fc00013b7983 */ /* 0x000f220000300800 */
[----:B------:R-:W-:-:S03]  /*4b220*/  IMAD.MOV.U32 R55, RZ, RZ, R21 ;  /* 0x000000ffff377224 */ /* 0x000fc600078e0015 */
[----:B----4-:R-:W-:Y:S04]  /*4b230*/  STL.64 [R1+0x35c0], R58 ;  /* 0x0035c03a01007387 */ /* 0x010fe80000100a00 */
[----:B--2---:R0:W-:Y:S04]  /*4b240*/  STL.64 [R1+0x35b8], R56 ;  /* 0x0035b83801007387 */ /* 0x0041e80000100a00 */
[----:B------:R-:W2:Y:S04]  /*4b250*/  LDL.LU R20, [R1+0x360] ;  /* 0x0003600001147983 */ /* 0x000ea80000300800 */
[----:B------:R-:W2:Y:S04]  /*4b260*/  LDL.LU R21, [R1+0x364] ;  /* 0x0003640001157983 */ /* 0x000ea80000300800 */
[----:B------:R-:W2:Y:S04]  /*4b270*/  LDL.LU R22, [R1+0x368] ;  /* 0x0003680001167983 */ /* 0x000ea80000300800 */
[----:B------:R-:W2:Y:S01]  /*4b280*/  LDL.LU R23, [R1+0x36c] ;  /* 0x00036c0001177983 */ /* 0x000ea20000300800 */
[----:B------:R-:W-:-:S03]  /*4b290*/  IMAD.MOV.U32 R54, RZ, RZ, R43 ;  /* 0x000000ffff367224 */ /* 0x000fc600078e002b */
[----:B0-----:R-:W4:Y:S04]  /*4b2a0*/  LDL.LU R56, [R1+0x350] ;  /* 0x0003500001387983 */ /* 0x001f280000300800 */
[----:B------:R-:W4:Y:S04]  /*4b2b0*/  LDL.LU R57, [R1+0x354] ;  /* 0x0003540001397983 */ /* 0x000f280000300800 */
[----:B------:R-:W4:Y:S04]  /*4b2c0*/  LDL.LU R58, [R1+0x358] ;  /* 0x00035800013a7983 */ /* 0x000f280000300800 */
[----:B------:R-:W4:Y:S04]  /*4b2d0*/  LDL.LU R59, [R1+0x35c] ;  /* 0x00035c00013b7983 */ /* 0x000f280000300800 */
[----:B------:R-:W4:Y:S04]  /*4b2e0*/  LDL.LU R4, [R1+0x340] ;  /* 0x0003400001047983 */ /* 0x000f280000300800 */
[----:B------:R-:W4:Y:S04]  /*4b2f0*/  LDL.LU R5, [R1+0x344] ;  /* 0x0003440001057983 */ /* 0x000f280000300800 */
[----:B------:R-:W4:Y:S01]  /*4b300*/  LDL.LU R6, [R1+0x348] ;  /* 0x0003480001067983 */ /* 0x000f220000300800 */
[----:B------:R-:W-:-:S03]  /*4b310*/  IMAD.MOV.U32 R43, RZ, RZ, R16 ;  /* 0x000000ffff2b7224 */ /* 0x000fc600078e0010 */
[----:B------:R-:W4:Y:S04]  /*4b320*/  LDL.LU R7, [R1+0x34c] ;  /* 0x00034c0001077983 */ /* 0x000f280000300800 */
        /* <DEDUP_REMOVED lines=9> */
[----:B------:R-:W4:Y:S01]  /*4b3c0*/  LDL.64 R26, [R1+0xe8] ;  /* 0x0000e800011a7983 */ /* 0x000f220000100a00 */
[----:B------:R-:W-:-:S02]  /*4b3d0*/  IMAD.MOV.U32 R13, RZ, RZ, R30 ;  /* 0x000000ffff0d7224 */ /* 0x000fc400078e001e */
[----:B------:R-:W-:Y:S01]  /*4b3e0*/  IMAD.MOV.U32 R12, RZ, RZ, R31 ;  /* 0x000000ffff0c7224 */ /* 0x000fe200078e001f */
[----:B------:R-:W4:Y:S04]  /*4b3f0*/  LDL.LU R28, [R1+0x6e0] ;  /* 0x0006e000011c7983 */ /* 0x000f280000300800 */
[----:B------:R-:W4:Y:S04]  /*4b400*/  LDL.LU R29, [R1+0x6e4] ;  /* 0x0006e400011d7983 */ /* 0x000f280000300800 */
[----:B------:R-:W4:Y:S04]  /*4b410*/  LDL.LU R30, [R1+0x6e8] ;  /* 0x0006e800011e7983 */ /* 0x000f280000300800 */
[----:B------:R-:W4:Y:S04]  /*4b420*/  LDL.LU R31, [R1+0x6ec] ;  /* 0x0006ec00011f7983 */ /* 0x000f280000300800 */
[----:B------:R0:W-:Y:S04]  /*4b430*/  STL.64 [R1+0x34f0], R14 ;  /* 0x0034f00e01007387 */ /* 0x0001e80000100a00 */
[----:B------:R-:W-:Y:S01]  /*4b440*/  STL.64 [R1+0x34e8], R12 ;  /* 0x0034e80c01007387 */ /* 0x000fe20000100a00 */
[----:B------:R-:W-:Y:S01]  /*4b450*/  IMAD.MOV.U32 R34, RZ, RZ, R42 ;  /* 0x000000ffff227224 */ /* 0x000fe200078e002a */
[----:B------:R-:W-:Y:S01]  /*4b460*/  MOV R42, R37 ;  /* 0x00000025002a7202 */ /* 0x000fe20000000f00 */
[----:B0-----:R-:W-:-:S02]  /*4b470*/  IMAD.MOV.U32 R15, RZ, RZ, R17 ;  /* 0x000000ffff0f7224 */ /* 0x001fc400078e0011 */
[----:B---3--:R-:W-:Y:S02]  /*4b480*/  IMAD.MOV.U32 R17, RZ, RZ, R39 ;  /* 0x000000ffff117224 */ /* 0x008fe400078e0027 */
[----:B------:R-:W-:Y:S01]  /*4b490*/  IMAD.MOV.U32 R14, RZ, RZ, R36 ;  /* 0x000000ffff0e7224 */ /* 0x000fe200078e0024 */
[----:B--2---:R-:W-:Y:S01]  /*4b4a0*/  HMMA.16816.F32 R44, R44, R38, R20 ;  /* 0x000000262c2c723c */ /* 0x004fe20000001814 */
[----:B------:R-:W2:Y:S04]  /*4b4b0*/  LDL.LU.64 R22, [R1+0x35e0] ;  /* 0x0035e00001167983 */ /* 0x000ea80000300a00 */
[----:B------:R-:W3:Y:S02]  /*4b4c0*/  LDL.LU R20, [R1+0x35d8] ;  /* 0x0035d80001147983 */ /* 0x000ee40000300800 */
[----:B------:R-:W-:-:S15]  /*4b4d0*/  IMAD.MOV.U32 R21, RZ, RZ, R38 ;  /* 0x000000ffff157224 */ /* 0x000fde00078e0026 */
[----:B------:R-:W-:-:S01]  /*4b4e0*/  NOP ;  /* 0x0000000000007918 */ /* 0x000fc20000000000 */
[----:B------:R0:W-:Y:S04]  /*4b4f0*/  STL.64 [R1+0x730], R44 ;  /* 0x0007302c01007387 */ /* 0x0001e80000100a00 */
[----:B------:R1:W-:Y:S04]  /*4b500*/  STL.64 [R1+0x738], R46 ;  /* 0x0007382e01007387 */ /* 0x0003e80000100a00 */
[----:B------:R-:W4:Y:S04]  /*4b510*/  LDL.LU.64 R38, [R1+0x35d0] ;  /* 0x0035d00001267983 */ /* 0x000f280000300a00 */
[----:B------:R-:W4:Y:S01]  /*4b520*/  LDL.LU.64 R36, [R1+0x35c8] ;  /* 0x0035c80001247983 */ /* 0x000f220000300a00 */
[----:B------:R-:W-:-:S03]  /*4b530*/  IMAD.MOV.U32 R35, RZ, RZ, R41 ;  /* 0x000000ffff237224 */ /* 0x000fc600078e0029 */
[----:B0-----:R-:W3:Y:S04]  /*4b540*/  LDL.LU R44, [R1+0x6c0] ;  /* 0x0006c000012c7983 */ /* 0x001ee80000300800 */
[----:B------:R-:W3:Y:S04]  /*4b550*/  LDL.LU R45, [R1+0x6c4] ;  /* 0x0006c400012d7983 */ /* 0x000ee80000300800 */
[----:B-1----:R-:W3:Y:S04]  /*4b560*/  LDL.LU R46, [R1+0x6c8] ;  /* 0x0006c800012e7983 */ /* 0x002ee80000300800 */
[----:B------:R-:W3:Y:S04]  /*4b570*/  LDL.LU R47, [R1+0x6cc] ;  /* 0x0006cc00012f7983 */ /* 0x000ee80000300800 */
[----:B--2---:R0:W-:Y:S02]  /*4b580*/  STL.64 [R1+0x3500], R22 ;  /* 0x0035001601007387 */ /* 0x0041e40000100a00 */
[----:B0-----:R-:W-:-:S02]  /*4b590*/  IMAD.MOV.U32 R22, RZ, RZ, R40 ;  /* 0x000000ffff167224 */ /* 0x001fc400078e0028 */
[----:B----4-:R-:W-:Y:S01]  /*4b5a0*/  HMMA.16816.F32 R40, R36, R42, R56 ;  /* 0x0000002a2428723c */ /* 0x010fe20000001838 */
[----:B---3--:R-:W-:Y:S04]  /*4b5b0*/  STL.64 [R1+0x34f8], R20 ;  /* 0x0034f81401007387 */ /* 0x008fe80000100a00 */
[----:B------:R-:W2:Y:S04]  /*4b5c0*/  LDL.LU.64 R58, [R1+0x35c0] ;  /* 0x0035c000013a7983 */ /* 0x000ea80000300a00 */
[----:B------:R-:W2:-:S14]  /*4b5d0*/  LDL.LU.64 R56, [R1+0x35b8] ;  /* 0x0035b80001387983 */ /* 0x000e9c0000300a00 */
[----:B------:R-:W-:Y:S04]  /*4b5e0*/  STL.64 [R1+0x720], R40 ;  /* 0x0007202801007387 */ /* 0x000fe80000100a00 */
[----:B------:R0:W-:Y:S04]  /*4b5f0*/  STL.64 [R1+0x728], R42 ;  /* 0x0007282a01007387 */ /* 0x0001e80000100a00 */
[----:B0-----:R-:W3:Y:S01]  /*4b600*/  LDL.LU.64 R42, [R1+0x35b0] ;  /* 0x0035b000012a7983 */ /* 0x001ee20000300a00 */
[C---:B------:R-:W-:Y:S06]  /*4b610*/  HMMA.16816.F32 R32, R36.reuse, R34, R8 ;  /* 0x000000222420723c */ /* 0x040fec0000001808 */
[C---:B------:R-:W-:Y:S06]  /*4b620*/  HMMA.16816.F32 R52, R36.reuse, R54, R48 ;  /* 0x000000362434723c */ /* 0x040fec0000001830 */
[----:B---3--:R-:W-:Y:S01]  /*4b630*/  HMMA.16816.F32 R40, R36, R42, R4 ;  /* 0x0000002a2428723c */ /* 0x008fe20000001804 */
[----:B------:R-:W3:Y:S04]  /*4b640*/  LDL.LU.64 R6, [R1+0x35a8] ;  /* 0x0035a80001067983 */ /* 0x000ee80000300a00 */
[----:B------:R-:W3:-:S15]  /*4b650*/  LDL.LU.64 R4, [R1+0x35a0] ;  /* 0x0035a00001047983 */ /* 0x000ede0000300a00 */
[----:B------:R-:W-:-:S03]  /*4b660*/  NOP ;  /* 0x0000000000007918 */ /* 0x000fc60000000000 */
[----:B------:R-:W-:Y:S04]  /*4b670*/  STL.64 [R1+0x360], R40 ;  /* 0x0003602801007387 */ /* 0x000fe80000100a00 */
[----:B------:R-:W-:Y:S04]  /*4b680*/  STL.64 [R1+0x368], R42 ;  /* 0x0003682a01007387 */ /* 0x000fe80000100a00 */
[----:B------:R0:W1:Y:S01]  /*4b690*/  LDSM.16.MT88.4 R40, [R16+UR4+0x8800] ;  /* 0x008800041028783b */ /* 0x0000620008004200 */
[----:B--2---:R-:W-:Y:S06]  /*4b6a0*/  HMMA.16816.F32 R56, R36, R26, R56 ;  /* 0x0000001a2438723c */ /* 0x004fec0000001838 */
[----:B0-----:R-:W-:Y:S01]  /*4b6b0*/  IMAD.MOV.U32 R16, RZ, RZ, R26 ;  /* 0x000000ffff107224 */ /* 0x001fe200078e001a */
[----:B-1----:R-:W-:Y:S04]  /*4b6c0*/  STL.64 [R1+0x3470], R42 ;  /* 0x0034702a01007387 */ /* 0x002fe80000100a00 */
[----:B------:R0:W-:Y:S04]  /*4b6d0*/  STL.64 [R1+0x3468], R40 ;  /* 0x0034682801007387 */ /* 0x0001e80000100a00 */
[----:B0-----:R-:W2:Y:S04]  /*4b6e0*/  LDL.LU R40, [R1+0x6d0] ;  /* 0x0006d00001287983 */ /* 0x001ea80000300800 */
[----:B------:R-:W2:Y:S04]  /*4b6f0*/  LDL.LU R41, [R1+0x6d4] ;  /* 0x0006d40001297983 */ /* 0x000ea80000300800 */
[----:B------:R-:W2:Y:S04]  /*4b700*/  LDL.LU R42, [R1+0x6d8] ;  /* 0x0006d800012a7983 */ /* 0x000ea80000300800 */
[----:B------:R-:W2:Y:S04]  /*4b710*/  LDL.LU R43, [R1+0x6dc] ;  /* 0x0006dc00012b7983 */ /* 0x000ea80000300800 */
[----:B------:R-:W3:Y:S04]  /*4b720*/  LDL.LU.64 R10, [R1+0x3598] ;  /* 0x00359800010a7983 */ /* 0x000ee80000300a00 */
[----:B------:R-:W-:Y:S04]  /*4b730*/  STL.64 [R1+0x940], R32 ;  /* 0x0009402001007387 */ /* 0x000fe80000100a00 */
[----:B------:R0:W-:Y:S04]  /*4b740*/  STL.64 [R1+0x948], R34 ;  /* 0x0009482201007387 */ /* 0x0001e80000100a00 */
[----:B0-----:R-:W4:Y:S04]  /*4b750*/  LDL.LU.64 R34, [R1+0x3590] ;  /* 0x0035900001227983 */ /* 0x001f280000300a00 */
[----:B------:R-:W4:Y:S04]  /*4b760*/  LDL.LU.64 R32, [R1+0x3588] ;  /* 0x0035880001207983 */ /* 0x000f280000300a00 */
[----:B------:R-:W4:Y:S04]  /*4b770*/  LDL.LU.64 R50, [R1+0x3580] ;  /* 0x0035800001327983 */ /* 0x000f280000300a00 */
        /* <DEDUP_REMOVED lines=8> */
[----:B------:R0:W-:Y:S04]  /*4b800*/  STL.64 [R1+0x3510], R18 ;  /* 0x0035101201007387 */ /* 0x0001e80000100a00 */
[----:B------:R1:W-:Y:S04]  /*4b810*/  STL.64 [R1+0x3508], R16 ;  /* 0x0035081001007387 */ /* 0x0003e80000100a00 */
[----:B0-----:R-:W1:Y:S04]  /*4b820*/  LDL R18, [R1+0xd8] ;  /* 0x0000d80001127983 */ /* 0x001e680000100800 */
[----:B------:R-:W1:Y:S01]  /*4b830*/  LDL R19, [R1+0xdc] ;  /* 0x0000dc0001137983 */ /* 0x000e620000100800 */
[----:B------:R-:W-:-:S07]  /*4b840*/  IMAD.MOV.U32 R23, RZ, RZ, R3 ;  /* 0x000000ffff177224 */ /* 0x000fce00078e0003 */
[C---:B--2---:R-:W-:Y:S06]  /*4b850*/  HMMA.16816.F32 R20, R36.reuse, R22, R40 ;  /* 0x000000162414723c */ /* 0x044fec0000001828 */
[----:B-1----:R-:W-:Y:S01]  /*4b860*/  HMMA.16816.F32 R16, R36, R18, R28 ;  /* 0x000000122410723c */ /* 0x002fe2000000181c */
[----:B------:R-:W2:-:S15]  /*4b870*/  LDL.LU.64 R28, [R1+0x3558] ;  /* 0x00355800011c7983 */ /* 0x000e9e0000300a00 */
[----:B------:R-:W-:-:S07]  /*4b880*/  NOP ;  /* 0x0000000000007918 */ /* 0x000fce0000000000 */
[----:B------:R-:W-:Y:S04]  /*4b890*/  STL.64 [R1+0x700], R16 ;  /* 0x0007001001007387 */ /* 0x000fe80000100a00 */
[----:B------:R0:W-:Y:S02]  /*4b8a0*/  STL.64 [R1+0x708], R18 ;  /* 0x0007081201007387 */ /* 0x0001e40000100a00 */
[C---:B0-----:R-:W-:Y:S06]  /*4b8b0*/  HMMA.16816.F32 R16, R36.reuse, R14, R44 ;  /* 0x0000000e2410723c */ /* 0x041fec000000182c */
[C---:B---3--:R-:W-:Y:S06]  /*4b8c0*/  HMMA.16816.F32 R12, R36.reuse, R10, R4 ;  /* 0x0000000a240c723c */ /* 0x048fec0000001804 */
[C---:B----4-:R-:W-:Y:S01]  /*4b8d0*/  HMMA.16816.F32 R8, R36.reuse, R50, R32 ;  /* 0x000000322408723c */ /* 0x050fe20000001820 */
[----:B------:R-:W-:Y:S04]  /*4b8e0*/  STL.64 [R1+0x6f0], R20 ;  /* 0x0006f01401007387 */ /* 0x000fe80000100a00 */
[----:B------:R-:W-:Y:S01]  /*4b8f0*/  STL.64 [R1+0x6f8], R22 ;  /* 0x0006f81601007387 */ /* 0x000fe20000100a00 */
[----:B------:R-:W-:Y:S07]  /*4b900*/  HMMA.16816.F32 R4, R36, R58, R52 ;  /* 0x0000003a2404723c */ /* 0x000fee0000001834 */
[----:B------:R-:W-:Y:S01]  /*4b910*/  MOV R58, R25 ;  /* 0x00000019003a7202 */ /* 0x000fe20000000f00 */
[----:B------:R-:W-:Y:S04]  /*4b920*/  STL.64 [R1+0x6e0], R16 ;  /* 0x0006e01001007387 */ /* 0x000fe80000100a00 */
[----:B------:R-:W-:Y:S04]  /*4b930*/  STL.64 [R1+0x6e8], R18 ;  /* 0x0006e81201007387 */ /* 0x000fe80000100a00 */
[----:B------:R-:W-:Y:S04]  /*4b940*/  STL.64 [R1+0x6d0], R12 ;  /* 0x0006d00c01007387 */ /* 0x000fe80000100a00 */
[----:B------:R-:W-:Y:S04]  /*4b950*/  STL.64 [R1+0x6d8], R14 ;  /* 0x0006d80e01007387 */ /* 0x000fe80000100a00 */
[----:B------:R-:W-:Y:S04]  /*4b960*/  STL.64 [R1+0x6c0], R8 ;  /* 0x0006c00801007387 */ /* 0x000fe80000100a00 */
[----:B------:R-:W-:Y:S04]  /*4b970*/  STL.64 [R1+0x6c8], R10 ;  /* 0x0006c80a01007387 */ /* 0x000fe80000100a00 */
[----:B------:R-:W3:Y:S01]  /*4b980*/  LDL.LU R25, [R1+0x3554] ;  /* 0x0035540001197983 */ /* 0x000ee20000300800 */
[----:B------:R-:W-:-:S03]  /*4b990*/  IMAD.MOV.U32 R59, RZ, RZ, R2 ;  /* 0x000000ffff3b7224 */ /* 0x000fc600078e0002 */
[----:B------:R-:W-:Y:S04]  /*4b9a0*/  STL.64 [R1+0x6b0], R4 ;  /* 0x0006b00401007387 */ /* 0x000fe80000100a00 */
[----:B------:R-:W-:Y:S04]  /*4b9b0*/  STL.64 [R1+0x6b8], R6 ;  /* 0x0006b80601007387 */ /* 0x000fe80000100a00 */
[----:B------:R-:W4:Y:S01]  /*4b9c0*/  LDL.LU R2, [R1+0x3550] ;  /* 0x0035500001027983 */ /* 0x000f220000300800 */
[----:B------:R-:W-:-:S03]  /*4b9d0*/  IMAD.MOV.U32 R50, RZ, RZ, R24 ;  /* 0x000000ffff327224 */ /* 0x000fc600078e0018 */
[----:B------:R-:W-:Y:S01]  /*4b9e0*/  STL.64 [R1+0x3518], R58 ;  /* 0x0035183a01007387 */ /* 0x000fe20000100a00 */
[----:B--2---:R-:W-:Y:S02]  /*4b9f0*/  IMAD.MOV.U32 R34, RZ, RZ, R28 ;  /* 0x000000ffff227224 */ /* 0x004fe400078e001c */
[----:B------:R-:W-:Y:S01]  /*4ba00*/  IMAD.MOV.U32 R35, RZ, RZ, R29 ;  /* 0x000000ffff237224 */ /* 0x000fe200078e001d */
[----:B------:R-:W2:Y:S04]  /*4ba10*/  LDL.LU R28, [R1+0x354c] ;  /* 0x00354c00011c7983 */ /* 0x000ea80000300800 */
[----:B------:R-:W4:Y:S04]  /*4ba20*/  LDL.LU R29, [R1+0x3548] ;  /* 0x00354800011d7983 */ /* 0x000f280000300800 */
[----:B------:R-:W-:Y:S04]  /*4ba30*/  STL.64 [R1+0x3520], R34 ;  /* 0x0035202201007387 */ /* 0x000fe80000100a00 */
[----:B------:R-:W2:Y:S01]  /*4ba40*/  LDL.LU R24, [R1+0x3544] ;  /* 0x0035440001187983 */ /* 0x000ea20000300800 */
[----:B---3--:R-:W-:-:S03]  /*4ba50*/  IMAD.MOV.U32 R51, RZ, RZ, R25 ;  /* 0x000000ffff337224 */ /* 0x008fc600078e0019 */
[----:B------:R-:W3:Y:S04]  /*4ba60*/  LDL.LU R25, [R1+0x3540] ;  /* 0x0035400001197983 */ /* 0x000ee80000300800 */
[----:B------:R-:W-:Y:S04]  /*4ba70*/  STL.64 [R1+0x3528], R50 ;  /* 0x0035283201007387 */ /* 0x000fe80000100a00 */
[----:B------:R-:W4:Y:S04]  /*4ba80*/  LDL.LU R40, [R1+0x660] ;  /* 0x0006600001287983 */ /* 0x000f280000300800 */
[----:B------:R-:W4:Y:S04]  /*4ba90*/  LDL.LU R41, [R1+0x664] ;  /* 0x0006640001297983 */ /* 0x000f280000300800 */
[----:B------:R-:W2:Y:S04]  /*4baa0*/  LDL.LU R42, [R1+0x668] ;  /* 0x00066800012a7983 */ /* 0x000ea80000300800 */
[----:B------:R-:W2:Y:S04]  /*4bab0*/  LDL.LU R43, [R1+0x66c] ;  /* 0x00066c00012b7983 */ /* 0x000ea80000300800 */
[----:B--2---:R-:W-:Y:S04]  /*4bac0*/  STL.64 [R1+0x3538], R42 ;  /* 0x0035382a01007387 */ /* 0x004fe80000100a00 */
[----:B----4-:R0:W-:Y:S04]  /*4bad0*/  STL.64 [R1+0x3530], R40 ;  /* 0x0035302801007387 */ /* 0x0101e80000100a00 */
[----:B0-----:R-:W2:Y:S04]  /*4bae0*/  LDL.LU R40, [R1+0x680] ;  /* 0x0006800001287983 */ /* 0x001ea80000300800 */
[----:B------:R-:W2:Y:S04]  /*4baf0*/  LDL.LU R41, [R1+0x684] ;  /* 0x0006840001297983 */ /* 0x000ea80000300800 */
[----:B------:R-:W2:Y:S04]  /*4bb00*/  LDL.LU R42, [R1+0x688] ;  /* 0x00068800012a7983 */ /* 0x000ea80000300800 */
[----:B------:R-:W2:Y:S04]  /*4bb10*/  LDL.LU R43, [R1+0x68c] ;  /* 0x00068c00012b7983 */ /* 0x000ea80000300800 */
[----:B------:R-:W4:Y:S04]  /*4bb20*/  LDL.LU R32, [R1+0x670] ;  /* 0x0006700001207983 */ /* 0x000f280000300800 */
[----:B------:R-:W4:Y:S04]  /*4bb30*/  LDL.LU R33, [R1+0x674] ;  /* 0x0006740001217983 */ /* 0x000f280000300800 */
[----:B------:R-:W4:Y:S04]  /*4bb40*/  LDL.LU R34, [R1+0x678] ;  /* 0x0006780001227983 */ /* 0x000f280000300800 */
[----:B------:R-:W4:Y:S01]  /*4bb50*/  LDL.LU R35, [R1+0x67c] ;  /* 0x00067c0001237983 */ /* 0x000f220000300800 */
[----:B---3--:R-:W-:-:S02]  /*4bb60*/  IMAD.MOV.U32 R50, RZ, RZ, R25 ;  /* 0x000000ffff327224 */ /* 0x008fc400078e0019 */
[----:B------:R-:W-:Y:S02]  /*4bb70*/  IMAD.MOV.U32 R51, RZ, RZ, R24 ;  /* 0x000000ffff337224 */ /* 0x000fe400078e0018 */
[----:B------:R-:W-:Y:S02]  /*4bb80*/  IMAD.MOV.U32 R59, RZ, RZ, R28 ;  /* 0x000000ffff3b7224 */ /* 0x000fe400078e001c */
[----:B------:R-:W-:Y:S01]  /*4bb90*/  IMAD.MOV.U32 R58, RZ, RZ, R29 ;  /* 0x000000ffff3a7224 */ /* 0x000fe200078e001d */
[----:B------:R-:W3:Y:S04]  /*4bba0*/  LDL.LU R28, [R1+0x650] ;  /* 0x00065000011c7983 */ /* 0x000ee80000300800 */
[----:B------:R-:W3:Y:S04]  /*4bbb0*/  LDL.LU R29, [R1+0x654] ;  /* 0x00065400011d7983 */ /* 0x000ee80000300800 */
[----:B------:R-:W3:Y:S04]  /*4bbc0*/  LDL.LU R30, [R1+0x658] ;  /* 0x00065800011e7983 */ /* 0x000ee80000300800 */
[----:B------:R-:W3:Y:S04]  /*4bbd0*/  LDL.LU R31, [R1+0x65c] ;  /* 0x00065c00011f7983 */ /* 0x000ee80000300800 */
[----:B------:R-:W3:Y:S04]  /*4bbe0*/  LDL.LU R24, [R1+0x610] ;  /* 0x0006100001187983 */ /* 0x000ee80000300800 */
[----:B------:R-:W3:Y:S01]  /*4bbf0*/  LDL.LU R25, [R1+0x614] ;  /* 0x0006140001197983 */ /* 0x000ee20000300800 */
[----:B------:R-:W-:-:S03]  /*4bc00*/  IMAD.MOV.U32 R3, RZ, RZ, R27 ;  /* 0x000000ffff037224 */ /* 0x000fc600078e001b */
[----:B------:R-:W3:Y:S04]  /*4bc10*/  LDL.LU R26, [R1+0x618] ;  /* 0x00061800011a7983 */ /* 0x000ee80000300800 */
[----:B------:R-:W3:Y:S04]  /*4bc20*/  LDL.LU R27, [R1+0x61c] ;  /* 0x00061c00011b7983 */ /* 0x000ee80000300800 */
[----:B------:R-:W3:Y:S04]  /*4bc30*/  LDL.LU R16, [R1+0x640] ;  /* 0x0006400001107983 */ /* 0x000ee80000300800 */
[----:B------:R-:W3:Y:S04]  /*4bc40*/  LDL.LU R17, [R1+0x644] ;  /* 0x0006440001117983 */ /* 0x000ee80000300800 */
[----:B------:R-:W3:Y:S04]  /*4bc50*/  LDL.LU R18, [R1+0x648] ;  /* 0x0006480001127983 */ /* 0x000ee80000300800 */
[----:B------:R-:W3:Y:S04]  /*4bc60*/  LDL.LU R19, [R1+0x64c] ;  /* 0x00064c0001137983 */ /* 0x000ee80000300800 */
[----:B------:R-:W3:Y:S04]  /*4bc70*/  LDL.LU.64 R22, [R1+0x38] ;  /* 0x0000380001167983 */ /* 0x000ee80000300a00 */
        /* <DEDUP_REMOVED lines=12> */
[C---:B--2---:R-:W-:Y:S03]  /*4bd40*/  HMMA.16816.F32 R48, R36.reuse, R50, R40 ;  /* 0x000000322430723c */ /* 0x044fe60000001828 */
[----:B------:R-:W2:Y:S04]  /*4bd50*/  LDL.LU.64 R42, [R1+0x3538] ;  /* 0x00353800012a7983 */ /* 0x000ea80000300a00 */
[----:B------:R-:W2:Y:S01]  /*4bd60*/  LDL.LU.64 R40, [R1+0x3530] ;  /* 0x0035300001287983 */ /* 0x000ea20000300a00 */
[----:B----4-:R-:W-:-:S15]  /*4bd70*/  HMMA.16816.F32 R56, R36, R58, R32 ;  /* 0x0000003a2438723c */ /* 0x010fde0000001820 */
[----:B------:R-:W-:Y:S04]  /*4bd80*/  STL.64 [R1+0x6a0], R48 ;  /* 0x0006a03001007387 */ /* 0x000fe80000100a00 */
[----:B------:R0:W-:Y:S04]  /*4bd90*/  STL.64 [R1+0x6a8], R50 ;  /* 0x0006a83201007387 */ /* 0x0001e80000100a00 */
[----:B0-----:R-:W2:Y:S04]  /*4bda0*/  LDL.LU.64 R50, [R1+0x3528] ;  /* 0x0035280001327983 */ /* 0x001ea80000300a00 */
[----:B------:R-:W4:Y:S04]  /*4bdb0*/  LDL.LU.64 R34, [R1+0x3520] ;  /* 0x0035200001227983 */ /* 0x000f280000300a00 */
[----:B------:R-:W-:Y:S04]  /*4bdc0*/  STL.64 [R1+0x690], R56 ;  /* 0x0006903801007387 */ /* 0x000fe80000100a00 */
[----:B------:R0:W-:Y:S04]  /*4bdd0*/  STL.64 [R1+0x698], R58 ;  /* 0x0006983a01007387 */ /* 0x0001e80000100a00 */
[----:B0-----:R-:W4:Y:S01]  /*4bde0*/  LDL.LU.64 R58, [R1+0x3518] ;  /* 0x00351800013a7983 */ /* 0x001f220000300a00 */
[----:B---3--:R-:W-:Y:S01]  /*4bdf0*/  HMMA.16816.F32 R16, R36, R22, R16 ;  /* 0x000000162410723c */ /* 0x008fe20000001810 */
[----:B------:R-:W-:-:S02]  /*4be00*/  IMAD.MOV.U32 R46, RZ, RZ, R2 ;  /* 0x000000ffff2e7224 */ /* 0x000fc400078e0002 */
[----:B------:R-:W-:Y:S01]  /*4be10*/  IMAD.MOV.U32 R47, RZ, RZ, R0 ;  /* 0x000000ffff2f7224 */ /* 0x000fe200078e0000 */
[----:B------:R-:W3:Y:S01]  /*4be20*/  LDL.LU R48, [R1+0x5f0] ;  /* 0x0005f00001307983 */ /* 0x000ee20000300800 */
[----:B------:R-:W-:Y:S01]  /*4be30*/  MOV R10, R61 ;  /* 0x0000003d000a7202 */ /* 0x000fe20000000f00 */
[----:B------:R-:W-:-:S04]  /*4be40*/  IMAD.MOV.U32 R11, RZ, RZ, R60 ;  /* 0x000000ffff0b7224 */ /* 0x000fc800078e003c */
[C---:B------:R-:W-:Y:S06]  /*4be50*/  HMMA.16816.F32 R44, R36.reuse, R46, R12 ;  /* 0x0000002e242c723c */ /* 0x040fec000000180c */
[----:B------:R-:W-:Y:S01]  /*4be60*/  HMMA.16816.F32 R8, R36, R10, R4 ;  /* 0x0000000a2408723c */ /* 0x000fe20000001804 */
[----:B------:R-:W-:Y:S02]  /*4be70*/  IMAD.MOV.U32 R2, RZ, RZ, R22 ;  /* 0x000000ffff027224 */ /* 0x000fe400078e0016 */
[----:B------:R-:W-:-:S03]  /*4be80*/  IMAD.MOV.U32 R0, RZ, RZ, R23 ;  /* 0x000000ffff007224 */ /* 0x000fc600078e0017 */
[C---:B--2---:R-:W-:Y:S06]  /*4be90*/  HMMA.16816.F32 R40, R36.reuse, R50, R40 ;  /* 0x000000322428723c */ /* 0x044fec0000001828 */
[----:B----4-:R-:W-:-:S15]  /*4bea0*/  HMMA.16816.F32 R28, R36, R34, R28 ;  /* 0x00000022241c723c */ /* 0x010fde000000181c */
[----:B------:R-:W-:-:S02]  /*4beb0*/  NOP ;  /* 0x0000000000007918 */ /* 0x000fc40000000000 */
[----:B------:R0:W-:Y:S04]  /*4bec0*/  STL.64 [R1+0x680], R40 ;  /* 0x0006802801007387 */ /* 0x0001e80000100a00 */
[----:B------:R1:W-:Y:S04]  /*4bed0*/  STL.64 [R1+0x688], R42 ;  /* 0x0006882a01007387 */ /* 0x0003e80000100a00 */
[----:B------:R-:W3:Y:S04]  /*4bee0*/  LDL.LU R49, [R1+0x5f4] ;  /* 0x0005f40001317983 */ /* 0x000ee80000300800 */
[----:B------:R-:W3:Y:S04]  /*4bef0*/  LDL.LU R50, [R1+0x5f8] ;  /* 0x0005f80001327983 */ /* 0x000ee80000300800 */
[----:B------:R-:W3:Y:S04]  /*4bf00*/  LDL.LU R51, [R1+0x5fc] ;  /* 0x0005fc0001337983 */ /* 0x000ee80000300800 */
[----:B------:R-:W2:Y:S04]  /*4bf10*/  LDL.LU R32, [R1+0x5e0] ;  /* 0x0005e00001207983 */ /* 0x000ea80000300800 */
[----:B------:R4:W-:Y:S04]  /*4bf20*/  STL.64 [R1+0x670], R28 ;  /* 0x0006701c01007387 */ /* 0x0009e80000100a00 */
[----:B------:R4:W-:Y:S04]  /*4bf30*/  STL.64 [R1+0x678], R30 ;  /* 0x0006781e01007387 */ /* 0x0009e80000100a00 */
[----:B------:R-:W2:Y:S04]  /*4bf40*/  LDL.LU R33, [R1+0x5e4] ;  /* 0x0005e40001217983 */ /* 0x000ea80000300800 */
[----:B------:R-:W2:Y:S04]  /*4bf50*/  LDL.LU R34, [R1+0x5e8] ;  /* 0x0005e80001227983 */ /* 0x000ea80000300800 */
[----:B------:R-:W2:Y:S04]  /*4bf60*/  LDL.LU R35, [R1+0x5ec] ;  /* 0x0005ec0001237983 */ /* 0x000ea80000300800 */
[----:B0-----:R-:W2:Y:S04]  /*4bf70*/  LDL.LU R40, [R1+0x580] ;  /* 0x0005800001287983 */ /* 0x001ea80000300800 */
[----:B------:R-:W2:Y:S04]  /*4bf80*/  LDL.LU R41, [R1+0x584] ;  /* 0x0005840001297983 */ /* 0x000ea80000300800 */
[----:B-1----:R-:W2:Y:S04]  /*4bf90*/  LDL.LU R42, [R1+0x588] ;  /* 0x00058800012a7983 */ /* 0x002ea80000300800 */
[----:B------:R-:W2:Y:S01]  /*4bfa0*/  LDL.LU R43, [R1+0x58c] ;  /* 0x00058c00012b7983 */ /* 0x000ea20000300800 */
[C---:B------:R-:W-:Y:S03]  /*4bfb0*/  HMMA.16816.F32 R56, R36.reuse, R58, R24 ;  /* 0x0000003a2438723c */ /* 0x040fe60000001818 */
[----:B----4-:R-:W4:Y:S04]  /*4bfc0*/  LDL.LU R28, [R1+0x5d0] ;  /* 0x0005d000011c7983 */ /* 0x010f280000300800 */
[----:B------:R-:W4:Y:S04]  /*4bfd0*/  LDL.LU R29, [R1+0x5d4] ;  /* 0x0005d400011d7983 */ /* 0x000f280000300800 */
[----:B------:R-:W4:Y:S04]  /*4bfe0*/  LDL.LU R30, [R1+0x5d8] ;  /* 0x0005d800011e7983 */ /* 0x000f280000300800 */
[----:B------:R-:W4:Y:S04]  /*4bff0*/  LDL.LU R31, [R1+0x5dc] ;  /* 0x0005dc00011f7983 */ /* 0x000f280000300800 */
[----:B------:R-:W-:Y:S04]  /*4c000*/  STL.64 [R1+0x660], R16 ;  /* 0x0006601001007387 */ /* 0x000fe80000100a00 */
[----:B------:R0:W-:Y:S04]  /*4c010*/  STL.64 [R1+0x668], R18 ;  /* 0x0006681201007387 */ /* 0x0001e80000100a00 */
[----:B0-----:R-:W4:Y:S04]  /*4c020*/  LDL.LU.64 R18, [R1+0x3510] ;  /* 0x0035100001127983 */ /* 0x001f280000300a00 */
[----:B------:R-:W4:Y:S04]  /*4c030*/  LDL.LU.64 R16, [R1+0x3508] ;  /* 0x0035080001107983 */ /* 0x000f280000300a00 */
[----:B------:R-:W4:Y:S04]  /*4c040*/  LDL.LU.64 R22, [R1+0x3500] ;  /* 0x0035000001167983 */ /* 0x000f280000300a00 */
[----:B------:R-:W4:Y:S04]  /*4c050*/  LDL.LU.64 R20, [R1+0x34f8] ;  /* 0x0034f80001147983 */ /* 0x000f280000300a00 */
[----:B------:R-:W4:Y:S04]  /*4c060*/  LDL.LU.64 R14, [R1+0x34f0] ;  /* 0x0034f000010e7983 */ /* 0x000f280000300a00 */
[----:B------:R-:W4:Y:S04]  /*4c070*/  LDL.LU.64 R12, [R1+0x34e8] ;  /* 0x0034e800010c7983 */ /* 0x000f280000300a00 */
[----:B------:R0:W-:Y:S04]  /*4c080*/  STL.64 [R1+0x650], R44 ;  /* 0x0006502c01007387 */ /* 0x0001e80000100a00 */
[----:B------:R1:W-:Y:S04]  /*4c090*/  STL.64 [R1+0x658], R46 ;  /* 0x0006582e01007387 */ /* 0x0003e80000100a00 */
[----:B0-----:R-:W4:Y:S04]  /*4c0a0*/  LDL.LU R44, [R1+0x570] ;  /* 0x00057000012c7983 */ /* 0x001f280000300800 */
[----:B------:R-:W4:Y:S04]  /*4c0b0*/  LDL.LU R45, [R1+0x574] ;  /* 0x00057400012d7983 */ /* 0x000f280000300800 */
[----:B-1----:R-:W4:Y:S04]  /*4c0c0*/  LDL.LU R46, [R1+0x578] ;  /* 0x00057800012e7983 */ /* 0x002f280000300800 */
[----:B------:R-:W4:Y:S04]  /*4c0d0*/  LDL.LU R47, [R1+0x57c] ;  /* 0x00057c00012f7983 */ /* 0x000f280000300800 */
[----:B------:R-:W4:Y:S04]  /*4c0e0*/  LDL.LU.64 R6, [R1+0x34e0] ;  /* 0x0034e00001067983 */ /* 0x000f280000300a00 */
[----:B------:R-:W4:Y:S04]  /*4c0f0*/  LDL.LU.64 R4, [R1+0x34d8] ;  /* 0x0034d80001047983 */ /* 0x000f280000300a00 */
[----:B------:R-:W-:Y:S04]  /*4c100*/  STL.64 [R1+0x640], R8 ;  /* 0x0006400801007387 */ /* 0x000fe80000100a00 */
[----:B------:R0:W-:Y:S04]  /*4c110*/  STL.64 [R1+0x648], R10 ;  /* 0x0006480a01007387 */ /* 0x0001e80000100a00 */
[----:B0-----:R-:W4:Y:S04]  /*4c120*/  LDL.LU.64 R10, [R1+0x34d0] ;  /* 0x0034d000010a7983 */ /* 0x001f280000300a00 */
[----:B------:R-:W4:Y:S04]  /*4c130*/  LDL.LU.64 R8, [R1+0x34c8] ;  /* 0x0034c80001087983 */ /* 0x000f280000300a00 */
[----:B------:R-:W4:Y:S04]  /*4c140*/  LDL.LU.64 R26, [R1+0x34c0] ;  /* 0x0034c000011a7983 */ /* 0x000f280000300a00 */
[----:B------:R-:W-:Y:S04]  /*4c150*/  STL.64 [R1+0x630], R56 ;  /* 0x0006303801007387 */ /* 0x000fe80000100a00 */
[----:B------:R0:W-:Y:S04]  /*4c160*/  STL.64 [R1+0x638], R58 ;  /* 0x0006383a01007387 */ /* 0x0001e80000100a00 */
[----:B0-----:R-:W3:Y:S04]  /*4c170*/  LDL.LU.64 R58, [R1+0x34b8] ;  /* 0x0034b800013a7983 */ /* 0x001ee80000300a00 */
        /* <DEDUP_REMOVED lines=8> */
[----:B--2---:R0:W-:Y:S04]  /*4c200*/  STL.64 [R1+0x3388], R56 ;  /* 0x0033883801007387 */ /* 0x0041e80000100a00 */
[----:B0-----:R-:W2:Y:S04]  /*4c210*/  LDL.LU R56, [R1+0x590] ;  /* 0x0005900001387983 */ /* 0x001ea80000300800 */
[----:B------:R-:W2:Y:S04]  /*4c220*/  LDL.LU R57, [R1+0x594] ;  /* 0x0005940001397983 */ /* 0x000ea80000300800 */
        /* <DEDUP_REMOVED lines=9> */
[----:B----4-:R0:W-:Y:S04]  /*4c2c0*/  STL.64 [R1+0x3378], R52 ;  /* 0x0033783401007387 */ /* 0x0101e80000100a00 */
[----:B0-----:R-:W4:Y:S04]  /*4c2d0*/  LDL.LU R52, [R1+0x5a0] ;  /* 0x0005a00001347983 */ /* 0x001f280000300800 */
[----:B------:R-:W4:Y:S04]  /*4c2e0*/  LDL.LU R53, [R1+0x5a4] ;  /* 0x0005a40001357983 */ /* 0x000f280000300800 */
        /* <DEDUP_REMOVED lines=19> */
[----:B------:R-:W2:Y:S04]  /*4c420*/  LDL R28, [R1+0x24fc] ;  /* 0x0024fc00011c7983 */ /* 0x000ea80000100800 */
[----:B------:R-:W-:Y:S04]  /*4c430*/  STL.64 [R1+0x33a0], R34 ;  /* 0x0033a02201007387 */ /* 0x000fe80000100a00 */
[----:B----4-:R0:W-:Y:S04]  /*4c440*/  STL.64 [R1+0x3398], R32 ;  /* 0x0033982001007387 */ /* 0x0101e80000100a00 */
[----:B0-----:R-:W3:Y:S04]  /*4c450*/  LDL.LU R32, [R1+0x5c0] ;  /* 0x0005c00001207983 */ /* 0x001ee80000300800 */
[----:B------:R-:W3:Y:S04]  /*4c460*/  LDL.LU R33, [R1+0x5c4] ;  /* 0x0005c40001217983 */ /* 0x000ee80000300800 */
[----:B------:R-:W3:Y:S04]  /*4c470*/  LDL.LU R34, [R1+0x5c8] ;  /* 0x0005c80001227983 */ /* 0x000ee80000300800 */
[----:B------:R-:W3:Y:S02]  /*4c480*/  LDL.LU R35, [R1+0x5cc] ;  /* 0x0005cc0001237983 */ /* 0x000ee40000300800 */
[----:B---3--:R-:W-:Y:S06]  /*4c490*/  HMMA.16816.F32 R32, R36, R30, R32 ;  /* 0x0000001e2420723c */ /* 0x008fec0000001820 */
[----:B------:R-:W-:-:S15]  /*4c4a0*/  STL.64 [R1+0x3430], R30 ;  /* 0x0034301e01007387 */ /* 0x000fde0000100a00 */
[----:B------:R-:W-:-:S02]  /*4c4b0*/  NOP ;  /* 0x0000000000007918 */ /* 0x000fc40000000000 */
[----:B------:R-:W-:Y:S04]  /*4c4c0*/  STL.64 [R1+0x5e0], R32 ;  /* 0x0005e02001007387 */ /* 0x000fe80000100a00 */
[----:B------:R2:W-:Y:S04]  /*4c4d0*/  STL.64 [R1+0x5e8], R34 ;  /* 0x0005e82201007387 */ /* 0x0005e80000100a00 */
[----:B------:R0:W-:Y:S01]  /*4c4e0*/  STL.64 [R1+0x33d8], R26 ;  /* 0x0033d81a01007387 */ /* 0x0001e20000100a00 */
[C---:B--2---:R-:W-:Y:S06]  /*4c4f0*/  HMMA.16816.F32 R32, R36.reuse, R26, R48 ;  /* 0x0000001a2420723c */ /* 0x044fec0000001830 */
[----:B0-----:R-:W-:-:S15]  /*4c500*/  HMMA.16816.F32 R24, R36, R22, R52 ;  /* 0x000000162418723c */ /* 0x001fde0000001834 */
[----:B------:R-:W-:-:S02]  /*4c510*/  NOP ;  /* 0x0000000000007918 */ /* 0x000fc40000000000 */
[----:B------:R-:W-:Y:S04]  /*4c520*/  STL.64 [R1+0x5d0], R32 ;  /* 0x0005d02001007387 */ /* 0x000fe80000100a00 */
[----:B------:R0:W-:Y:S04]  /*4c530*/  STL.64 [R1+0x5d8], R34 ;  /* 0x0005d82201007387 */ /* 0x0001e80000100a00 */
[----:B------:R-:W-:Y:S04]  /*4c540*/  STL.64 [R1+0x3440], R22 ;  /* 0x0034401601007387 */ /* 0x000fe80000100a00 */
[----:B------:R-:W-:Y:S04]  /*4c550*/  STL [R1+0x3438], R20 ;  /* 0x0034381401007387 */ /* 0x000fe80000100800 */
[----:B------:R-:W-:Y:S04]  /*4c560*/  STL.64 [R1+0x5c0], R24 ;  /* 0x0005c01801007387 */ /* 0x000fe80000100a00 */
[----:B------:R1:W-:Y:S01]  /*4c570*/  STL.64 [R1+0x5c8], R26 ;  /* 0x0005c81a01007387 */ /* 0x0003e20000100a00 */
[C---:B0-----:R-:W-:Y:S06]  /*4c580*/  HMMA.16816.F32 R32, R36.reuse, R18, R56 ;  /* 0x000000122420723c */ /* 0x041fec0000001838 */
[----:B-1----:R-:W-:Y:S01]  /*4c590*/  HMMA.16816.F32 R24, R36, R14, R40 ;  /* 0x0000000e2418723c */ /* 0x002fe20000001828 */
[----:B------:R-:W-:-:S15]  /*4c5a0*/  STL [R1+0x3358], R19 ;  /* 0x0033581301007387 */ /* 0x000fde0000100800 */
[----:B------:R-:W-:-:S01]  /*4c5b0*/  NOP ;  /* 0x0000000000007918 */ /* 0x000fc20000000000 */
[----:B------:R-:W-:Y:S04]  /*4c5c0*/  STL.64 [R1+0x5b0], R32 ;  /* 0x0005b02001007387 */ /* 0x000fe80000100a00 */
[----:B------:R-:W-:Y:S04]  /*4c5d0*/  STL.64 [R1+0x5b8], R34 ;  /* 0x0005b82201007387 */ /* 0x000fe80000100a00 */
[----:B------:R-:W2:Y:S04]  /*4c5e0*/  LDL.LU R48, [R1+0x920] ;  /* 0x0009200001307983 */ /* 0x000ea80000300800 */
[----:B------:R-:W-:Y:S04]  /*4c5f0*/  STL.64 [R1+0x5a0], R24 ;  /* 0x0005a01801007387 */ /* 0x000fe80000100a00 */
[----:B------:R0:W-:Y:S04]  /*4c600*/  STL.64 [R1+0x5a8], R26 ;  /* 0x0005a81a01007387 */ /* 0x0001e80000100a00 */
[----:B------:R-:W2:Y:S04]  /*4c610*/  LDL.LU R49, [R1+0x924] ;  /* 0x0009240001317983 */ /* 0x000ea80000300800 */
[----:B------:R-:W2:Y:S04]  /*4c620*/  LDL.LU R50, [R1+0x928] ;  /* 0x0009280001327983 */ /* 0x000ea80000300800 */
[----:B------:R-:W2:Y:S01]  /*4c630*/  LDL.LU R51, [R1+0x92c] ;  /* 0x00092c0001337983 */ /* 0x000ea20000300800 */
[----:B0-----:R-:W-:Y:S03]  /*4c640*/  HMMA.16816.F32 R24, R36, R10, R44 ;  /* 0x0000000a2418723c */ /* 0x001fe6000000182c */
[----:B------:R-:W-:Y:S04]  /*4c650*/  STL.64 [R1+0x3460], R14 ;  /* 0x0034600e01007387 */ /* 0x000fe80000100a00 */
[----:B------:R-:W3:Y:S04]  /*4c660*/  LDL.LU R56, [R1+0x560] ;  /* 0x0005600001387983 */ /* 0x000ee80000300800 */
[----:B------:R-:W0:-:S12]  /*4c670*/  LDSM.16.MT88.4 R44, [R28+UR4+0x8800] ;  /* 0x008800041c2c783b */ /* 0x000e180008004200 */
[----:B------:R1:W-:Y:S04]  /*4c680*/  STL.64 [R1+0x590], R24 ;  /* 0x0005901801007387 */ /* 0x0003e80000100a00 */
[----:B------:R4:W-:Y:S04]  /*4c690*/  STL.64 [R1+0x598], R26 ;  /* 0x0005981a01007387 */ /* 0x0009e80000100a00 */
[----:B------:R-:W3:Y:S04]  /*4c6a0*/  LDL.LU R57, [R1+0x564] ;  /* 0x0005640001397983 */ /* 0x000ee80000300800 */
[----:B------:R-:W3:Y:S04]  /*4c6b0*/  LDL.LU R58, [R1+0x568] ;  /* 0x00056800013a7983 */ /* 0x000ee80000300800 */
[----:B------:R-:W3:Y:S04]  /*4c6c0*/  LDL.LU R59, [R1+0x56c] ;  /* 0x00056c00013b7983 */ /* 0x000ee80000300800 */
[----:B------:R-:W3:Y:S04]  /*4c6d0*/  LDL.LU R40, [R1+0x910] ;  /* 0x0009100001287983 */ /* 0x000ee80000300800 */
[----:B------:R-:W3:Y:S04]  /*4c6e0*/  LDL.LU R41, [R1+0x914] ;  /* 0x0009140001297983 */ /* 0x000ee80000300800 */
[----:B------:R-:W3:Y:S04]  /*4c6f0*/  LDL.LU R42, [R1+0x918] ;  /* 0x00091800012a7983 */ /* 0x000ee80000300800 */
[----:B------:R-:W3:Y:S04]  /*4c700*/  LDL.LU R43, [R1+0x91c] ;  /* 0x00091c00012b7983 */ /* 0x000ee80000300800 */
[----:B------:R0:W-:Y:S04]  /*4c710*/  STL.64 [R1+0x3348], R10 ;  /* 0x0033480a01007387 */ /* 0x0001e80000100a00 */
[----:B------:R-:W-:Y:S04]  /*4c720*/  STL.64 [R1+0x3340], R8 ;  /* 0x0033400801007387 */ /* 0x000fe80000100a00 */
[----:B-1----:R-:W3:Y:S04]  /*4c730*/  LDL.LU R24, [R1+0x530] ;  /* 0x0005300001187983 */ /* 0x002ee80000300800 */
[----:B------:R-:W3:Y:S04]  /*4c740*/  LDL.LU R25, [R1+0x534] ;  /* 0x0005340001197983 */ /* 0x000ee80000300800 */
[----:B----4-:R-:W4:Y:S04]  /*4c750*/  LDL.LU R26, [R1+0x538] ;  /* 0x00053800011a7983 */ /* 0x010f280000300800 */
[----:B------:R-:W4:Y:S01]  /*4c760*/  LDL.LU R27, [R1+0x53c] ;  /* 0x00053c00011b7983 */ /* 0x000f220000300800 */
[----:B------:R-:W-:-:S02]  /*4c770*/  IMAD.MOV.U32 R55, RZ, RZ, R12 ;  /* 0x000000ffff377224 */ /* 0x000fc400078e000c */
[----:B------:R-:W-:Y:S01]  /*4c780*/  IMAD.MOV.U32 R54, RZ, RZ, R13 ;  /* 0x000000ffff367224 */ /* 0x000fe200078e000d */
[----:B0-----:R-:W4:Y:S04]  /*4c790*/  LDL.LU.64 R10, [R1+0x128] ;  /* 0x00012800010a7983 */ /* 0x001f280000300a00 */
[----:B------:R-:W4:Y:S04]  /*4c7a0*/  LDL.LU R12, [R1+0x540] ;  /* 0x00054000010c7983 */ /* 0x000f280000300800 */
[----:B------:R-:W4:Y:S04]  /*4c7b0*/  LDL.LU R13, [R1+0x544] ;  /* 0x00054400010d7983 */ /* 0x000f280000300800 */
[----:B------:R-:W4:Y:S04]  /*4c7c0*/  LDL.LU R14, [R1+0x548] ;  /* 0x00054800010e7983 */ /* 0x000f280000300800 */
[----:B------:R-:W4:Y:S04]  /*4c7d0*/  LDL.LU R15, [R1+0x54c] ;  /* 0x00054c00010f7983 */ /* 0x000f280000300800 */
[----:B------:R-:W4:Y:S04]  /*4c7e0*/  LDL.LU.64 R22, [R1+0x118] ;  /* 0x0001180001167983 */ /* 0x000f280000300a00 */
[----:B------:R-:W4:Y:S04]  /*4c7f0*/  LDL.LU.64 R30, [R1+0x108] ;  /* 0x00010800011e7983 */ /* 0x000f280000300a00 */
[----:B------:R-:W-:Y:S04]  /*4c800*/  STL.64 [R1+0x3300], R46 ;  /* 0x0033002e01007387 */ /* 0x000fe80000100a00 */
[----:B------:R-:W-:Y:S04]  /*4c810*/  STL.64 [R1+0x32f8], R44 ;  /* 0x0032f82c01007387 */ /* 0x000fe80000100a00 */
[----:B------:R-:W4:Y:S01]  /*4c820*/  LDL.LU R32, [R1+0x520] ;  /* 0x0005200001207983 */ /* 0x000f220000300800 */
[----:B--2---:R-:W-:-:S15]  /*4c830*/  HMMA.16816.F32 R48, R36, R6, R48 ;  /* 0x000000062430723c */ /* 0x004fde0000001830 */
[----:B------:R-:W-:-:S08]  /*4c840*/  NOP ;  /* 0x0000000000007918 */ /* 0x000fd00000000000 */
[----:B------:R-:W-:Y:S04]  /*4c850*/  STL.64 [R1+0x9b0], R48 ;  /* 0x0009b03001007387 */ /* 0x000fe80000100a00 */
[----:B------:R0:W-:Y:S04]  /*4c860*/  STL.64 [R1+0x9b8], R50 ;  /* 0x0009b83201007387 */ /* 0x0001e80000100a00 */
[----:B------:R-:W2:Y:S04]  /*4c870*/  LDL.LU R33, [R1+0x524] ;  /* 0x0005240001217983 */ /* 0x000ea80000300800 */
[----:B------:R-:W2:Y:S04]  /*4c880*/  LDL.LU R34, [R1+0x528] ;  /* 0x0005280001227983 */ /* 0x000ea80000300800 */
[----:B------:R-:W2:Y:S04]  /*4c890*/  LDL.LU R35, [R1+0x52c] ;  /* 0x00052c0001237983 */ /* 0x000ea80000300800 */
[----:B0-----:R-:W2:Y:S04]  /*4c8a0*/  LDL.LU.64 R50, [R1+0xf8] ;  /* 0x0000f80001327983 */ /* 0x001ea80000300a00 */
[----:B------:R-:W-:Y:S04]  /*4c8b0*/  STL.64 [R1+0x3338], R6 ;  /* 0x0033380601007387 */ /* 0x000fe80000100a00 */
[----:B------:R0:W-:Y:S01]  /*4c8c0*/  STL.64 [R1+0x3330], R4 ;  /* 0x0033300401007387 */ /* 0x0001e20000100a00 */
[----:B---3--:R-:W-:Y:S03]  /*4c8d0*/  HMMA.16816.F32 R52, R36, R54, R40 ;  /* 0x000000362434723c */ /* 0x008fe60000001828 */
[----:B0-----:R-:W3:Y:S04]  /*4c8e0*/  LDL.LU R4, [R1+0x550] ;  /* 0x0005500001047983 */ /* 0x001ee80000300800 */
[----:B------:R-:W3:Y:S04]  /*4c8f0*/  LDL.LU R5, [R1+0x554] ;  /* 0x0005540001057983 */ /* 0x000ee80000300800 */
[----:B------:R-:W3:Y:S04]  /*4c900*/  LDL.LU R6, [R1+0x558] ;  /* 0x0005580001067983 */ /* 0x000ee80000300800 */
[----:B------:R-:W3:Y:S04]  /*4c910*/  LDL.LU R7, [R1+0x55c] ;  /* 0x00055c0001077983 */ /* 0x000ee80000300800 */
[----:B------:R-:W3:Y:S04]  /*4c920*/  LDL.LU.64 R42, [R1+0x3470] ;  /* 0x00347000012a7983 */ /* 0x000ee80000300a00 */
[----:B------:R-:W3:Y:S01]  /*4c930*/  LDL.LU.64 R40, [R1+0x3468] ;  /* 0x0034680001287983 */ /* 0x000ee20000300a00 */
[----:B------:R-:W-:-:S02]  /*4c940*/  IMAD.MOV.U32 R46, RZ, RZ, R21 ;  /* 0x000000ffff2e7224 */ /* 0x000fc400078e0015 */
[----:B------:R-:W-:-:S07]  /*4c950*/  IMAD.MOV.U32 R47, RZ, RZ, R17 ;  /* 0x000000ffff2f7224 */ /* 0x000fce00078e0011 */
[----:B------:R-:W-:Y:S01]  /*4c960*/  HMMA.16816.F32 R36, R36, R46, R56 ;  /* 0x0000002e2424723c */ /* 0x000fe20000001838 */
[----:B------:R0:W-:Y:S04]  /*4c970*/  STL.64 [R1+0x9a0], R52 ;  /* 0x0009a03401007387 */ /* 0x0001e80000100a00 */
[----:B------:R1:W-:Y:S01]  /*4c980*/  STL.64 [R1+0x9a8], R54 ;  /* 0x0009a83601007387 */ /* 0x0003e20000100a00 */
[----:B----4-:R-:W-:Y:S01]  /*4c990*/  IMAD.MOV.U32 R17, RZ, RZ, R11 ;  /* 0x000000ffff117224 */ /* 0x010fe200078e000b */
[----:B------:R-:W-:Y:S01]  /*4c9a0*/  MOV R58, R16 ;  /* 0x00000010003a7202 */ /* 0x000fe20000000f00 */
[----:B------:R-:W-:-:S15]  /*4c9b0*/  IMAD.MOV.U32 R16, RZ, RZ, R10 ;  /* 0x000000ffff107224 */ /* 0x000fde00078e000a */
[----:B------:R-:W-:Y:S04]  /*4c9c0*/  STL.64 [R1+0x580], R36 ;  /* 0x0005802401007387 */ /* 0x000fe80000100a00 */
[----:B------:R4:W-:Y:S04]  /*4c9d0*/  STL.64 [R1+0x588], R38 ;  /* 0x0005882601007387 */ /* 0x0009e80000100a00 */
[----:B0-----:R-:W2:Y:S04]  /*4c9e0*/  LDL.LU R52, [R1+0x510] ;  /* 0x0005100001347983 */ /* 0x001ea80000300800 */
[----:B------:R-:W2:Y:S04]  /*4c9f0*/  LDL.LU R53, [R1+0x514] ;  /* 0x0005140001357983 */ /* 0x000ea80000300800 */
[----:B-1----:R-:W2:Y:S04]  /*4ca00*/  LDL.LU R54, [R1+0x518] ;  /* 0x0005180001367983 */ /* 0x002ea80000300800 */
[----:B------:R-:W2:Y:S04]  /*4ca10*/  LDL.LU R55, [R1+0x51c] ;  /* 0x00051c0001377983 */ /* 0x000ea80000300800 */
[----:B------:R-:W-:Y:S01]  /*4ca20*/  STL.64 [R1+0x3310], R46 ;  /* 0x0033102e01007387 */ /* 0x000fe20000100a00 */
[----:B----4-:R-:W-:-:S02]  /*4ca30*/  IMAD.MOV.U32 R38, RZ, RZ, R2 ;  /* 0x000000ffff267224 */ /* 0x010fc400078e0002 */
[----:B------:R-:W-:-:S05]  /*4ca40*/  IMAD.MOV.U32 R39, RZ, RZ, R0 ;  /* 0x000000ffff277224 */ /* 0x000fca00078e0000 */
[----:B------:R-:W-:Y:S01]  /*4ca50*/  STL.64 [R1+0x3448], R38 ;  /* 0x0034482601007387 */ /* 0x000fe20000100a00 */
[C---:B---3--:R-:W-:Y:S06]  /*4ca60*/  HMMA.16816.F32 R4, R40.reuse, R10, R4 ;  /* 0x0000000a2804723c */ /* 0x048fec0000001804 */
[----:B------:R-:W-:-:S15]  /*4ca70*/  HMMA.16816.F32 R8, R40, R30, R24 ;  /* 0x0000001e2808723c */ /* 0x000fde0000001818 */
[----:B------:R-:W-:-:S02]  /*4ca80*/  NOP ;  /* 0x0000000000007918 */ /* 0x000fc40000000000 */
[----:B------:R-:W-:Y:S04]  /*4ca90*/  STL.64 [R1+0x570], R4 ;  /* 0x0005700401007387 */ /* 0x000fe80000100a00 */
[----:B------:R0:W-:Y:S02]  /*4caa0*/  STL.64 [R1+0x578], R6 ;  /* 0x0005780601007387 */ /* 0x0001e40000100a00 */
[----:B0-----:R-:W-:Y:S02]  /*4cab0*/  HMMA.16816.F32 R4, R40, R22, R12 ;  /* 0x000000162804723c */ /* 0x001fe4000000180c */
[----:B------:R0:W-:Y:S04]  /*4cac0*/  STL [R1+0x3458], R18 ;  /* 0x0034581201007387 */ /* 0x0001e80000100800 */
[----:B------:R-:W-:-:S15]  /*4cad0*/  STL.64 [R1+0x3450], R16 ;  /* 0x0034501001007387 */ /* 0x000fde0000100a00 */
[----:B------:R-:W-:-:S02]  /*4cae0*/  NOP ;  /* 0x0000000000007918 */ /* 0x000fc40000000000 */
[----:B------:R-:W-:Y:S04]  /*4caf0*/  STL.64 [R1+0x560], R4 ;  /* 0x0005600401007387 */ /* 0x000fe80000100a00 */
[----:B------:R-:W-:Y:S04]  /*4cb00*/  STL.64 [R1+0x568], R6 ;  /* 0x0005680601007387 */ /* 0x000fe80000100a00 */
[----:B------:R-:W-:Y:S04]  /*4cb10*/  STL.64 [R1+0x550], R8 ;  /* 0x0005500801007387 */ /* 0x000fe80000100a00 */
[----:B------:R2:W-:Y:S04]  /*4cb20*/  STL.64 [R1+0x558], R10 ;  /* 0x0005580a01007387 */ /* 0x0005e80000100a00 */
[----:B------:R-:W3:Y:S04]  /*4cb30*/  LDL.LU R12, [R1+0x500] ;  /* 0x00050000010c7983 */ /* 0x000ee80000300800 */
[----:B------:R-:W3:Y:S04]  /*4cb40*/  LDL.LU R13, [R1+0x504] ;  /* 0x00050400010d7983 */ /* 0x000ee80000300800 */
[----:B------:R-:W3:Y:S04]  /*4cb50*/  LDL.LU R14, [R1+0x508] ;  /* 0x00050800010e7983 */ /* 0x000ee80000300800 */
[----:B------:R-:W3:Y:S04]  /*4cb60*/  LDL.LU R15, [R1+0x50c] ;  /* 0x00050c00010f7983 */ /* 0x000ee80000300800 */
[----:B0-----:R-:W3:Y:S01]  /*4cb70*/  LDL.LU.64 R18, [R1+0xd8] ;  /* 0x0000d80001127983 */ /* 0x001ee20000300a00 */
[----:B--2---:R-:W-:Y:S01]  /*4cb80*/  HMMA.16816.F32 R8, R40, R50, R32 ;  /* 0x000000322808723c */ /* 0x004fe20000001820 */
[----:B------:R-:W-:-:S05]  /*4cb90*/  IMAD.MOV.U32 R59, RZ, RZ, R3 ;  /* 0x000000ffff3b7224 */ /* 0x000fca00078e0003 */
[----:B------:R-:W-:Y:S01]  /*4cba0*/  MOV R7, R50 ;  /* 0x0000003200077202 */ /* 0x000fe20000000f00 */
[----:B------:R-:W-:Y:S02]  /*4cbb0*/  IMAD.MOV.U32 R6, RZ, RZ, R51 ;  /* 0x000000ffff067224 */ /* 0x000fe400078e0033 */
[----:B------:R-:W-:Y:S02]  /*4cbc0*/  IMAD.MOV.U32 R5, RZ, RZ, R30 ;  /* 0x000000ffff057224 */ /* 0x000fe400078e001e */
[----:B------:R-:W-:Y:S02]  /*4cbd0*/  IMAD.MOV.U32 R4, RZ, RZ, R31 ;  /* 0x000000ffff047224 */ /* 0x000fe400078e001f */
[----:B------:R-:W-:Y:S02]  /*4cbe0*/  IMAD.MOV.U32 R47, RZ, RZ, R22 ;  /* 0x000000ffff2f7224 */ /* 0x000fe400078e0016 */
[----:B------:R-:W-:-:S08]  /*4cbf0*/  IMAD.MOV.U32 R46, RZ, RZ, R23 ;  /* 0x000000ffff2e7224 */ /* 0x000fd000078e0017 */
[----:B------:R-:W-:Y:S04]  /*4cc00*/  STL.64 [R1+0x540], R8 ;  /* 0x0005400801007387 */ /* 0x000fe80000100a00 */
[----:B------:R-:W-:Y:S04]  /*4cc10*/  STL.64 [R1+0x548], R10 ;  /* 0x0005480a01007387 */ /* 0x000fe80000100a00 */
[----:B------:R-:W2:Y:S04]  /*4cc20*/  LDL.LU R36, [R1+0x4f0] ;  /* 0x0004f00001247983 */ /* 0x000ea80000300800 */
[----:B------:R-:W2:Y:S04]  /*4cc30*/  LDL.LU R37, [R1+0x4f4] ;  /* 0x0004f40001257983 */ /* 0x000ea80000300800 */
[----:B------:R-:W2:Y:S04]  /*4cc40*/  LDL.LU R38, [R1+0x4f8] ;  /* 0x0004f80001267983 */ /* 0x000ea80000300800 */
[----:B------:R-:W2:Y:S04]  /*4cc50*/  LDL.LU R39, [R1+0x4fc] ;  /* 0x0004fc0001277983 */ /* 0x000ea80000300800 */
[----:B------:R-:W2:Y:S04]  /*4cc60*/  LDL.LU.64 R22, [R1+0xc8] ;  /* 0x0000c80001167983 */ /* 0x000ea80000300a00 */
[----:B------:R-:W-:Y:S04]  /*4cc70*/  STL.64 [R1+0x33b0], R6 ;  /* 0x0033b00601007387 */ /* 0x000fe80000100a00 */
[----:B------:R0:W-:Y:S04]  /*4cc80*/  STL.64 [R1+0x33a8], R4 ;  /* 0x0033a80401007387 */ /* 0x0001e80000100a00 */
[----:B------:R-:W4:Y:S01]  /*4cc90*/  LDL.LU R28, [R1+0x4e0] ;  /* 0x0004e000011c7983 */ /* 0x000f220000300800 */
[----:B0-----:R-:W-:-:S15]  /*4cca0*/  HMMA.16816.F32 R4, R40, R58, R52 ;  /* 0x0000003a2804723c */ /* 0x001fde0000001834 */
[----:B------:R-:W-:-:S08]  /*4ccb0*/  NOP ;  /* 0x0000000000007918 */ /* 0x000fd00000000000 */
[----:B------:R-:W-:Y:S04]  /*4ccc0*/  STL.64 [R1+0x530], R4 ;  /* 0x0005300401007387 */ /* 0x000fe80000100a00 */
[----:B------:R0:W-:Y:S04]  /*4ccd0*/  STL.64 [R1+0x538], R6 ;  /* 0x0005380601007387 */ /* 0x0001e80000100a00 */
[----:B------:R-:W4:Y:S04]  /*4cce0*/  LDL.LU R29, [R1+0x4e4] ;  /* 0x0004e400011d7983 */ /* 0x000f280000300800 */
[----:B------:R-:W4:Y:S04]  /*4ccf0*/  LDL.LU R30, [R1+0x4e8] ;  /* 0x0004e800011e7983 */ /* 0x000f280000300800 */
[----:B------:R-:W4:Y:S04]  /*4cd00*/  LDL.LU R31, [R1+0x4ec] ;  /* 0x0004ec00011f7983 */ /* 0x000f280000300800 */
[----:B0-----:R-:W4:Y:S04]  /*4cd10*/  LDL.LU.64 R6, [R1+0xa8] ;  /* 0x0000a80001067983 */ /* 0x001f280000300a00 */
[----:B------:R-:W4:Y:S04]  /*4cd20*/  LDL.LU R8, [R1+0x4c0] ;  /* 0x0004c00001087983 */ /* 0x000f280000300800 */
[----:B------:R-:W4:Y:S04]  /*4cd30*/  LDL.LU R9, [R1+0x4c4] ;  /* 0x0004c40001097983 */ /* 0x000f280000300800 */
[----:B------:R-:W4:Y:S04]  /*4cd40*/  LDL.LU R10, [R1+0x4c8] ;  /* 0x0004c800010a7983 */ /* 0x000f280000300800 */
[----:B------:R-:W4:Y:S04]  /*4cd50*/  LDL.LU R11, [R1+0x4cc] ;  /* 0x0004cc00010b7983 */ /* 0x000f280000300800 */
[----:B------:R-:W4:Y:S04]  /*4cd60*/  LDL.LU.64 R26, [R1+0x98] ;  /* 0x00009800011a7983 */ /* 0x000f280000300a00 */
        /* <DEDUP_REMOVED lines=9> */
[----:B------:R-:W4:Y:S01]  /*4ce00*/  LDL.LU.64 R58, [R1+0x78] ;  /* 0x00007800013a7983 */ /* 0x000f220000300a00 */
[----:B---3--:R-:W-:-:S15]  /*4ce10*/  HMMA.16816.F32 R12, R40, R18, R12 ;  /* 0x00000012280c723c */ /* 0x008fde000000180c */
[----:B------:R-:W-:-:S08]  /*4ce20*/  NOP ;  /* 0x0000000000007918 */ /* 0x000fd00000000000 */
[----:B------:R-:W-:Y:S04]  /*4ce30*/  STL.64 [R1+0x520], R12 ;  /* 0x0005200c01007387 */ /* 0x000fe80000100a00 */
[----:B------:R0:W-:Y:S04]  /*4ce40*/  STL.64 [R1+0x528], R14 ;  /* 0x0005280e01007387 */ /* 0x0001e80000100a00 */
[----:B0-----:R-:W3:Y:S01]  /*4ce50*/  LDL.LU.64 R14, [R1+0x3460] ;  /* 0x00346000010e7983 */ /* 0x001ee20000300a00 */
[----:B--2---:R-:W-:Y:S01]  /*4ce60*/  HMMA.16816.F32 R36, R40, R22, R36 ;  /* 0x000000162824723c */ /* 0x004fe20000001824 */
[----:B------:R-:W-:-:S02]  /*4ce70*/  IMAD.MOV.U32 R13, RZ, RZ, R18 ;  /* 0x000000ffff0d7224 */ /* 0x000fc400078e0012 */
[----:B------:R-:W-:Y:S01]  /*4ce80*/  IMAD.MOV.U32 R12, RZ, RZ, R19 ;  /* 0x000000ffff0c7224 */ /* 0x000fe200078e0013 */
[----:B------:R-:W2:Y:S04]  /*4ce90*/  LDL.LU R18, [R1+0x3458] ;  /* 0x0034580001127983 */ /* 0x000ea80000300800 */
[----:B------:R-:W2:Y:S01]  /*4cea0*/  LDL.LU.64 R16, [R1+0x3450] ;  /* 0x0034500001107983 */ /* 0x000ea20000300a00 */
[----:B------:R-:W-:Y:S02]  /*4ceb0*/  IMAD.MOV.U32 R45, RZ, RZ, R22 ;  /* 0x000000ffff2d7224 */ /* 0x000fe400078e0016 */
[----:B------:R-:W-:Y:S01]  /*4cec0*/  IMAD.MOV.U32 R44, RZ, RZ, R23 ;  /* 0x000000ffff2c7224 */ /* 0x000fe200078e0017 */
[----:B---3--:R-:W-:Y:S04]  /*4ced0*/  STL.64 [R1+0x33c0], R14 ;  /* 0x0033c00e01007387 */ /* 0x008fe80000100a00 */
[----:B------:R0:W-:Y:S04]  /*4cee0*/  STL.64 [R1+0x33b8], R12 ;  /* 0x0033b80c01007387 */ /* 0x0001e80000100a00 */
[----:B0-----:R-:W3:Y:S04]  /*4cef0*/  LDL.LU R12, [R1+0x4d0] ;  /* 0x0004d000010c7983 */ /* 0x001ee80000300800 */
[----:B------:R-:W3:Y:S04]  /*4cf00*/  LDL.LU R13, [R1+0x4d4] ;  /* 0x0004d400010d7983 */ /* 0x000ee80000300800 */
[----:B------:R-:W3:Y:S04]  /*4cf10*/  LDL.LU R14, [R1+0x4d8] ;  /* 0x0004d800010e7983 */ /* 0x000ee80000300800 */
[----:B------:R-:W3:Y:S04]  /*4cf20*/  LDL.LU R15, [R1+0x4dc] ;  /* 0x0004dc00010f7983 */ /* 0x000ee80000300800 */
[----:B------:R-:W-:Y:S04]  /*4cf30*/  STL.64 [R1+0x510], R36 ;  /* 0x0005102401007387 */ /* 0x000fe80000100a00 */
[----:B------:R0:W-:Y:S04]  /*4cf40*/  STL.64 [R1+0x518], R38 ;  /* 0x0005182601007387 */ /* 0x0001e80000100a00 */
[----:B0-----:R-:W2:Y:S04]  /*4cf50*/  LDL.LU.64 R38, [R1+0x3448] ;  /* 0x0034480001267983 */ /* 0x001ea80000300a00 */
[----:B------:R-:W2:Y:S04]  /*4cf60*/  LDL.LU.64 R22, [R1+0x3440] ;  /* 0x0034400001167983 */ /* 0x000ea80000300a00 */
[----:B------:R-:W2:Y:S04]  /*4cf70*/  LDL.LU R20, [R1+0x3438] ;  /* 0x0034380001147983 */ /* 0x000ea80000300800 */
[----:B------:R0:W-:Y:S04]  /*4cf80*/  STL.64 [R1+0x33d0], R46 ;  /* 0x0033d02e01007387 */ /* 0x0001e80000100a00 */
[----:B------:R-:W-:Y:S04]  /*4cf90*/  STL.64 [R1+0x33c8], R44 ;  /* 0x0033c82c01007387 */ /* 0x000fe80000100a00 */
[----:B0-----:R-:W4:Y:S02]  /*4cfa0*/  LDL.LU.64 R46, [R1+0xb8] ;  /* 0x0000b800012e7983 */ /* 0x001f240000300a00 */
[----:B----4-:R-:W-:-:S15]  /*4cfb0*/  HMMA.16816.F32 R28, R40, R46, R28 ;  /* 0x0000002e281c723c */ /* 0x010fde000000181c */
[----:B------:R-:W-:-:S08]  /*4cfc0*/  NOP ;  /* 0x0000000000007918 */ /* 0x000fd00000000000 */
[----:B------:R-:W-:Y:S04]  /*4cfd0*/  STL.64 [R1+0x500], R28 ;  /* 0x0005001c01007387 */ /* 0x000fe80000100a00 */
[----:B------:R0:W-:Y:S04]  /*4cfe0*/  STL.64 [R1+0x508], R30 ;  /* 0x0005081e01007387 */ /* 0x0001e80000100a00 */
[----:B0-----:R-:W4:Y:S01]  /*4cff0*/  LDL.LU.64 R30, [R1+0x3430] ;  /* 0x00343000011e7983 */ /* 0x001f220000300a00 */
[----:B---3--:R-:W-:Y:S06]  /*4d000*/  HMMA.16816.F32 R12, R40, R6, R12 ;  /* 0x00000006280c723c */ /* 0x008fec000000180c */
[----:B------:R-:W-:-:S02]  /*4d010*/  IMAD.MOV.U32 R28, RZ, RZ, R6 ;  /* 0x000000ffff1c7224 */ /* 0x000fc400078e0006 */
[----:B------:R-:W-:Y:S02]  /*4d020*/  IMAD.MOV.U32 R29, RZ, RZ, R7 ;  /* 0x000000ffff1d7224 */ /* 0x000fe400078e0007 */
[----:B------:R-:W-:Y:S01]  /*4d030*/  HMMA.16816.F32 R4, R40, R26, R8 ;  /* 0x0000001a2804723c */ /* 0x000fe20000001808 */
[----:B------:R-:W-:Y:S02]  /*4d040*/  IMAD.MOV.U32 R19, RZ, RZ, R47 ;  /* 0x000000ffff137224 */ /* 0x000fe400078e002f */
[----:B------:R-:W-:-:S03]  /*4d050*/  IMAD.MOV.U32 R21, RZ, RZ, R46 ;  /* 0x000000ffff157224 */ /* 0x000fc600078e002e */
[----:B--2---:R-:W-:Y:S04]  /*4d060*/  STL.64 [R1+0x33f8], R18 ;  /* 0x0033f81201007387 */ /* 0x004fe80000100a00 */
[----:B------:R-:W-:Y:S04]  /*4d070*/  STL.64 [R1+0x33f0], R16 ;  /* 0x0033f01001007387 */ /* 0x000fe80000100a00 */
[----:B------:R-:W-:Y:S04]  /*4d080*/  STL.64 [R1+0x33e8], R22 ;  /* 0x0033e81601007387 */ /* 0x000fe80000100a00 */
[----:B------:R-:W-:Y:S04]  /*4d090*/  STL.64 [R1+0x33e0], R20 ;  /* 0x0033e01401007387 */ /* 0x000fe80000100a00 */
[----:B------:R-:W-:Y:S04]  /*4d0a0*/  STL.64 [R1+0x4f0], R12 ;  /* 0x0004f00c01007387 */ /* 0x000fe80000100a00 */
[----:B------:R-:W-:Y:S01]  /*4d0b0*/  STL.64 [R1+0x4f8], R14 ;  /* 0x0004f80e01007387 */ /* 0x000fe20000100a00 */
[----:B------:R-:W-:Y:S01]  /*4d0c0*/  MOV R9, R26 ;  /* 0x0000001a00097202 */ /* 0x000fe20000000f00 */
[----:B------:R-:W-:-:S02]  /*4d0d0*/  IMAD.MOV.U32 R8, RZ, RZ, R27 ;  /* 0x000000ffff087224 */ /* 0x000fc400078e001b */
[----:B------:R-:W-:Y:S02]  /*4d0e0*/  IMAD.MOV.U32 R36, RZ, RZ, R51 ;  /* 0x000000ffff247224 */ /* 0x000fe400078e0033 */
[----:B------:R-:W-:Y:S01]  /*4d0f0*/  IMAD.MOV.U32 R37, RZ, RZ, R50 ;  /* 0x000000ffff257224 */ /* 0x000fe200078e0032 */
[----:B----4-:R-:W-:Y:S04]  /*4d100*/  STL.64 [R1+0x3408], R30 ;  /* 0x0034081e01007387 */ /* 0x010fe80000100a00 */
[----:B------:R-:W-:Y:S04]  /*4d110*/  STL.64 [R1+0x3400], R28 ;  /* 0x0034001c01007387 */ /* 0x000fe80000100a00 */
[----:B------:R-:W-:Y:S04]  /*4d120*/  STL.64 [R1+0x4e0], R4 ;  /* 0x0004e00401007387 */ /* 0x000fe80000100a00 */
[----:B------:R0:W-:Y:S02]  /*4d130*/  STL.64 [R1+0x4e8], R6 ;  /* 0x0004e80601007387 */ /* 0x0001e40000100a00 */
[----:B0-----:R-:W-:Y:S02]  /*4d140*/  HMMA.16816.F32 R4, R40, R50, R32 ;  /* 0x000000322804723c */ /* 0x001fe40000001820 */
[----:B------:R-:W-:-:S15]  /*4d150*/  STL.64 [R1+0x3410], R8 ;  /* 0x0034100801007387 */ /* 0x000fde0000100a00 */
[----:B------:R-:W-:-:S06]  /*4d160*/  NOP ;  /* 0x0000000000007918 */ /* 0x000fcc0000000000 */
[----:B------:R-:W-:Y:S04]  /*4d170*/  STL.64 [R1+0x4d0], R4 ;  /* 0x0004d00401007387 */ /* 0x000fe80000100a00 */
[----:B------:R0:W-:Y:S02]  /*4d180*/  STL.64 [R1+0x4d8], R6 ;  /* 0x0004d80601007387 */ /* 0x0001e40000100a00 */
[----:B0-----:R-:W-:Y:S02]  /*4d190*/  HMMA.16816.F32 R4, R40, R58, R52 ;  /* 0x0000003a2804723c */ /* 0x001fe40000001834 */
[----:B------:R-:W-:Y:S04]  /*4d1a0*/  STL [R1+0x3278], R36 ;  /* 0x0032782401007387 */ /* 0x000fe80000100800 */
[----:B------:R-:W-:Y:S04]  /*4d1b0*/  STL [R1+0x3274], R37 ;  /* 0x0032742501007387 */ /* 0x000fe80000100800 */
[----:B------:R-:W-:-:S13]  /*4d1c0*/  STL.64 [R1+0x3418], R38 ;  /* 0x0034182601007387 */ /* 0x000fda0000100a00 */
[----:B------:R-:W-:Y:S04]  /*4d1d0*/  STL.64 [R1+0x4c0], R4 ;  /* 0x0004c00401007387 */ /* 0x000fe80000100a00 */
[----:B------:R-:W-:Y:S04]  /*4d1e0*/  STL.64 [R1+0x4c8], R6 ;  /* 0x0004c80601007387 */ /* 0x000fe80000100a00 */
[----:B------:R-:W2:Y:S04]  /*4d1f0*/  LDL.LU R24, [R1+0x450] ;  /* 0x0004500001187983 */ /* 0x000ea80000300800 */
[----:B------:R-:W2:Y:S04]  /*4d200*/  LDL.LU R25, [R1+0x454] ;  /* 0x0004540001197983 */ /* 0x000ea80000300800 */
[----:B------:R-:W3:Y:S04]  /*4d210*/  LDL.LU R26, [R1+0x458] ;  /* 0x00045800011a7983 */ /* 0x000ee80000300800 */
[----:B------:R-:W3:Y:S04]  /*4d220*/  LDL.LU R27, [R1+0x45c] ;  /* 0x00045c00011b7983 */ /* 0x000ee80000300800 */
[----:B---3--:R-:W-:Y:S04]  /*4d230*/  STL.64 [R1+0x3428], R26 ;  /* 0x0034281a01007387 */ /* 0x008fe80000100a00 */
[----:B--2---:R0:W-:Y:S04]  /*4d240*/  STL.64 [R1+0x3420], R24 ;  /* 0x0034201801007387 */ /* 0x0041e80000100a00 */
[----:B0-----:R-:W2:Y:S04]  /*4d250*/  LDL.LU R24, [R1+0x490] ;  /* 0x0004900001187983 */ /* 0x001ea80000300800 */
[----:B------:R-:W2:Y:S04]  /*4d260*/  LDL.LU R25, [R1+0x494] ;  /* 0x0004940001197983 */ /* 0x000ea80000300800 */
[----:B------:R-:W2:Y:S04]  /*4d270*/  LDL.LU R26, [R1+0x498] ;  /* 0x00049800011a7983 */ /* 0x000ea80000300800 */
[----:B------:R-:W2:Y:S04]  /*4d280*/  LDL.LU R27, [R1+0x49c] ;  /* 0x00049c00011b7983 */ /* 0x000ea80000300800 */
[----:B------:R-:W2:Y:S04]  /*4d290*/  LDL.LU.64 R50, [R1+0x68] ;  /* 0x0000680001327983 */ /* 0x000ea80000300a00 */
[----:B------:R-:W3:Y:S04]  /*4d2a0*/  LDL.LU R28, [R1+0x470] ;  /* 0x00047000011c7983 */ /* 0x000ee80000300800 */
[----:B------:R-:W3:Y:S04]  /*4d2b0*/  LDL.LU R29, [R1+0x474] ;  /* 0x00047400011d7983 */ /* 0x000ee80000300800 */
[----:B------:R-:W3:Y:S04]  /*4d2c0*/  LDL.LU R30, [R1+0x478] ;  /* 0x00047800011e7983 */ /* 0x000ee80000300800 */
[----:B------:R-:W3:Y:S04]  /*4d2d0*/  LDL.LU R31, [R1+0x47c] ;  /* 0x00047c00011f7983 */ /* 0x000ee80000300800 */
[----:B------:R-:W4:Y:S04]  /*4d2e0*/  LDL.LU R36, [R1+0x480] ;  /* 0x0004800001247983 */ /* 0x000f280000300800 */
[----:B------:R-:W4:Y:S04]  /*4d2f0*/  LDL.LU R37, [R1+0x484] ;  /* 0x0004840001257983 */ /* 0x000f280000300800 */
[----:B------:R-:W4:Y:S04]  /*4d300*/  LDL.LU R38, [R1+0x488] ;  /* 0x0004880001267983 */ /* 0x000f280000300800 */
[----:B------:R-:W4:Y:S04]  /*4d310*/  LDL.LU R39, [R1+0x48c] ;  /* 0x00048c0001277983 */ /* 0x000f280000300800 */
[----:B------:R-:W4:Y:S04]  /*4d320*/  LDL.LU.64 R10, [R1+0x58] ;  /* 0x00005800010a7983 */ /* 0x000f280000300a00 */
[----:B------:R-:W3:Y:S04]  /*4d330*/  LDL.LU.64 R18, [R1+0x48] ;  /* 0x0000480001127983 */ /* 0x000ee80000300a00 */
        /* <DEDUP_REMOVED lines=13> */
[----:B------:R-:W3:Y:S01]  /*4d410*/  LDL.LU R55, [R1+0x42c] ;  /* 0x00042c0001377983 */ /* 0x000ee20000300800 */
[----:B------:R-:W-:-:S03]  /*4d420*/  IMAD.MOV.U32 R2, RZ, RZ, R59 ;  /* 0x000000ffff027224 */ /* 0x000fc600078e003b */
[----:B------:R-:W3:Y:S01]  /*4d430*/  LDL.LU R32, [R1+0x430] ;  /* 0x0004300001207983 */ /* 0x000ee20000300800 */
[----:B------:R-:W-:-:S03]  /*4d440*/  IMAD.MOV.U32 R3, RZ, RZ, R58 ;  /* 0x000000ffff037224 */ /* 0x000fc600078e003a */
[----:B------:R-:W3:Y:S04]  /*4d450*/  LDL.LU R33, [R1+0x434] ;  /* 0x0004340001217983 */ /* 0x000ee80000300800 */
[----:B------:R-:W3:Y:S04]  /*4d460*/  LDL.LU R34, [R1+0x438] ;  /* 0x0004380001227983 */ /* 0x000ee80000300800 */
[----:B------:R-:W3:Y:S04]  /*4d470*/  LDL.LU R35, [R1+0x43c] ;  /* 0x00043c0001237983 */ /* 0x000ee80000300800 */
[----:B------:R-:W3:Y:S04]  /*4d480*/  LDL.LU.64 R58, [R1+0x8] ;  /* 0x00000800013a7983 */ /* 0x000ee80000300a00 */
[----:B------:R-:W-:Y:S04]  /*4d490*/  STL [R1+0x3280], R2 ;  /* 0x0032800201007387 */ /* 0x000fe80000100800 */
[----:B------:R-:W-:Y:S01]  /*4d4a0*/  STL [R1+0x327c], R3 ;  /* 0x00327c0301007387 */ /* 0x000fe20000100800 */
[C---:B--2---:R-:W-:Y:S06]  /*4d4b0*/  HMMA.16816.F32 R24, R40.reuse, R50, R24 ;  /* 0x000000322818723c */ /* 0x044fec0000001818 */
[----:B----4-:R-:W-:Y:S01]  /*4d4c0*/  HMMA.16816.F32 R36, R40, R10, R36 ;  /* 0x0000000a2824723c */ /* 0x010fe20000001824 */
[----:B------:R-:W-:-:S02]  /*4d4d0*/  IMAD.MOV.U32 R60, RZ, RZ, R50 ;  /* 0x000000ffff3c7224 */ /* 0x000fc400078e0032 */
[----:B------:R-:W-:-:S14]  /*4d4e0*/  IMAD.MOV.U32 R61, RZ, RZ, R51 ;  /* 0x000000ffff3d7224 */ /* 0x000fdc00078e0033 */
[----:B------:R-:W-:Y:S04]  /*4d4f0*/  STL.64 [R1+0x4b0], R24 ;  /* 0x0004b01801007387 */ /* 0x000fe80000100a00 */
[----:B------:R0:W-:Y:S04]  /*4d500*/  STL.64 [R1+0x4b8], R26 ;  /* 0x0004b81a01007387 */ /* 0x0001e80000100a00 */
[----:B0-----:R-:W2:Y:S04]  /*4d510*/  LDL.LU.64 R26, [R1+0x3428] ;  /* 0x00342800011a7983 */ /* 0x001ea80000300a00 */
[----:B------:R-:W2:Y:S04]  /*4d520*/  LDL.LU.64 R24, [R1+0x3420] ;  /* 0x0034200001187983 */ /* 0x000ea80000300a00 */
[----:B------:R-:W4:Y:S04]  /*4d530*/  LDL.LU R48, [R1+0x410] ;  /* 0x0004100001307983 */ /* 0x000f280000300800 */
[----:B------:R-:W4:Y:S04]  /*4d540*/  LDL.LU R49, [R1+0x414] ;  /* 0x0004140001317983 */ /* 0x000f280000300800 */
[----:B------:R-:W4:Y:S04]  /*4d550*/  LDL.LU R50, [R1+0x418] ;  /* 0x0004180001327983 */ /* 0x000f280000300800 */
[----:B------:R-:W4:Y:S04]  /*4d560*/  LDL.LU R51, [R1+0x41c] ;  /* 0x00041c0001337983 */ /* 0x000f280000300800 */
[----:B------:R-:W-:Y:S04]  /*4d570*/  STL [R1+0x3284], R60 ;  /* 0x0032843c01007387 */ /* 0x000fe80000100800 */
[----:B------:R-:W-:Y:S04]  /*4d580*/  STL.64 [R1+0x4a0], R36 ;  /* 0x0004a02401007387 */ /* 0x000fe80000100a00 */
[----:B------:R0:W-:Y:S04]  /*4d590*/  STL.64 [R1+0x4a8], R38 ;  /* 0x0004a82601007387 */ /* 0x0001e80000100a00 */
[----:B0-----:R-:W4:Y:S01]  /*4d5a0*/  LDL.LU.64 R38, [R1+0x3418] ;  /* 0x0034180001267983 */ /* 0x001f220000300a00 */
[C---:B---3--:R-:W-:Y:S06]  /*4d5b0*/  HMMA.16816.F32 R28, R40.reuse, R18, R28 ;  /* 0x00000012281c723c */ /* 0x048fec000000181c */
[----:B------:R-:W-:Y:S01]  /*4d5c0*/  HMMA.16816.F32 R12, R40, R6, R12 ;  /* 0x00000006280c723c */ /* 0x000fe2000000180c */
[----:B------:R-:W3:Y:S01]  /*4d5d0*/  LDL.LU.64 R8, [R1+0x3410] ;  /* 0x0034100001087983 */ /* 0x000ee20000300a00 */
[----:B------:R-:W-:Y:S01]  /*4d5e0*/  MOV R3, R18 ;  /* 0x0000001200037202 */ /* 0x000fe20000000f00 */
[----:B------:R-:W-:-:S03]  /*4d5f0*/  IMAD.MOV.U32 R36, RZ, RZ, R19 ;  /* 0x000000ffff247224 */ /* 0x000fc600078e0013 */
[----:B------:R-:W-:Y:S11]  /*4d600*/  HMMA.16816.F32 R32, R40, R58, R32 ;  /* 0x0000003a2820723c */ /* 0x000ff60000001820 */
[----:B------:R-:W-:Y:S04]  /*4d610*/  STL.64 [R1+0x490], R28 ;  /* 0x0004901c01007387 */ /* 0x000fe80000100a00 */
[----:B------:R0:W-:Y:S04]  /*4d620*/  STL.64 [R1+0x498], R30 ;  /* 0x0004981e01007387 */ /* 0x0001e80000100a00 */
[----:B0-----:R-:W3:Y:S04]  /*4d630*/  LDL.LU.64 R30, [R1+0x3408] ;  /* 0x00340800011e7983 */ /* 0x001ee80000300a00 */
[----:B------:R-:W3:Y:S04]  /*4d640*/  LDL.LU.64 R28, [R1+0x3400] ;  /* 0x00340000011c7983 */ /* 0x000ee80000300a00 */
[----:B------:R-:W3:Y:S04]  /*4d650*/  LDL.LU.64 R18, [R1+0x33f8] ;  /* 0x0033f80001127983 */ /* 0x000ee80000300a00 */
[----:B------:R-:W3:Y:S01]  /*4d660*/  LDL.LU.64 R16, [R1+0x33f0] ;  /* 0x0033f00001107983 */ /* 0x000ee20000300a00 */
[----:B------:R-:W-:-:S02]  /*4d670*/  IMAD.MOV.U32 R37, RZ, RZ, R10 ;  /* 0x000000ffff257224 */ /* 0x000fc400078e000a */
[----:B------:R-:W-:Y:S02]  /*4d680*/  IMAD.MOV.U32 R60, RZ, RZ, R58 ;  /* 0x000000ffff3c7224 */ /* 0x000fe400078e003a */
[----:B------:R-:W-:Y:S01]  /*4d690*/  IMAD.MOV.U32 R2, RZ, RZ, R59 ;  /* 0x000000ffff027224 */ /* 0x000fe200078e003b */
[C---:B--2---:R-:W-:Y:S06]  /*4d6a0*/  HMMA.16816.F32 R24, R40.reuse, R46, R24 ;  /* 0x0000002e2818723c */ /* 0x044fec0000001818 */
[----:B----4-:R-:W-:-:S15]  /*4d6b0*/  HMMA.16816.F32 R20, R40, R38, R20 ;  /* 0x000000262814723c */ /* 0x010fde0000001814 */
[----:B------:R-:W-:-:S08]  /*4d6c0*/  NOP ;  /* 0x0000000000007918 */ /* 0x000fd00000000000 */
[----:B------:R-:W-:Y:S04]  /*4d6d0*/  STL.64 [R1+0x480], R20 ;  /* 0x0004801401007387 */ /* 0x000fe80000100a00 */
[----:B------:R0:W-:Y:S04]  /*4d6e0*/  STL.64 [R1+0x488], R22 ;  /* 0x0004881601007387 */ /* 0x0001e80000100a00 */
[----:B0-----:R-:W2:Y:S04]  /*4d6f0*/  LDL.LU.64 R22, [R1+0x33e8] ;  /* 0x0033e80001167983 */ /* 0x001ea80000300a00 */
[----:B------:R-:W4:Y:S04]  /*4d700*/  LDL.LU.64 R20, [R1+0x33e0] ;  /* 0x0033e00001147983 */ /* 0x000f280000300a00 */
[----:B------:R-:W-:Y:S04]  /*4d710*/  STL.64 [R1+0x3208], R38 ;  /* 0x0032082601007387 */ /* 0x000fe80000100a00 */
[----:B------:R0:W-:Y:S04]  /*4d720*/  STL.64 [R1+0x470], R24 ;  /* 0x0004701801007387 */ /* 0x0001e80000100a00 */
[----:B------:R1:W-:Y:S01]  /*4d730*/  STL.64 [R1+0x478], R26 ;  /* 0x0004781a01007387 */ /* 0x0003e20000100a00 */
[----:B0-----:R-:W-:-:S03]  /*4d740*/  IMAD.MOV.U32 R24, RZ, RZ, R46 ;  /* 0x000000ffff187224 */ /* 0x001fc600078e002e */
[----:B-1----:R-:W2:Y:S01]  /*4d750*/  LDL.LU.64 R26, [R1+0x33d8] ;  /* 0x0033d800011a7983 */ /* 0x002ea20000300a00 */
[----:B------:R-:W-:-:S03]  /*4d760*/  IMAD.MOV.U32 R25, RZ, RZ, R47 ;  /* 0x000000ffff197224 */ /* 0x000fc600078e002f */
[----:B------:R-:W2:Y:S04]  /*4d770*/  LDL.LU.64 R46, [R1+0x33d0] ;  /* 0x0033d000012e7983 */ /* 0x000ea80000300a00 */
[----:B------:R-:W2:Y:S04]  /*4d780*/  LDL.LU.64 R44, [R1+0x33c8] ;  /* 0x0033c800012c7983 */ /* 0x000ea80000300a00 */
[----:B------:R-:W-:Y:S04]  /*4d790*/  STL.64 [R1+0x460], R12 ;  /* 0x0004600c01007387 */ /* 0x000fe80000100a00 */
[----:B------:R0:W-:Y:S01]  /*4d7a0*/  STL.64 [R1+0x468], R14 ;  /* 0x0004680e01007387 */ /* 0x0001e20000100a00 */
[----:B------:R-:W-:-:S02]  /*4d7b0*/  IMAD.MOV.U32 R39, RZ, RZ, R6 ;  /* 0x000000ffff277224 */ /* 0x000fc400078e0006 */
[----:B------:R-:W-:Y:S01]  /*4d7c0*/  IMAD.MOV.U32 R38, RZ, RZ, R7 ;  /* 0x000000ffff267224 */ /* 0x000fe200078e0007 */
[----:B0-----:R-:W2:Y:S04]  /*4d7d0*/  LDL.LU.64 R14, [R1+0x33c0] ;  /* 0x0033c000010e7983 */ /* 0x001ea80000300a00 */
[----:B------:R-:W2:Y:S04]  /*4d7e0*/  LDL.LU.64 R12, [R1+0x33b8] ;  /* 0x0033b800010c7983 */ /* 0x000ea80000300a00 */
[----:B------:R-:W2:Y:S04]  /*4d7f0*/  LDL.LU.64 R6, [R1+0x33b0] ;  /* 0x0033b00001067983 */ /* 0x000ea80000300a00 */
[----:B------:R-:W2:Y:S04]  /*4d800*/  LDL.LU.64 R4, [R1+0x33a8] ;  /* 0x0033a80001047983 */ /* 0x000ea80000300a00 */
        /* <DEDUP_REMOVED lines=8> */
[----:B0-----:R-:W4:Y:S04]  /*4d890*/  LDL.LU.64 R34, [R1+0x33a0] ;  /* 0x0033a00001227983 */ /* 0x001f280000300a00 */
[----:B------:R-:W2:Y:S04]  /*4d8a0*/  LDL.LU.64 R32, [R1+0x3398] ;  /* 0x0033980001207983 */ /* 0x000ea80000300a00 */
[----:B------:R-:W3:Y:S04]  /*4d8b0*/  LDL.LU.64 R58, [R1+0x3390] ;  /* 0x00339000013a7983 */ /* 0x000ee80000300a00 */
[----:B------:R-:W4:Y:S01]  /*4d8c0*/  LDL.LU.64 R56, [R1+0x3388] ;  /* 0x0033880001387983 */ /* 0x000f220000300a00 */
        /* <DEDUP_REMOVED lines=20> */
[----:B0-----:R-:W3:Y:S04]  /*4da10*/  LDL.LU R52, [R1+0x400] ;  /* 0x0004000001347983 */ /* 0x001ee80000300800 */
[----:B------:R-:W3:Y:S04]  /*4da20*/  LDL.LU R53, [R1+0x404] ;  /* 0x0004040001357983 */ /* 0x000ee80000300800 */
[----:B------:R-:W3:Y:S04]  /*4da30*/  LDL.LU R54, [R1+0x408] ;  /* 0x0004080001367983 */ /* 0x000ee80000300800 */
[----:B------:R-:W3:Y:S01]  /*4da40*/  LDL.LU R55, [R1+0x40c] ;  /* 0x00040c0001377983 */ /* 0x000ee20000300800 */
[----:B------:R-:W-:Y:S01]  /*4da50*/  IMAD.MOV.U32 R0, RZ, RZ, R11 ;  /* 0x000000ffff007224 */ /* 0x000fe200078e000b */
[C---:B---3--:R-:W-:Y:S06]  /*4da60*/  HMMA.16816.F32 R52, R40.reuse, R50, R52 ;  /* 0x000000322834723c */ /* 0x048fec0000001834 */
[----:B------:R-:W-:Y:S04]  /*4da70*/  STL.64 [R1+0x3178], R50 ;  /* 0x0031783201007387 */ /* 0x000fe80000100a00 */
[----:B----4-:R0:W-:Y:S02]  /*4da80*/  STL.64 [R1+0x3170], R48 ;  /* 0x0031703001007387 */ /* 0x0101e40000100a00 */
[C---:B0-----:R-:W-:Y:S11]  /*4da90*/  HMMA.16816.F32 R48, R40.reuse, R34, R56 ;  /* 0x000000222830723c */ /* 0x041ff60000001838 */
[----:B------:R-:W-:Y:S04]  /*4daa0*/  STL.64 [R1+0x420], R52 ;  /* 0x0004203401007387 */ /* 0x000fe80000100a00 */
[----:B------:R-:W-:Y:S04]  /*4dab0*/  STL.64 [R1+0x428], R54 ;  /* 0x0004283601007387 */ /* 0x000fe80000100a00 */
[----:B------:R-:W-:Y:S04]  /*4dac0*/  STL.64 [R1+0x3168], R34 ;  /* 0x0031682201007387 */ /* 0x000fe80000100a00 */
[----:B------:R0:W-:Y:S02]  /*4dad0*/  STL.64 [R1+0x3160], R32 ;  /* 0x0031602001007387 */ /* 0x0001e40000100a00 */
[----:B0-----:R-:W-:Y:S02]  /*4dae0*/  HMMA.16816.F32 R32, R40, R30, R36 ;  /* 0x0000001e2820723c */ /* 0x001fe40000001824 */
[----:B------:R-:W-:Y:S04]  /*4daf0*/  STL.64 [R1+0x410], R48 ;  /* 0x0004103001007387 */ /* 0x000fe80000100a00 */
[----:B------:R-:W-:Y:S04]  /*4db00*/  STL.64 [R1+0x418], R50 ;  /* 0x0004183201007387 */ /* 0x000fe80000100a00 */
[----:B------:R-:W2:Y:S01]  /*4db10*/  LDL.LU R36, [R1+0x3c0] ;  /* 0x0003c00001247983 */ /* 0x000ea20000300800 */
[----:B------:R-:W-:-:S02]  /*4db20*/  IMAD.MOV.U32 R58, RZ, RZ, R9 ;  /* 0x000000ffff3a7224 */ /* 0x000fc400078e0009 */
[----:B------:R-:W-:-:S10]  /*4db30*/  IMAD.MOV.U32 R59, RZ, RZ, R8 ;  /* 0x000000ffff3b7224 */ /* 0x000fd400078e0008 */
[----:B------:R-:W-:Y:S04]  /*4db40*/  STL.64 [R1+0x400], R32 ;  /* 0x0004002001007387 */ /* 0x000fe80000100a00 */
[----:B------:R-:W-:Y:S04]  /*4db50*/  STL.64 [R1+0x408], R34 ;  /* 0x0004082201007387 */ /* 0x000fe80000100a00 */
[----:B------:R-:W2:Y:S04]  /*4db60*/  LDL.LU R37, [R1+0x3c4] ;  /* 0x0003c40001257983 */ /* 0x000ea80000300800 */
[----:B------:R-:W2:Y:S04]  /*4db70*/  LDL.LU R38, [R1+0x3c8] ;  /* 0x0003c80001267983 */ /* 0x000ea80000300800 */
[----:B------:R-:W2:Y:S04]  /*4db80*/  LDL.LU R39, [R1+0x3cc] ;  /* 0x0003cc0001277983 */ /* 0x000ea80000300800 */
[----:B------:R-:W3:Y:S04]  /*4db90*/  LDL.LU R8, [R1+0x3b0] ;  /* 0x0003b00001087983 */ /* 0x000ee80000300800 */
[----:B------:R-:W3:Y:S04]  /*4dba0*/  LDL.LU R9, [R1+0x3b4] ;  /* 0x0003b40001097983 */ /* 0x000ee80000300800 */
[----:B------:R-:W3:Y:S04]  /*4dbb0*/  LDL.LU R10, [R1+0x3b8] ;  /* 0x0003b800010a7983 */ /* 0x000ee80000300800 */
[----:B------:R-:W3:Y:S04]  /*4dbc0*/  LDL.LU R11, [R1+0x3bc] ;  /* 0x0003bc00010b7983 */ /* 0x000ee80000300800 */
[----:B------:R0:W-:Y:S04]  /*4dbd0*/  STL.64 [R1+0x3298], R58 ;  /* 0x0032983a01007387 */ /* 0x0001e80000100a00 */
[----:B------:R-:W4:Y:S04]  /*4dbe0*/  LDL.LU R56, [R1+0x3d0] ;  /* 0x0003d00001387983 */ /* 0x000f280000300800 */
[----:B------:R-:W4:Y:S04]  /*4dbf0*/  LDL.LU R57, [R1+0x3d4] ;  /* 0x0003d40001397983 */ /* 0x000f280000300800 */
[----:B0-----:R-:W4:Y:S04]  /*4dc00*/  LDL.LU R58, [R1+0x3d8] ;  /* 0x0003d800013a7983 */ /* 0x001f280000300800 */
[----:B------:R-:W4:Y:S04]  /*4dc10*/  LDL.LU R59, [R1+0x3dc] ;  /* 0x0003dc00013b7983 */ /* 0x000f280000300800 */
[----:B------:R-:W2:Y:S04]  /*4dc20*/  LDL.LU R52, [R1+0x290] ;  /* 0x0002900001347983 */ /* 0x000ea80000300800 */
[----:B------:R-:W2:Y:S04]  /*4dc30*/  LDL.LU R53, [R1+0x294] ;  /* 0x0002940001357983 */ /* 0x000ea80000300800 */
[----:B------:R-:W3:Y:S04]  /*4dc40*/  LDL.LU R54, [R1+0x298] ;  /* 0x0002980001367983 */ /* 0x000ee80000300800 */
[----:B------:R-:W3:Y:S01]  /*4dc50*/  LDL.LU R55, [R1+0x29c] ;  /* 0x00029c0001377983 */ /* 0x000ee20000300800 */
[----:B------:R-:W-:Y:S01]  /*4dc60*/  MOV R50, R28 ;  /* 0x0000001c00327202 */ /* 0x000fe20000000f00 */
[----:B------:R-:W-:-:S02]  /*4dc70*/  IMAD.MOV.U32 R51, RZ, RZ, R29 ;  /* 0x000000ffff337224 */ /* 0x000fc400078e001d */
[----:B---3--:R-:W-:Y:S04]  /*4dc80*/  STL.64 [R1+0x32a8], R54 ;  /* 0x0032a83601007387 */ /* 0x008fe80000100a00 */
[----:B--2---:R-:W-:Y:S04]  /*4dc90*/  STL.64 [R1+0x32a0], R52 ;  /* 0x0032a03401007387 */ /* 0x004fe80000100a00 */
[----:B------:R-:W2:Y:S04]  /*4dca0*/  LDL.LU R28, [R1+0x3364] ;  /* 0x00336400011c7983 */ /* 0x000ea80000300800 */
[----:B------:R-:W2:Y:S04]  /*4dcb0*/  LDL.LU R29, [R1+0x3360] ;  /* 0x00336000011d7983 */ /* 0x000ea80000300800 */
[----:B------:R-:W-:Y:S04]  /*4dcc0*/  STL.64 [R1+0x32b0], R50 ;  /* 0x0032b03201007387 */ /* 0x000fe80000100a00 */
[----:B------:R-:W3:Y:S04]  /*4dcd0*/  LDL.LU R32, [R1+0x2a0] ;  /* 0x0002a00001207983 */ /* 0x000ee80000300800 */
[----:B------:R-:W3:Y:S04]  /*4dce0*/  LDL.LU R33, [R1+0x2a4] ;  /* 0x0002a40001217983 */ /* 0x000ee80000300800 */
[----:B------:R-:W4:Y:S04]  /*4dcf0*/  LDL.LU R34, [R1+0x2a8] ;  /* 0x0002a80001227983 */ /* 0x000f280000300800 */
[----:B------:R-:W4:Y:S04]  /*4dd00*/  LDL.LU R35, [R1+0x2ac] ;  /* 0x0002ac0001237983 */ /* 0x000f280000300800 */
[----:B----4-:R-:W-:Y:S04]  /*4dd10*/  STL.64 [R1+0x32c0], R34 ;  /* 0x0032c02201007387 */ /* 0x010fe80000100a00 */
[----:B---3--:R-:W-:Y:S04]  /*4dd20*/  STL.64 [R1+0x32b8], R32 ;  /* 0x0032b82001007387 */ /* 0x008fe80000100a00 */
[----:B------:R0:W-:Y:S04]  /*4dd30*/  STL.64 [R1+0x3158], R30 ;  /* 0x0031581e01007387 */ /* 0x0001e80000100a00 */
[----:B--2---:R-:W-:Y:S01]  /*4dd40*/  STL.64 [R1+0x3150], R28 ;  /* 0x0031501c01007387 */ /* 0x004fe20000100a00 */
[----:B0-----:R-:W-:-:S03]  /*4dd50*/  IMAD.MOV.U32 R30, RZ, RZ, R21 ;  /* 0x000000ffff1e7224 */ /* 0x001fc600078e0015 */
[----:B------:R-:W2:Y:S01]  /*4dd60*/  LDL.LU R21, [R1+0x335c] ;  /* 0x00335c0001157983 */ /* 0x000ea20000300800 */
[----:B------:R-:W-:-:S03]  /*4dd70*/  IMAD.MOV.U32 R31, RZ, RZ, R19 ;  /* 0x000000ffff1f7224 */ /* 0x000fc600078e0013 */
[----:B------:R-:W3:Y:S04]  /*4dd80*/  LDL.LU R19, [R1+0x3358] ;  /* 0x0033580001137983 */ /* 0x000ee80000300800 */
[----:B------:R0:W-:Y:S04]  /*4dd90*/  STL.64 [R1+0x32c8], R30 ;  /* 0x0032c81e01007387 */ /* 0x0001e80000100a00 */
[----:B------:R-:W-:Y:S04]  /*4dda0*/  STL.64 [R1+0x3148], R26 ;  /* 0x0031481a01007387 */ /* 0x000fe80000100a00 */
[----:B------:R1:W-:Y:S01]  /*4ddb0*/  STL.64 [R1+0x32d0], R24 ;  /* 0x0032d01801007387 */ /* 0x0003e20000100a00 */
[C---:B0-----:R-:W-:Y:S06]  /*4ddc0*/  HMMA.16816.F32 R28, R40.reuse, R26, R56 ;  /* 0x0000001a281c723c */ /* 0x041fec0000001838 */
[----:B-1----:R-:W-:-:S15]  /*4ddd0*/  HMMA.16816.F32 R24, R40, R22, R36 ;  /* 0x000000162818723c */ /* 0x002fde0000001824 */
[----:B------:R-:W-:-:S02]  /*4dde0*/  NOP ;  /* 0x0000000000007918 */ /* 0x000fc40000000000 */
[----:B------:R-:W-:Y:S04]  /*4ddf0*/  STL.64 [R1+0x3f0], R28 ;  /* 0x0003f01c01007387 */ /* 0x000fe80000100a00 */
[----:B------:R-:W-:Y:S04]  /*4de00*/  STL.64 [R1+0x3f8], R30 ;  /* 0x0003f81e01007387 */ /* 0x000fe80000100a00 */
[----:B------:R-:W-:Y:S04]  /*4de10*/  STL.64 [R1+0x31a8], R22 ;  /* 0x0031a81601007387 */ /* 0x000fe80000100a00 */
[----:B--2---:R0:W-:Y:S04]  /*4de20*/  STL.64 [R1+0x31a0], R20 ;  /* 0x0031a01401007387 */ /* 0x0041e80000100a00 */
[----:B------:R-:W-:Y:S04]  /*4de30*/  STL.64 [R1+0x3e0], R24 ;  /* 0x0003e01801007387 */ /* 0x000fe80000100a00 */
[----:B------:R-:W-:Y:S04]  /*4de40*/  STL.64 [R1+0x3e8], R26 ;  /* 0x0003e81a01007387 */ /* 0x000fe80000100a00 */
[----:B0-----:R-:W2:Y:S04]  /*4de50*/  LDL.LU R20, [R1+0x2b0] ;  /* 0x0002b00001147983 */ /* 0x001ea80000300800 */
[----:B------:R-:W2:Y:S04]  /*4de60*/  LDL.LU R21, [R1+0x2b4] ;  /* 0x0002b40001157983 */ /* 0x000ea80000300800 */
[----:B------:R-:W4:Y:S04]  /*4de70*/  LDL.LU R22, [R1+0x2b8] ;  /* 0x0002b80001167983 */ /* 0x000f280000300800 */
[----:B------:R-:W4:Y:S01]  /*4de80*/  LDL.LU R23, [R1+0x2bc] ;  /* 0x0002bc0001177983 */ /* 0x000f220000300800 */
[----:B---3--:R-:W-:Y:S03]  /*4de90*/  HMMA.16816.F32 R8, R40, R18, R8 ;  /* 0x000000122808723c */ /* 0x008fe60000001808 */
[----:B----4-:R0:W-:Y:S04]  /*4dea0*/  STL.64 [R1+0x32e0], R22 ;  /* 0x0032e01601007387 */ /* 0x0101e80000100a00 */
[----:B--2---:R-:W-:Y:S04]  /*4deb0*/  STL.64 [R1+0x32d8], R20 ;  /* 0x0032d81401007387 */ /* 0x004fe80000100a00 */
[----:B------:R-:W2:-:S12]  /*4dec0*/  LDL.LU R36, [R1+0x2e0] ;  /* 0x0002e00001247983 */ /* 0x000e980000300800 */
[----:B------:R1:W-:Y:S04]  /*4ded0*/  STL.64 [R1+0x3d0], R8 ;  /* 0x0003d00801007387 */ /* 0x0003e80000100a00 */
[----:B------:R3:W-:Y:S04]  /*4dee0*/  STL.64 [R1+0x3d8], R10 ;  /* 0x0003d80a01007387 */ /* 0x0007e80000100a00 */
[----:B------:R-:W2:Y:S04]  /*4def0*/  LDL.LU R37, [R1+0x2e4] ;  /* 0x0002e40001257983 */ /* 0x000ea80000300800 */
[----:B------:R-:W4:Y:S04]  /*4df00*/  LDL.LU R38, [R1+0x2e8] ;  /* 0x0002e80001267983 */ /* 0x000f280000300800 */
[----:B------:R-:W4:Y:S01]  /*4df10*/  LDL.LU R39, [R1+0x2ec] ;  /* 0x0002ec0001277983 */ /* 0x000f220000300800 */
[----:B------:R-:W-:-:S02]  /*4df20*/  IMAD.MOV.U32 R58, RZ, RZ, R7 ;  /* 0x000000ffff3a7224 */ /* 0x000fc400078e0007 */
[----:B------:R-:W-:Y:S01]  /*4df30*/  IMAD.MOV.U32 R59, RZ, RZ, R6 ;  /* 0x000000ffff3b7224 */ /* 0x000fe200078e0006 */
[----:B----4-:R-:W-:Y:S04]  /*4df40*/  STL.64 [R1+0x32f0], R38 ;  /* 0x0032f02601007387 */ /* 0x010fe80000100a00 */
[----:B--2---:R-:W-:Y:S04]  /*4df50*/  STL.64 [R1+0x32e8], R36 ;  /* 0x0032e82401007387 */ /* 0x004fe80000100a00 */
[----:B------:R-:W-:Y:S04]  /*4df60*/  STL.64 [R1+0x3308], R58 ;  /* 0x0033083a01007387 */ /* 0x000fe80000100a00 */
[----:B------:R-:W2:Y:S04]  /*4df70*/  LDL.LU R52, [R1+0x2f0] ;  /* 0x0002f00001347983 */ /* 0x000ea80000300800 */
[----:B------:R-:W2:Y:S04]  /*4df80*/  LDL.LU R53, [R1+0x2f4] ;  /* 0x0002f40001357983 */ /* 0x000ea80000300800 */
[----:B------:R-:W4:Y:S04]  /*4df90*/  LDL.LU R54, [R1+0x2f8] ;  /* 0x0002f80001367983 */ /* 0x000f280000300800 */
[----:B------:R-:W4:Y:S01]  /*4dfa0*/  LDL.LU R55, [R1+0x2fc] ;  /* 0x0002fc0001377983 */ /* 0x000f220000300800 */
[----:B------:R-:W-:-:S02]  /*4dfb0*/  IMAD.MOV.U32 R50, RZ, RZ, R5 ;  /* 0x000000ffff327224 */ /* 0x000fc400078e0005 */
[----:B------:R-:W-:Y:S02]  /*4dfc0*/  IMAD.MOV.U32 R51, RZ, RZ, R4 ;  /* 0x000000ffff337224 */ /* 0x000fe400078e0004 */
[----:B------:R-:W-:Y:S02]  /*4dfd0*/  IMAD.MOV.U32 R30, RZ, RZ, R47 ;  /* 0x000000ffff1e7224 */ /* 0x000fe400078e002f */
[----:B------:R-:W-:Y:S01]  /*4dfe0*/  IMAD.MOV.U32 R31, RZ, RZ, R46 ;  /* 0x000000ffff1f7224 */ /* 0x000fe200078e002e */
[----:B0-----:R-:W-:Y:S01]  /*4dff0*/  MOV R22, R16 ;  /* 0x0000001000167202 */ /* 0x001fe20000000f00 */
[----:B------:R-:W-:Y:S01]  /*4e000*/  IMAD.MOV.U32 R23, RZ, RZ, R17 ;  /* 0x000000ffff177224 */ /* 0x000fe200078e0011 */
[----:B----4-:R-:W-:Y:S04]  /*4e010*/  STL.64 [R1+0x3320], R54 ;  /* 0x0033203601007387 */ /* 0x010fe80000100a00 */
[----:B--2---:R-:W-:Y:S04]  /*4e020*/  STL.64 [R1+0x3318], R52 ;  /* 0x0033183401007387 */ /* 0x004fe80000100a00 */
[----:B------:R0:W-:Y:S04]  /*4e030*/  STL.64 [R1+0x3328], R50 ;  /* 0x0033283201007387 */ /* 0x0001e80000100a00 */
[----:B------:R-:W2:Y:S04]  /*4e040*/  LDL.LU R32, [R1+0x300] ;  /* 0x0003000001207983 */ /* 0x000ea80000300800 */
[----:B------:R-:W2:Y:S04]  /*4e050*/  LDL.LU R33, [R1+0x304] ;  /* 0x0003040001217983 */ /* 0x000ea80000300800 */
[----:B------:R-:W2:Y:S04]  /*4e060*/  LDL.LU R34, [R1+0x308] ;  /* 0x0003080001227983 */ /* 0x000ea80000300800 */
[----:B------:R-:W2:Y:S04]  /*4e070*/  LDL.LU R35, [R1+0x30c] ;  /* 0x00030c0001237983 */ /* 0x000ea80000300800 */
[----:B-1----:R-:W4:Y:S04]  /*4e080*/  LDL.LU R8, [R1+0x3a0] ;  /* 0x0003a00001087983 */ /* 0x002f280000300800 */
[----:B------:R-:W4:Y:S04]  /*4e090*/  LDL.LU R9, [R1+0x3a4] ;  /* 0x0003a40001097983 */ /* 0x000f280000300800 */
[----:B---3--:R-:W4:Y:S04]  /*4e0a0*/  LDL.LU R10, [R1+0x3a8] ;  /* 0x0003a800010a7983 */ /* 0x008f280000300800 */
[----:B------:R-:W4:Y:S04]  /*4e0b0*/  LDL.LU R11, [R1+0x3ac] ;  /* 0x0003ac00010b7983 */ /* 0x000f280000300800 */
[----:B------:R-:W3:Y:S04]  /*4e0c0*/  LDL.LU R4, [R1+0x390] ;  /* 0x0003900001047983 */ /* 0x000ee80000300800 */
[----:B------:R-:W3:Y:S04]  /*4e0d0*/  LDL.LU R5, [R1+0x394] ;  /* 0x0003940001057983 */ /* 0x000ee80000300800 */
[----:B------:R-:W3:Y:S04]  /*4e0e0*/  LDL.LU R6, [R1+0x398] ;  /* 0x0003980001067983 */ /* 0x000ee80000300800 */
[----:B------:R-:W3:Y:S04]  /*4e0f0*/  LDL.LU R7, [R1+0x39c] ;  /* 0x00039c0001077983 */ /* 0x000ee80000300800 */
[----:B------:R-:W2:Y:S04]  /*4e100*/  LDL.LU R48, [R1+0x380] ;  /* 0x0003800001307983 */ /* 0x000ea80000300800 */
[----:B------:R-:W2:Y:S04]  /*4e110*/  LDL.LU R49, [R1+0x384] ;  /* 0x0003840001317983 */ /* 0x000ea80000300800 */
[----:B0-----:R-:W2:Y:S04]  /*4e120*/  LDL.LU R50, [R1+0x388] ;  /* 0x0003880001327983 */ /* 0x001ea80000300800 */
[----:B------:R-:W2:Y:S04]  /*4e130*/  LDL.LU R51, [R1+0x38c] ;  /* 0x00038c0001337983 */ /* 0x000ea80000300800 */
[----:B------:R-:W2:Y:S04]  /*4e140*/  LDL.LU R52, [R1+0x370] ;  /* 0x0003700001347983 */ /* 0x000ea80000300800 */
[----:B------:R-:W2:Y:S04]  /*4e150*/  LDL.LU R53, [R1+0x374] ;  /* 0x0003740001357983 */ /* 0x000ea80000300800 */
[----:B------:R-:W2:Y:S04]  /*4e160*/  LDL.LU R54, [R1+0x378] ;  /* 0x0003780001367983 */ /* 0x000ea80000300800 */
[----:B------:R-:W2:Y:S04]  /*4e170*/  LDL.LU R55, [R1+0x37c] ;  /* 0x00037c0001377983 */ /* 0x000ea80000300800 */
[----:B------:R-:W2:Y:S04]  /*4e180*/  LDL.LU.64 R46, [R1+0x168] ;  /* 0x00016800012e7983 */ /* 0x000ea80000300a00 */
[----:B------:R-:W3:Y:S04]  /*4e190*/  LDL.LU R16, [R1+0x3354] ;  /* 0x0033540001107983 */ /* 0x000ee80000300800 */
[----:B------:R-:W3:Y:S04]  /*4e1a0*/  LDL.LU R17, [R1+0x3350] ;  /* 0x0033500001117983 */ /* 0x000ee80000300800 */
        /* <DEDUP_REMOVED lines=12> */
[----:B------:R-:W-:Y:S01]  /*4e270*/  STL.64 [R1+0x31b8], R18 ;  /* 0x0031b81201007387 */ /* 0x000fe20000100a00 */
[----:B----4-:R-:W-:Y:S03]  /*4e280*/  HMMA.16816.F32 R8, R40, R14, R8 ;  /* 0x0000000e2808723c */ /* 0x010fe60000001808 */
[----:B---3--:R-:W-:-:S15]  /*4e290*/  STL.64 [R1+0x31b0], R16 ;  /* 0x0031b01001007387 */ /* 0x008fde0000100a00 */
[----:B------:R-:W-:-:S05]  /*4e2a0*/  NOP ;  /* 0x0000000000007918 */ /* 0x000fca0000000000 */
[----:B------:R-:W-:Y:S04]  /*4e2b0*/  STL.64 [R1+0x3c0], R8 ;  /* 0x0003c00801007387 */ /* 0x000fe80000100a00 */
[----:B------:R0:W-:Y:S04]  /*4e2c0*/  STL.64 [R1+0x3c8], R10 ;  /* 0x0003c80a01007387 */ /* 0x0001e80000100a00 */
[----:B0-----:R-:W3:Y:S04]  /*4e2d0*/  LDL.LU.64 R10, [R1+0x3348] ;  /* 0x00334800010a7983 */ /* 0x001ee80000300a00 */
[----:B------:R-:W4:Y:S01]  /*4e2e0*/  LDL.LU.64 R8, [R1+0x3340] ;  /* 0x0033400001087983 */ /* 0x000f220000300a00 */
[----:B---3--:R-:W-:-:S15]  /*4e2f0*/  HMMA.16816.F32 R4, R40, R10, R4 ;  /* 0x0000000a2804723c */ /* 0x008fde0000001804 */
[----:B------:R-:W-:-:S08]  /*4e300*/  NOP ;  /* 0x0000000000007918 */ /* 0x000fd00000000000 */
[----:B------:R-:W-:Y:S04]  /*4e310*/  STL.64 [R1+0x3b0], R4 ;  /* 0x0003b00401007387 */ /* 0x000fe80000100a00 */
[----:B------:R0:W-:Y:S04]  /*4e320*/  STL.64 [R1+0x3b8], R6 ;  /* 0x0003b80601007387 */ /* 0x0001e80000100a00 */
[----:B0-----:R-:W3:Y:S04]  /*4e330*/  LDL.LU.64 R6, [R1+0x3338] ;  /* 0x0033380001067983 */ /* 0x001ee80000300a00 */
[----:B------:R-:W3:Y:S01]  /*4e340*/  LDL.LU.64 R4, [R1+0x3330] ;  /* 0x0033300001047983 */ /* 0x000ee20000300a00 */
[C---:B--2---:R-:W-:Y:S03]  /*4e350*/  HMMA.16816.F32 R52, R40.reuse, R46, R52 ;  /* 0x0000002e2834723c */ /* 0x044fe60000001834 */
[----:B------:R-:W-:Y:S04]  /*4e360*/  STL.64 [R1+0x31c8], R10 ;  /* 0x0031c80a01007387 */ /* 0x000fe80000100a00 */
[----:B----4-:R0:W-:Y:S04]  /*4e370*/  STL.64 [R1+0x31c0], R8 ;  /* 0x0031c00801007387 */ /* 0x0101e80000100a00 */
        /* <DEDUP_REMOVED lines=9> */
[----:B------:R0:W-:Y:S04]  /*4e410*/  STL.64 [R1+0x31d8], R6 ;  /* 0x0031d80601007387 */ /* 0x0001e80000100a00 */
[----:B------:R-:W-:Y:S04]  /*4e420*/  STL.64 [R1+0x31d0], R4 ;  /* 0x0031d00401007387 */ /* 0x000fe80000100a00 */
[----:B------:R-:W-:Y:S04]  /*4e430*/  STL.64 [R1+0x390], R52 ;  /* 0x0003903401007387 */ /* 0x000fe80000100a00 */
[----:B------:R1:W-:Y:S01]  /*4e440*/  STL.64 [R1+0x398], R54 ;  /* 0x0003983601007387 */ /* 0x0003e20000100a00 */
[----:B0-----:R-:W-:-:S02]  /*4e450*/  IMAD.MOV.U32 R6, RZ, RZ, R13 ;  /* 0x000000ffff067224 */ /* 0x001fc400078e000d */
[----:B------:R-:W-:Y:S02]  /*4e460*/  IMAD.MOV.U32 R7, RZ, RZ, R12 ;  /* 0x000000ffff077224 */ /* 0x000fe400078e000c */
[----:B------:R-:W-:Y:S01]  /*4e470*/  IMAD.MOV.U32 R13, RZ, RZ, R46 ;  /* 0x000000ffff0d7224 */ /* 0x000fe200078e002e */
[----:B-1----:R-:W4:Y:S04]  /*4e480*/  LDL.LU.64 R54, [R1+0x3320] ;  /* 0x0033200001367983 */ /* 0x002f280000300a00 */
[----:B------:R-:W4:Y:S01]  /*4e490*/  LDL.LU.64 R52, [R1+0x3318] ;  /* 0x0033180001347983 */ /* 0x000f220000300a00 */
[----:B------:R-:W-:-:S03]  /*4e4a0*/  IMAD.MOV.U32 R12, RZ, RZ, R47 ;  /* 0x000000ffff0c7224 */ /* 0x000fc600078e002f */
[----:B------:R-:W2:Y:S04]  /*4e4b0*/  LDL.LU.64 R46, [R1+0x3310] ;  /* 0x00331000012e7983 */ /* 0x000ea80000300a00 */
[----:B------:R-:W-:Y:S04]  /*4e4c0*/  STL.64 [R1+0x31e8], R14 ;  /* 0x0031e80e01007387 */ /* 0x000fe80000100a00 */
[----:B------:R0:W-:Y:S01]  /*4e4d0*/  STL.64 [R1+0x31e0], R12 ;  /* 0x0031e00c01007387 */ /* 0x0001e20000100a00 */
[----:B------:R-:W-:Y:S02]  /*4e4e0*/  IMAD.MOV.U32 R18, RZ, RZ, R45 ;  /* 0x000000ffff127224 */ /* 0x000fe400078e002d */
[----:B------:R-:W-:Y:S01]  /*4e4f0*/  IMAD.MOV.U32 R19, RZ, RZ, R44 ;  /* 0x000000ffff137224 */ /* 0x000fe200078e002c */
[----:B0-----:R-:W4:Y:S04]  /*4e500*/  LDL.LU R12, [R1+0x2d0] ;  /* 0x0002d000010c7983 */ /* 0x001f280000300800 */
[----:B------:R-:W4:Y:S04]  /*4e510*/  LDL.LU R13, [R1+0x2d4] ;  /* 0x0002d400010d7983 */ /* 0x000f280000300800 */
[----:B------:R-:W4:Y:S04]  /*4e520*/  LDL.LU R14, [R1+0x2d8] ;  /* 0x0002d800010e7983 */ /* 0x000f280000300800 */
[----:B------:R-:W4:Y:S01]  /*4e530*/  LDL.LU R15, [R1+0x2dc] ;  /* 0x0002dc00010f7983 */ /* 0x000f220000300800 */
[----:B--2---:R-:W-:Y:S03]  /*4e540*/  HMMA.16816.F32 R40, R40, R46, R56 ;  /* 0x0000002e2828723c */ /* 0x004fe60000001838 */
[----:B------:R-:W4:Y:S04]  /*4e550*/  LDL.LU.64 R58, [R1+0x3308] ;  /* 0x00330800013a7983 */ /* 0x000f280000300a00 */
[----:B------:R-:W2:Y:S04]  /*4e560*/  LDL.LU.64 R46, [R1+0x3300] ;  /* 0x00330000012e7983 */ /* 0x000ea80000300a00 */
[----:B------:R-:W2:-:S12]  /*4e570*/  LDL.LU.64 R44, [R1+0x32f8] ;  /* 0x0032f800012c7983 */ /* 0x000e980000300a00 */
[----:B------:R-:W-:Y:S04]  /*4e580*/  STL.64 [R1+0x350], R40 ;  /* 0x0003502801007387 */ /* 0x000fe80000100a00 */
[----:B------:R0:W-:Y:S04]  /*4e590*/  STL.64 [R1+0x358], R42 ;  /* 0x0003582a01007387 */ /* 0x0001e80000100a00 */
[----:B0-----:R-:W4:Y:S04]  /*4e5a0*/  LDL.LU R42, [R1+0xe8] ;  /* 0x0000e800012a7983 */ /* 0x001f280000300800 */
[----:B------:R-:W4:Y:S01]  /*4e5b0*/  LDL.LU R43, [R1+0xec] ;  /* 0x0000ec00012b7983 */ /* 0x000f220000300800 */
[C---:B--2---:R-:W-:Y:S03]  /*4e5c0*/  HMMA.16816.F32 R20, R44.reuse, R22, R36 ;  /* 0x000000162c14723c */ /* 0x044fe60000001824 */
[----:B------:R-:W2:Y:S04]  /*4e5d0*/  LDL.LU.64 R38, [R1+0x32f0] ;  /* 0x0032f00001267983 */ /* 0x000ea80000300a00 */
[----:B------:R-:W2:Y:S01]  /*4e5e0*/  LDL.LU.64 R36, [R1+0x32e8] ;  /* 0x0032e80001247983 */ /* 0x000ea20000300a00 */
[C---:B------:R-:W-:Y:S06]  /*4e5f0*/  HMMA.16816.F32 R28, R44.reuse, R30, R24 ;  /* 0x0000001e2c1c723c */ /* 0x040fec0000001818 */
[C---:B---3--:R-:W-:Y:S06]  /*4e600*/  HMMA.16816.F32 R48, R44.reuse, R50, R32 ;  /* 0x000000322c30723c */ /* 0x048fec0000001820 */
[C---:B----4-:R-:W-:Y:S03]  /*4e610*/  HMMA.16816.F32 R56, R44.reuse, R58, R52 ;  /* 0x0000003a2c38723c */ /* 0x050fe60000001834 */
[----:B------:R-:W-:Y:S04]  /*4e620*/  STL.64 [R1+0x340], R20 ;  /* 0x0003401401007387 */ /* 0x000fe80000100a00 */
[----:B------:R0:W-:Y:S04]  /*4e630*/  STL.64 [R1+0x348], R22 ;  /* 0x0003481601007387 */ /* 0x0001e80000100a00 */
[----:B0-----:R-:W3:Y:S04]  /*4e640*/  LDL.LU.64 R22, [R1+0x32e0] ;  /* 0x0032e00001167983 */ /* 0x001ee80000300a00 */
[----:B------:R-:W3:Y:S04]  /*4e650*/  LDL.LU.64 R20, [R1+0x32d8] ;  /* 0x0032d80001147983 */ /* 0x000ee80000300a00 */
[----:B------:R-:W4:Y:S04]  /*4e660*/  LDL.LU.64 R24, [R1+0x32d0] ;  /* 0x0032d00001187983 */ /* 0x000f280000300a00 */
[----:B------:R-:W-:Y:S04]  /*4e670*/  STL.64 [R1+0x330], R28 ;  /* 0x0003301c01007387 */ /* 0x000fe80000100a00 */
[----:B------:R0:W-:Y:S04]  /*4e680*/  STL.64 [R1+0x338], R30 ;  /* 0x0003381e01007387 */ /* 0x0001e80000100a00 */
[----:B0-----:R-:W3:Y:S04]  /*4e690*/  LDL.LU.64 R30, [R1+0x32c8] ;  /* 0x0032c800011e7983 */ /* 0x001ee80000300a00 */
        /* <DEDUP_REMOVED lines=9> */
[----:B0-----:R-:W4:Y:S01]  /*4e730*/  LDL.LU.64 R58, [R1+0x3298] ;  /* 0x00329800013a7983 */ /* 0x001f220000300a00 */
[----:B--2---:R-:W-:Y:S03]  /*4e740*/  HMMA.16816.F32 R40, R44, R42, R36 ;  /* 0x0000002a2c28723c */ /* 0x004fe60000001824 */
[----:B------:R-:W2:Y:S04]  /*4e750*/  LDL.LU.64 R38, [R1+0x3290] ;  /* 0x0032900001267983 */ /* 0x000ea80000300a00 */
[----:B------:R-:W2:-:S15]  /*4e760*/  LDL.LU.64 R36, [R1+0x3288] ;  /* 0x0032880001247983 */ /* 0x000e9e0000300a00 */
[----:B------:R-:W-:-:S01]  /*4e770*/  NOP ;  /* 0x0000000000007918 */ /* 0x000fc20000000000 */
[----:B------:R-:W-:Y:S04]  /*4e780*/  STL.64 [R1+0x300], R40 ;  /* 0x0003002801007387 */ /* 0x000fe80000100a00 */
[----:B------:R0:W-:Y:S02]  /*4e790*/  STL.64 [R1+0x308], R42 ;  /* 0x0003082a01007387 */ /* 0x0001e40000100a00 */
[C---:B0-----:R-:W-:Y:S06]  /*4e7a0*/  HMMA.16816.F32 R40, R44.reuse, R6, R12 ;  /* 0x000000062c28723c */ /* 0x041fec000000180c */
[C---:B------:R-:W-:Y:S06]  /*4e7b0*/  HMMA.16816.F32 R4, R44.reuse, R18, R8 ;  /* 0x000000122c04723c */ /* 0x040fec0000001808 */
[C---:B---3--:R-:W-:Y:S11]  /*4e7c0*/  HMMA.16816.F32 R12, R44.reuse, R30, R20 ;  /* 0x0000001e2c0c723c */ /* 0x048ff60000001814 */
[----:B------:R-:W-:Y:S04]  /*4e7d0*/  STL.64 [R1+0x2f0], R40 ;  /* 0x0002f02801007387 */ /* 0x000fe80000100a00 */
[----:B------:R-:W-:Y:S04]  /*4e7e0*/  STL.64 [R1+0x2f8], R42 ;  /* 0x0002f82a01007387 */ /* 0x000fe80000100a00 */
[----:B------:R-:W-:Y:S04]  /*4e7f0*/  STL.64 [R1+0x2e0], R4 ;  /* 0x0002e00401007387 */ /* 0x000fe80000100a00 */
[----:B------:R0:W-:Y:S01]  /*4e800*/  STL.64 [R1+0x2e8], R6 ;  /* 0x0002e80601007387 */ /* 0x0001e20000100a00 */
[C---:B----4-:R-:W-:Y:S06]  /*4e810*/  HMMA.16816.F32 R8, R44.reuse, R50, R32 ;  /* 0x000000322c08723c */ /* 0x050fec0000001820 */
[----:B0-----:R-:W-:Y:S01]  /*4e820*/  HMMA.16816.F32 R4, R44, R58, R52 ;  /* 0x0000003a2c04723c */ /* 0x001fe20000001834 */
[----:B------:R-:W-:Y:S04]  /*4e830*/  STL.64 [R1+0x2d0], R12 ;  /* 0x0002d00c01007387 */ /* 0x000fe80000100a00 */
[----:B------:R-:W-:Y:S04]  /*4e840*/  STL.64 [R1+0x2d8], R14 ;  /* 0x0002d80e01007387 */ /* 0x000fe80000100a00 */
[----:B------:R-:W3:Y:S08]  /*4e850*/  LDL.LU R52, [R1+0x1f0] ;  /* 0x0001f00001347983 */ /* 0x000ef00000300800 */
[----:B------:R0:W-:Y:S04]  /*4e860*/  STL.64 [R1+0x2c0], R8 ;  /* 0x0002c00801007387 */ /* 0x0001e80000100a00 */
[----:B------:R1:W-:Y:S04]  /*4e870*/  STL.64 [R1+0x2c8], R10 ;  /* 0x0002c80a01007387 */ /* 0x0003e80000100a00 */
[----:B------:R-:W-:Y:S04]  /*4e880*/  STL.64 [R1+0x2b0], R4 ;  /* 0x0002b00401007387 */ /* 0x000fe80000100a00 */
[----:B------:R-:W-:Y:S04]  /*4e890*/  STL.64 [R1+0x2b8], R6 ;  /* 0x0002b80601007387 */ /* 0x000fe80000100a00 */
[----:B------:R-:W3:Y:S04]  /*4e8a0*/  LDL.LU R53, [R1+0x1f4] ;  /* 0x0001f40001357983 */ /* 0x000ee80000300800 */
[----:B------:R-:W4:Y:S04]  /*4e8b0*/  LDL.LU R54, [R1+0x1f8] ;  /* 0x0001f80001367983 */ /* 0x000f280000300800 */
[----:B------:R-:W4:Y:S01]  /*4e8c0*/  LDL.LU R55, [R1+0x1fc] ;  /* 0x0001fc0001377983 */ /* 0x000f220000300800 */
[----:B------:R-:W-:-:S02]  /*4e8d0*/  IMAD.MOV.U32 R58, RZ, RZ, R60 ;  /* 0x000000ffff3a7224 */ /* 0x000fc400078e003c */
[----:B------:R-:W-:Y:S01]  /*4e8e0*/  IMAD.MOV.U32 R59, RZ, RZ, R2 ;  /* 0x000000ffff3b7224 */ /* 0x000fe200078e0002 */
[----:B----4-:R-:W-:Y:S04]  /*4e8f0*/  STL.64 [R1+0x3200], R54 ;  /* 0x0032003601007387 */ /* 0x010fe80000100a00 */
[----:B---3--:R3:W-:Y:S04]  /*4e900*/  STL.64 [R1+0x31f8], R52 ;  /* 0x0031f83401007387 */ /* 0x0087e80000100a00 */
[----:B------:R-:W4:Y:S04]  /*4e910*/  LDL.LU R60, [R1+0x3284] ;  /* 0x00328400013c7983 */ /* 0x000f280000300800 */
[----:B------:R-:W4:Y:S04]  /*4e920*/  LDL.LU R2, [R1+0x3280] ;  /* 0x0032800001027983 */ /* 0x000f280000300800 */
[----:B------:R-:W-:Y:S04]  /*4e930*/  STL.64 [R1+0x3210], R58 ;  /* 0x0032103a01007387 */ /* 0x000fe80000100a00 */
[----:B------:R-:W3:Y:S04]  /*4e940*/  LDL.LU R20, [R1+0x200] ;  /* 0x0002000001147983 */ /* 0x000ee80000300800 */
[----:B------:R-:W3:Y:S04]  /*4e950*/  LDL.LU R21, [R1+0x204] ;  /* 0x0002040001157983 */ /* 0x000ee80000300800 */
[----:B------:R-:W4:Y:S04]  /*4e960*/  LDL.LU R22, [R1+0x208] ;  /* 0x0002080001167983 */ /* 0x000f280000300800 */
[----:B------:R-:W4:Y:S01]  /*4e970*/  LDL.LU R23, [R1+0x20c] ;  /* 0x00020c0001177983 */ /* 0x000f220000300800 */
[----:B--2---:R-:W-:Y:S01]  /*4e980*/  MOV R18, R39 ;  /* 0x0000002700127202 */ /* 0x004fe20000000f00 */
[----:B------:R-:W-:-:S02]  /*4e990*/  IMAD.MOV.U32 R19, RZ, RZ, R38 ;  /* 0x000000ffff137224 */ /* 0x000fc400078e0026 */
[----:B----4-:R2:W-:Y:S04]  /*4e9a0*/  STL.64 [R1+0x3220], R22 ;  /* 0x0032201601007387 */ /* 0x0105e80000100a00 */
[----:B---3--:R-:W-:Y:S04]  /*4e9b0*/  STL.64 [R1+0x3218], R20 ;  /* 0x0032181401007387 */ /* 0x008fe80000100a00 */
[----:B------:R-:W-:Y:S04]  /*4e9c0*/  STL.64 [R1+0x3228], R18 ;  /* 0x0032281201007387 */ /* 0x000fe80000100a00 */
[----:B0-----:R-:W3:Y:S04]  /*4e9d0*/  LDL.LU R8, [R1+0x210] ;  /* 0x0002100001087983 */ /* 0x001ee80000300800 */
[----:B------:R-:W3:Y:S04]  /*4e9e0*/  LDL.LU R9, [R1+0x214] ;  /* 0x0002140001097983 */ /* 0x000ee80000300800 */
[----:B-1----:R-:W4:Y:S04]  /*4e9f0*/  LDL.LU R10, [R1+0x218] ;  /* 0x00021800010a7983 */ /* 0x002f280000300800 */
[----:B------:R-:W4:Y:S04]  /*4ea00*/  LDL.LU R11, [R1+0x21c] ;  /* 0x00021c00010b7983 */ /* 0x000f280000300800 */
[----:B----4-:R-:W-:Y:S04]  /*4ea10*/  STL.64 [R1+0x3238], R10 ;  /* 0x0032380a01007387 */ /* 0x010fe80000100a00 */
[----:B---3--:R-:W-:Y:S04]  /*4ea20*/  STL.64 [R1+0x3230], R8 ;  /* 0x0032300801007387 */ /* 0x008fe80000100a00 */
[----:B------:R-:W3:Y:S04]  /*4ea30*/  LDL.LU R52, [R1+0x230] ;  /* 0x0002300001347983 */ /* 0x000ee80000300800 */
[----:B------:R-:W3:Y:S04]  /*4ea40*/  LDL.LU R53, [R1+0x234] ;  /* 0x0002340001357983 */ /* 0x000ee80000300800 */
[----:B------:R-:W4:Y:S04]  /*4ea50*/  LDL.LU R54, [R1+0x238] ;  /* 0x0002380001367983 */ /* 0x000f280000300800 */
[----:B------:R-:W4:Y:S01]  /*4ea60*/  LDL.LU R55, [R1+0x23c] ;  /* 0x00023c0001377983 */ /* 0x000f220000300800 */
[----:B------:R-:W-:-:S02]  /*4ea70*/  IMAD.MOV.U32 R38, RZ, RZ, R3 ;  /* 0x000000ffff267224 */ /* 0x000fc400078e0003 */
[----:B------:R-:W-:Y:S02]  /*4ea80*/  IMAD.MOV.U32 R39, RZ, RZ, R36 ;  /* 0x000000ffff277224 */ /* 0x000fe400078e0024 */
[----:B--2---:R-:W-:Y:S01]  /*4ea90*/  IMAD.MOV.U32 R22, RZ, RZ, R37 ;  /* 0x000000ffff167224 */ /* 0x004fe200078e0025 */
[----:B----4-:R-:W-:Y:S04]  /*4eaa0*/  STL.64 [R1+0x3248], R54 ;  /* 0x0032483601007387 */ /* 0x010fe80000100a00 */
[----:B---3--:R-:W-:Y:S04]  /*4eab0*/  STL.64 [R1+0x3240], R52 ;  /* 0x0032403401007387 */ /* 0x008fe80000100a00 */
[----:B------:R-:W2:Y:S04]  /*4eac0*/  LDL.LU R3, [R1+0x327c] ;  /* 0x00327c0001037983 */ /* 0x000ea80000300800 */
[----:B------:R-:W3:Y:S04]  /*4ead0*/  LDL.LU R36, [R1+0x3278] ;  /* 0x0032780001247983 */ /* 0x000ee80000300800 */
[----:B------:R0:W-:Y:S04]  /*4eae0*/  STL.64 [R1+0x3250], R38 ;  /* 0x0032502601007387 */ /* 0x0001e80000100a00 */
[----:B------:R-:W4:Y:S01]  /*4eaf0*/  LDL.LU R37, [R1+0x3274] ;  /* 0x0032740001257983 */ /* 0x000f220000300800 */
[----:B------:R-:W-:-:S02]  /*4eb00*/  IMAD.MOV.U32 R23, RZ, RZ, R0 ;  /* 0x000000ffff177224 */ /* 0x000fc400078e0000 */
[----:B------:R-:W-:Y:S01]  /*4eb10*/  IMAD.MOV.U32 R26, RZ, RZ, R60 ;  /* 0x000000ffff1a7224 */ /* 0x000fe200078e003c */
[----:B------:R-:W4:Y:S04]  /*4eb20*/  LDL.LU R0, [R1+0x3270] ;  /* 0x0032700001007983 */ /* 0x000f280000300800 */
[----:B------:R-:W4:Y:S01]  /*4eb30*/  LDL.LU R60, [R1+0x326c] ;  /* 0x00326c00013c7983 */ /* 0x000f220000300800 */
[----:B------:R-:W-:Y:S02]  /*4eb40*/  IMAD.MOV.U32 R27, RZ, RZ, R61 ;  /* 0x000000ffff1b7224 */ /* 0x000fe400078e003d */
[----:B------:R-:W-:Y:S01]  /*4eb50*/  IMAD.MOV.U32 R31, RZ, RZ, R2 ;  /* 0x000000ffff1f7224 */ /* 0x000fe200078e0002 */
[----:B------:R-:W4:Y:S01]  /*4eb60*/  LDL.LU R61, [R1+0x3268] ;  /* 0x00326800013d7983 */ /* 0x000f220000300800 */
[----:B--2---:R-:W-:-:S02]  /*4eb70*/  IMAD.MOV.U32 R30, RZ, RZ, R3 ;  /* 0x000000ffff1e7224 */ /* 0x004fc400078e0003 */
[----:B---3--:R-:W-:Y:S01]  /*4eb80*/  IMAD.MOV.U32 R35, RZ, RZ, R36 ;  /* 0x000000ffff237224 */ /* 0x008fe200078e0024 */
[----:B------:R-:W2:Y:S04]  /*4eb90*/  LDL.LU R3, [R1+0x3264] ;  /* 0x0032640001037983 */ /* 0x000ea80000300800 */
[----:B------:R-:W3:Y:S01]  /*4eba0*/  LDL.LU R2, [R1+0x3260] ;  /* 0x0032600001027983 */ /* 0x000ee20000300800 */
[----:B----4-:R-:W-:-:S03]  /*4ebb0*/  MOV R34, R37 ;  /* 0x0000002500227202 */ /* 0x010fc60000000f00 */
[----:B------:R-:W4:Y:S04]  /*4ebc0*/  LDL.LU R36, [R1+0x280] ;  /* 0x0002800001247983 */ /* 0x000f280000300800 */
[----:B------:R-:W4:Y:S04]  /*4ebd0*/  LDL.LU R37, [R1+0x284] ;  /* 0x0002840001257983 */ /* 0x000f280000300800 */
[----:B0-----:R-:W4:Y:S04]  /*4ebe0*/  LDL.LU R38, [R1+0x288] ;  /* 0x0002880001267983 */ /* 0x001f280000300800 */
[----:B------:R-:W4:Y:S04]  /*4ebf0*/  LDL.LU R39, [R1+0x28c] ;  /* 0x00028c0001277983 */ /* 0x000f280000300800 */
[----:B------:R-:W2:Y:S04]  /*4ec00*/  LDL.LU R52, [R1+0x270] ;  /* 0x0002700001347983 */ /* 0x000ea80000300800 */
[----:B------:R-:W2:Y:S04]  /*4ec10*/  LDL.LU R53, [R1+0x274] ;  /* 0x0002740001357983 */ /* 0x000ea80000300800 */
[----:B------:R-:W2:Y:S04]  /*4ec20*/  LDL.LU R54, [R1+0x278] ;  /* 0x0002780001367983 */ /* 0x000ea80000300800 */
[----:B------:R-:W2:Y:S04]  /*4ec30*/  LDL.LU R55, [R1+0x27c] ;  /* 0x00027c0001377983 */ /* 0x000ea80000300800 */
        /* <DEDUP_REMOVED lines=12> */
[----:B------:R-:W-:-:S02]  /*4ed00*/  IMAD.MOV.U32 R6, RZ, RZ, R24 ;  /* 0x000000ffff067224 */ /* 0x000fc400078e0018 */
[----:B------:R-:W-:Y:S01]  /*4ed10*/  IMAD.MOV.U32 R7, RZ, RZ, R25 ;  /* 0x000000ffff077224 */ /* 0x000fe200078e0019 */
        /* <DEDUP_REMOVED lines=12> */
[C---:B----4-:R-:W-:Y:S03]  /*4ede0*/  HMMA.16816.F32 R32, R44.reuse, R34, R36 ;  /* 0x000000222c20723c */ /* 0x050fe60000001824 */
[----:B------:R-:W4:Y:S03]  /*4edf0*/  LDL.LU.64 R38, [R1+0x3250] ;  /* 0x0032500001267983 */ /* 0x000f260000300a00 */
[----:B--2---:R-:W-:Y:S01]  /*4ee00*/  HMMA.16816.F32 R28, R44, R30, R52 ;  /* 0x0000001e2c1c723c */ /* 0x004fe20000001834 */
[----:B---3--:R-:W-:-:S02]  /*4ee10*/  IMAD.MOV.U32 R43, RZ, RZ, R24 ;  /* 0x000000ffff2b7224 */ /* 0x008fc400078e0018 */
[----:B------:R-:W-:-:S03]  /*4ee20*/  IMAD.MOV.U32 R42, RZ, RZ, R25 ;  /* 0x000000ffff2a7224 */ /* 0x000fc600078e0019 */
[C---:B------:R-:W-:Y:S11]  /*4ee30*/  HMMA.16816.F32 R24, R44.reuse, R26, R8 ;  /* 0x0000001a2c18723c */ /* 0x040ff60000001808 */
[----:B------:R0:W-:Y:S01]  /*4ee40*/  STL.64 [R1+0x2a0], R32 ;  /* 0x0002a02001007387 */ /* 0x0001e20000100a00 */
[C---:B------:R-:W-:Y:S03]  /*4ee50*/  HMMA.16816.F32 R20, R44.reuse, R22, R16 ;  /* 0x000000162c14723c */ /* 0x040fe60000001810 */
[----:B------:R1:W-:Y:S04]  /*4ee60*/  STL.64 [R1+0x2a8], R34 ;  /* 0x0002a82201007387 */ /* 0x0003e80000100a00 */
[----:B0-----:R-:W2:Y:S04]  /*4ee70*/  LDL.LU R32, [R1+0x1d0] ;  /* 0x0001d00001207983 */ /* 0x001ea80000300800 */
[----:B------:R-:W2:Y:S04]  /*4ee80*/  LDL.LU R33, [R1+0x1d4] ;  /* 0x0001d40001217983 */ /* 0x000ea80000300800 */
[----:B-1----:R-:W2:Y:S04]  /*4ee90*/  LDL.LU R34, [R1+0x1d8] ;  /* 0x0001d80001227983 */ /* 0x002ea80000300800 */
[----:B------:R-:W2:Y:S04]  /*4eea0*/  LDL.LU R35, [R1+0x1dc] ;  /* 0x0001dc0001237983 */ /* 0x000ea80000300800 */
[----:B------:R-:W3:Y:S04]  /*4eeb0*/  LDL.LU.64 R54, [R1+0x3248] ;  /* 0x0032480001367983 */ /* 0x000ee80000300a00 */
[----:B------:R-:W3:Y:S04]  /*4eec0*/  LDL.LU.64 R52, [R1+0x3240] ;  /* 0x0032400001347983 */ /* 0x000ee80000300a00 */
[----:B------:R0:W-:Y:S04]  /*4eed0*/  STL.64 [R1+0x290], R28 ;  /* 0x0002901c01007387 */ /* 0x0001e80000100a00 */
        /* <DEDUP_REMOVED lines=14> */
[----:B------:R-:W-:Y:S04]  /*4efc0*/  STL.64 [R1+0x270], R20 ;  /* 0x0002701401007387 */ /* 0x000fe80000100a00 */
[----:B------:R0:W-:Y:S04]  /*4efd0*/  STL.64 [R1+0x278], R22 ;  /* 0x0002781601007387 */ /* 0x0001e80000100a00 */
[----:B0-----:R-:W2:Y:S04]  /*4efe0*/  LDL.LU.64 R22, [R1+0x3220] ;  /* 0x0032200001167983 */ /* 0x001ea80000300a00 */
[----:B------:R-:W2:Y:S01]  /*4eff0*/  LDL.LU.64 R20, [R1+0x3218] ;  /* 0x0032180001147983 */ /* 0x000ea20000300a00 */
[----:B----4-:R-:W-:Y:S03]  /*4f000*/  HMMA.16816.F32 R36, R44, R38, R56 ;  /* 0x000000262c24723c */ /* 0x010fe60000001838 */
[----:B------:R-:W2:-:S15]  /*4f010*/  LDL.LU.64 R58, [R1+0x3210] ;  /* 0x00321000013a7983 */ /* 0x000e9e0000300a00 */
[----:B------:R-:W-:-:S05]  /*4f020*/  NOP ;  /* 0x0000000000007918 */ /* 0x000fca0000000000 */
[----:B------:R-:W-:Y:S04]  /*4f030*/  STL.64 [R1+0x260], R36 ;  /* 0x0002602401007387 */ /* 0x000fe80000100a00 */
[----:B------:R0:W-:Y:S04]  /*4f040*/  STL.64 [R1+0x268], R38 ;  /* 0x0002682601007387 */ /* 0x0001e80000100a00 */
[----:B0-----:R-:W4:Y:S01]  /*4f050*/  LDL.LU.64 R38, [R1+0x3208] ;  /* 0x0032080001267983 */ /* 0x001f220000300a00 */
[C---:B------:R-:W-:Y:S06]  /*4f060*/  HMMA.16816.F32 R4, R44.reuse, R6, R12 ;  /* 0x000000062c04723c */ /* 0x040fec000000180c */
[C---:B---3--:R-:W-:Y:S06]  /*4f070*/  HMMA.16816.F32 R16, R44.reuse, R18, R8 ;  /* 0x000000122c10723c */ /* 0x048fec0000001808 */
[C---:B--2---:R-:W-:Y:S06]  /*4f080*/  HMMA.16816.F32 R56, R44.reuse, R58, R20 ;  /* 0x0000003a2c38723c */ /* 0x044fec0000001814 */
[----:B----4-:R-:W-:Y:S01]  /*4f090*/  HMMA.16816.F32 R36, R44, R38, R52 ;  /* 0x000000262c24723c */ /* 0x010fe20000001834 */
[----:B------:R-:W2:Y:S04]  /*4f0a0*/  LDL.LU.64 R54, [R1+0x3200] ;  /* 0x0032000001367983 */ /* 0x000ea80000300a00 */
[----:B------:R-:W2:-:S15]  /*4f0b0*/  LDL.LU.64 R52, [R1+0x31f8] ;  /* 0x0031f80001347983 */ /* 0x000e9e0000300a00 */
[----:B------:R-:W-:-:S03]  /*4f0c0*/  NOP ;  /* 0x0000000000007918 */ /* 0x000fc60000000000 */
[----:B------:R0:W-:Y:S04]  /*4f0d0*/  STL.64 [R1+0x250], R36 ;  /* 0x0002502401007387 */ /* 0x0001e80000100a00 */
[----:B------:R-:W-:Y:S01]  /*4f0e0*/  STL.64 [R1+0x258], R38 ;  /* 0x0002582601007387 */ /* 0x000fe20000100a00 */
[----:B0-----:R-:W-:Y:S02]  /*4f0f0*/  IMAD.MOV.U32 R36, RZ, RZ, R2 ;  /* 0x000000ffff247224 */ /* 0x001fe400078e0002 */
[----:B------:R-:W-:Y:S01]  /*4f100*/  IMAD.MOV.U32 R37, RZ, RZ, R3 ;  /* 0x000000ffff257224 */ /* 0x000fe200078e0003 */
[----:B------:R-:W3:Y:S04]  /*4f110*/  LDL.LU R2, [R1+0x31f4] ;  /* 0x0031f40001027983 */ /* 0x000ee80000300800 */
[----:B------:R-:W4:Y:S04]  /*4f120*/  LDL.LU R3, [R1+0x31f0] ;  /* 0x0031f00001037983 */ /* 0x000f280000300800 */
[----:B------:R-:W3:Y:S04]  /*4f130*/  LDL.LU.64 R14, [R1+0x31e8] ;  /* 0x0031e800010e7983 */ /* 0x000ee80000300a00 */
[----:B------:R-:W3:Y:S04]  /*4f140*/  LDL.LU.64 R12, [R1+0x31e0] ;  /* 0x0031e000010c7983 */ /* 0x000ee80000300a00 */
[----:B------:R-:W-:Y:S04]  /*4f150*/  STL.64 [R1+0x240], R4 ;  /* 0x0002400401007387 */ /* 0x000fe80000100a00 */
[----:B------:R0:W-:Y:S04]  /*4f160*/  STL.64 [R1+0x248], R6 ;  /* 0x0002480601007387 */ /* 0x0001e80000100a00 */
[----:B0-----:R-:W3:Y:S04]  /*4f170*/  LDL.LU.64 R6, [R1+0x31d8] ;  /* 0x0031d80001067983 */ /* 0x001ee80000300a00 */
[----:B------:R-:W3:Y:S04]  /*4f180*/  LDL.LU.64 R4, [R1+0x31d0] ;  /* 0x0031d00001047983 */ /* 0x000ee80000300a00 */
        /* <DEDUP_REMOVED lines=10> */
[----:B0-----:R-:W2:Y:S04]  /*4f230*/  LDL.LU.64 R58, [R1+0x3198] ;  /* 0x00319800013a7983 */ /* 0x001ea80000300a00 */
[----:B------:R-:W3:Y:S01]  /*4f240*/  LDL.LU.64 R56, [R1+0x3190] ;  /* 0x0031900001387983 */ /* 0x000ee20000300a00 */
[----:B--2---:R-:W-:-:S15]  /*4f250*/  HMMA.16816.F32 R52, R44, R58, R52 ;  /* 0x0000003a2c34723c */ /* 0x004fde0000001834 */
[----:B------:R-:W-:-:S08]  /*4f260*/  NOP ;  /* 0x0000000000007918 */ /* 0x000fd00000000000 */
[----:B------:R-:W-:Y:S04]  /*4f270*/  STL.64 [R1+0x210], R52 ;  /* 0x0002103401007387 */ /* 0x000fe80000100a00 */
[----:B------:R0:W-:Y:S04]  /*4f280*/  STL.64 [R1+0x218], R54 ;  /* 0x0002183601007387 */ /* 0x0001e80000100a00 */
[----:B0-----:R-:W2:Y:S04]  /*4f290*/  LDL.LU.64 R54, [R1+0x3188] ;  /* 0x0031880001367983 */ /* 0x001ea80000300a00 */
[----:B------:R-:W4:Y:S02]  /*4f2a0*/  LDL.LU.64 R52, [R1+0x3180] ;  /* 0x0031800001347983 */ /* 0x000f240000300a00 */
[----:B----4-:R-:W-:Y:S01]  /*4f2b0*/  MOV R58, R53 ;  /* 0x00000035003a7202 */ /* 0x010fe20000000f00 */
[----:B------:R-:W-:-:S02]  /*4f2c0*/  IMAD.MOV.U32 R59, RZ, RZ, R52 ;  /* 0x000000ffff3b7224 */ /* 0x000fc400078e0034 */
[----:B--2---:R-:W-:Y:S01]  /*4f2d0*/  HMMA.16816.F32 R52, R44, R54, R48 ;  /* 0x000000362c34723c */ /* 0x004fe20000001830 */
[----:B------:R-:W2:Y:S04]  /*4f2e0*/  LDL.LU.64 R50, [R1+0x3178] ;  /* 0x0031780001327983 */ /* 0x000ea80000300a00 */
[----:B------:R-:W4:-:S15]  /*4f2f0*/  LDL.LU.64 R48, [R1+0x3170] ;  /* 0x0031700001307983 */ /* 0x000f1e0000300a00 */
[----:B------:R-:W-:-:S03]  /*4f300*/  NOP ;  /* 0x0000000000007918 */ /* 0x000fc60000000000 */
[----:B------:R4:W-:Y:S04]  /*4f310*/  STL.64 [R1+0x200], R52 ;  /* 0x0002003401007387 */ /* 0x0009e80000100a00 */
[----:B------:R-:W-:Y:S01]  /*4f320*/  STL.64 [R1+0x208], R54 ;  /* 0x0002083601007387 */ /* 0x000fe20000100a00 */
[----:B----4-:R-:W-:Y:S02]  /*4f330*/  IMAD.MOV.U32 R52, RZ, RZ, R49 ;  /* 0x000000ffff347224 */ /* 0x010fe400078e0031 */
[----:B------:R-:W-:Y:S02]  /*4f340*/  IMAD.MOV.U32 R53, RZ, RZ, R48 ;  /* 0x000000ffff357224 */ /* 0x000fe400078e0030 */
        /* <DEDUP_REMOVED lines=13> */
[----:B------:R0:W-:Y:S01]  /*4f420*/  STL.64 [R1+0x1e8], R34 ;  /* 0x0001e82201007387 */ /* 0x0001e20000100a00 */
[----:B----4-:R-:W-:Y:S01]  /*4f430*/  MOV R32, R29 ;  /* 0x0000001d00207202 */ /* 0x010fe20000000f00 */
[----:B------:R-:W-:Y:S02]  /*4f440*/  IMAD.MOV.U32 R33, RZ, RZ, R28 ;  /* 0x000000ffff217224 */ /* 0x000fe400078e001c */
[----:B--2---:R-:W-:Y:S01]  /*4f450*/  HMMA.16816.F32 R28, R44, R30, R24 ;  /* 0x0000001e2c1c723c */ /* 0x004fe20000001818 */
[----:B------:R-:W2:Y:S01]  /*4f460*/  LDL.LU.64 R26, [R1+0x3148] ;  /* 0x00314800011a7983 */ /* 0x000ea20000300a00 */
[----:B0-----:R-:W-:-:S02]  /*4f470*/  IMAD.MOV.U32 R34, RZ, RZ, R3 ;  /* 0x000000ffff227224 */ /* 0x001fc400078e0003 */
[----:B---3--:R-:W-:Y:S02]  /*4f480*/  IMAD.MOV.U32 R35, RZ, RZ, R2 ;  /* 0x000000ffff237224 */ /* 0x008fe400078e0002 */
[----:B------:R-:W-:Y:S02]  /*4f490*/  IMAD.MOV.U32 R50, RZ, RZ, R21 ;  /* 0x000000ffff327224 */ /* 0x000fe400078e0015 */
[----:B------:R-:W-:Y:S02]  /*4f4a0*/  IMAD.MOV.U32 R51, RZ, RZ, R20 ;  /* 0x000000ffff337224 */ /* 0x000fe400078e0014 */
[----:B------:R-:W-:Y:S02]  /*4f4b0*/  IMAD.MOV.U32 R54, RZ, RZ, R17 ;  /* 0x000000ffff367224 */ /* 0x000fe400078e0011 */
[----:B------:R-:W-:-:S03]  /*4f4c0*/  IMAD.MOV.U32 R55, RZ, RZ, R16 ;  /* 0x000000ffff377224 */ /* 0x000fc600078e0010 */
[C---:B------:R-:W-:Y:S06]  /*4f4d0*/  HMMA.16816.F32 R20, R44.reuse, R22, R48 ;  /* 0x000000162c14723c */ /* 0x040fec0000001830 */
[----:B------:R-:W-:Y:S02]  /*4f4e0*/  HMMA.16816.F32 R16, R44, R18, R52 ;  /* 0x000000122c10723c */ /* 0x000fe40000001834 */
[----:B------:R-:W-:Y:S04]  /*4f4f0*/  STL.64 [R1+0x1d0], R28 ;  /* 0x0001d01c01007387 */ /* 0x000fe80000100a00 */
[----:B------:R-:W-:Y:S01]  /*4f500*/  STL.64 [R1+0x1d8], R30 ;  /* 0x0001d81e01007387 */ /* 0x000fe20000100a00 */
[----:B------:R-:W-:-:S02]  /*4f510*/  IMAD.MOV.U32 R38, RZ, RZ, R61 ;  /* 0x000000ffff267224 */ /* 0x000fc400078e003d */
[----:B------:R-:W-:-:S15]  /*4f520*/  IMAD.MOV.U32 R39, RZ, RZ, R60 ;  /* 0x000000ffff277224 */ /* 0x000fde00078e003c */
[----:B------:R-:W-:Y:S02]  /*4f530*/  IMAD.MOV.U32 R61, RZ, RZ, R16 ;  /* 0x000000ffff3d7224 */ /* 0x000fe400078e0010 */
[----:B------:R-:W-:Y:S02]  /*4f540*/  IMAD.MOV.U32 R60, RZ, RZ, R17 ;  /* 0x000000ffff3c7224 */ /* 0x000fe400078e0011 */
[----:B------:R-:W-:Y:S02]  /*4f550*/  IMAD.MOV.U32 R3, RZ, RZ, R18 ;  /* 0x000000ffff037224 */ /* 0x000fe400078e0012 */
[----:B------:R-:W-:Y:S02]  /*4f560*/  IMAD.MOV.U32 R2, RZ, RZ, R19 ;  /* 0x000000ffff027224 */ /* 0x000fe400078e0013 */
[C---:B------:R-:W-:Y:S06]  /*4f570*/  HMMA.16816.F32 R16, R44.reuse, R10, R40 ;  /* 0x0000000a2c10723c */ /* 0x040fec0000001828 */
[----:B--2---:R-:W-:-:S15]  /*4f580*/  HMMA.16816.F32 R24, R44, R26, R32 ;  /* 0x0000001a2c18723c */ /* 0x004fde0000001820 */
[----:B------:R-:W-:-:S08]  /*4f590*/  NOP ;  /* 0x0000000000007918 */ /* 0x000fd00000000000 */
[----:B------:R-:W-:Y:S04]  /*4f5a0*/  STL.64 [R1+0x1c0], R24 ;  /* 0x0001c01801007387 */ /* 0x000fe80000100a00 */
[----:B------:R-:W-:Y:S04]  /*4f5b0*/  STL.64 [R1+0x1c8], R26 ;  /* 0x0001c81a01007387 */ /* 0x000fe80000100a00 */
[----:B------:R-:W-:Y:S04]  /*4f5c0*/  STL.64 [R1+0x1b0], R20 ;  /* 0x0001b01401007387 */ /* 0x000fe80000100a00 */
[----:B------:R0:W-:Y:S02]  /*4f5d0*/  STL.64 [R1+0x1b8], R22 ;  /* 0x0001b81601007387 */ /* 0x0001e40000100a00 */
[----:B0-----:R-:W-:Y:S01]  /*4f5e0*/  HMMA.16816.F32 R20, R44, R14, R56 ;  /* 0x0000000e2c14723c */ /* 0x001fe20000001838 */
[----:B------:R-:W0:Y:S01]  /*4f5f0*/  S2R R57, SR_TID.X ;  /* 0x0000000000397919 */ /* 0x000e220000002100 */
[----:B------:R1:W-:Y:S04]  /*4f600*/  STL [R1+0x2b8c], R2 ;  /* 0x002b8c0201007387 */ /* 0x0003e80000100800 */
[----:B------:R2:W-:Y:S04]  /*4f610*/  STL [R1+0x2b88], R3 ;  /* 0x002b880301007387 */ /* 0x0005e80000100800 */
[----:B------:R3:W-:Y:S04]  /*4f620*/  STL [R1+0x2b84], R60 ;  /* 0x002b843c01007387 */ /* 0x0007e80000100800 */
[----:B------:R4:W-:Y:S01]  /*4f630*/  STL [R1+0x2b80], R61 ;  /* 0x002b803d01007387 */ /* 0x0009e20000100800 */
[----:B-1----:R-:W-:-:S02]  /*4f640*/  IMAD.MOV.U32 R2, RZ, RZ, R16 ;  /* 0x000000ffff027224 */ /* 0x002fc400078e0010 */
[----:B--2---:R-:W-:Y:S01]  /*4f650*/  IMAD.MOV.U32 R3, RZ, RZ, R17 ;  /* 0x000000ffff037224 */ /* 0x004fe200078e0011 */
[----:B---3--:R-:W-:Y:S01]  /*4f660*/  MOV R60, R18 ;  /* 0x00000012003c7202 */ /* 0x008fe20000000f00 */
[----:B----4-:R-:W-:Y:S02]  /*4f670*/  IMAD.MOV.U32 R61, RZ, RZ, R19 ;  /* 0x000000ffff3d7224 */ /* 0x010fe400078e0013 */
[----:B------:R-:W-:Y:S01]  /*4f680*/  HMMA.16816.F32 R16, R44, R6, R36 ;  /* 0x000000062c10723c */ /* 0x000fe20000001824 */
[----:B------:R-:W-:Y:S01]  /*4f690*/  LDSM.16.MT88.4 R36, [R0+UR4+0x9000] ;  /* 0x009000040024783b */ /* 0x000fe20008004200 */
[C---:B0-----:R-:W-:Y:S01]  /*4f6a0*/  IMAD.SHL.U32 R56, R57.reuse, 0x2, RZ ;  /* 0x0000000239387824 */ /* 0x041fe200078e00ff */
[C---:B------:R-:W-:Y:S01]  /*4f6b0*/  LOP3.LUT R28, R57.reuse, 0x7, RZ, 0xc0, !PT ;  /* 0x00000007391c7812 */ /* 0x040fe200078ec0ff */
[C---:B------:R-:W-:Y:S01]  /*4f6c0*/  IMAD.SHL.U32 R53, R57.reuse, 0x40, RZ ;  /* 0x0000004039357824 */ /* 0x040fe200078e00ff */
[----:B------:R-:W-:-:S03]  /*4f6d0*/  LOP3.LUT R57, R57, 0x7, RZ, 0xc0, !PT ;  /* 0x0000000739397812 */ /* 0x000fc600078ec0ff */
[----:B------:R-:W-:Y:S02]  /*4f6e0*/  IMAD R28, R28, 0x90, RZ ;  /* 0x000000901c1c7824 */ /* 0x000fe400078e02ff */
[----:B------:R-:W-:-:S03]  /*4f6f0*/  IMAD R57, R57, 0x90, RZ ;  /* 0x0000009039397824 */ /* 0x000fc600078e02ff */
[--C-:B------:R-:W-:Y:S02]  /*4f700*/  LOP3.LUT R28, R28, 0x30, R56.reuse, 0x78, !PT ;  /* 0x000000301c1c7812 */ /* 0x100fe400078e7838 */
[----:B------:R-:W-:Y:S02]  /*4f710*/  LOP3.LUT R57, R57, 0x10, R56, 0x78, !PT ;  /* 0x0000001039397812 */ /* 0x000fe400078e7838 */
[----:B------:R-:W-:Y:S02]  /*4f720*/  LOP3.LUT R28, R28, 0x40, RZ, 0x3c, !PT ;  /* 0x000000401c1c7812 */ /* 0x000fe400078e3cff */
[----:B------:R-:W-:Y:S01]  /*4f730*/  LOP3.LUT R57, R57, 0x400, R53, 0xf8, !PT ;  /* 0x0000040039397812 */ /* 0x000fe200078ef835 */
[----:B------:R-:W-:Y:S04]  /*4f740*/  STL.64 [R1+0x190], R20 ;  /* 0x0001901401007387 */ /* 0x000fe80000100a00 */
[----:B------:R-:W-:Y:S04]  /*4f750*/  STL.64 [R1+0x198], R22 ;  /* 0x0001981601007387 */ /* 0x000fe80000100a00 */
[----:B------:R-:W-:Y:S04]  /*4f760*/  STL [R1+0x2ba4], R3 ;  /* 0x002ba40301007387 */ /* 0x000fe80000100800 */
[----:B------:R-:W-:Y:S04]  /*4f770*/  LDSM.16.M88.4 R24, [R28+UR4] ;  /* 0x000000041c18783b */ /* 0x000fe80008000200 */
[----:B------:R-:W0:Y:S04]  /*4f780*/  LDSM.16.MT88.4 R40, [R57+UR4+0x9000] ;  /* 0x009000043928783b */ /* 0x000e280008004200 */
[----:B------:R-:W-:Y:S04]  /*4f790*/  STL [R1+0x2ba0], R2 ;  /* 0x002ba00201007387 */ /* 0x000fe80000100800 */
[----:B------:R-:W-:Y:S04]  /*4f7a0*/  STL [R1+0x2b9c], R60 ;  /* 0x002b9c3c01007387 */ /* 0x000fe80000100800 */
[----:B------:R-:W-:Y:S04]  /*4f7b0*/  STL [R1+0x2b98], R61 ;  /* 0x002b983d01007387 */ /* 0x000fe80000100800 */
[----:B------:R-:W1:Y:S04]  /*4f7c0*/  LDSM.16.M88.4 R20, [R28+UR4+0x400] ;  /* 0x000400041c14783b */ /* 0x000e680008000200 */
[----:B------:R-:W-:Y:S04]  /*4f7d0*/  STL.64 [R1+0x170], R16 ;  /* 0x0001701001007387 */ /* 0x000fe80000100a00 */
[----:B------:R-:W-:Y:S04]  /*4f7e0*/  STL.64 [R1+0x178], R18 ;  /* 0x0001781201007387 */ /* 0x000fe80000100a00 */
[----:B------:R-:W2:Y:S04]  /*4f7f0*/  LDSM.16.M88.4 R16, [R28+UR4+0x800] ;  /* 0x000800041c10783b */ /* 0x000ea80008000200 */
[----:B------:R-:W-:Y:S04]  /*4f800*/  LDSM.16.M88.4 R56, [R28+UR4+0x5400] ;  /* 0x005400041c38783b */ /* 0x000fe80008000200 */
[----:B------:R-:W-:Y:S04]  /*4f810*/  LDSM.16.M88.4 R52, [R28+UR4+0x5800] ;  /* 0x005800041c34783b */ /* 0x000fe80008000200 */
[----:B------:R-:W-:Y:S04]  /*4f820*/  LDSM.16.M88.4 R48, [R28+UR4+0x5c00] ;  /* 0x005c00041c30783b */ /* 0x000fe80008000200 */
[----:B------:R-:W-:Y:S04]  /*4f830*/  LDSM.16.M88.4 R32, [R28+UR4+0x7800] ;  /* 0x007800041c20783b */ /* 0x000fe80008000200 */
[----:B0-----:R-:W-:Y:S04]  /*4f840*/  STL [R1+0x3144], R42 ;  /* 0x0031442a01007387 */ /* 0x001fe80000100800 */
[----:B------:R-:W-:Y:S04]  /*4f850*/  STL [R1+0x3140], R43 ;  /* 0x0031402b01007387 */ /* 0x000fe80000100800 */
[----:B------:R-:W-:Y:S04]  /*4f860*/  STL.64 [R1+0x140], R24 ;  /* 0x0001401801007387 */ /* 0x000fe80000100a00 */
[----:B------:R-:W-:Y:S04]  /*4f870*/  STL.64 [R1+0x148], R26 ;  /* 0x0001481a01007387 */ /* 0x000fe80000100a00 */
[----:B------:R-:W0:Y:S04]  /*4f880*/  LDSM.16.M88.4 R24, [R28+UR4+0xc00] ;  /* 0x000c00041c18783b */ /* 0x000e280008000200 */
[----:B-1----:R-:W-:Y:S04]  /*4f890*/  STL.64 [R1+0x130], R20 ;  /* 0x0001301401007387 */ /* 0x002fe80000100a00 */
[----:B------:R-:W-:Y:S04]  /*4f8a0*/  STL.64 [R1+0x138], R22 ;  /* 0x0001381601007387 */ /* 0x000fe80000100a00 */
[----:B------:R-:W1:Y:S04]  /*4f8b0*/  LDSM.16.M88.4 R20, [R28+UR4+0x1000] ;  /* 0x001000041c14783b */ /* 0x000e680008000200 */
[----:B--2---:R-:W-:Y:S01]  /*4f8c0*/  STL.64 [R1+0x120], R16 ;  /* 0x0001201001007387 */ /* 0x004fe20000100a00 */
[----:B------:R-:W-:-:S03]  /*4f8d0*/  IMAD.MOV.U32 R61, RZ, RZ, R16 ;  /* 0x000000ffff3d7224 */ /* 0x000fc600078e0010 */
[----:B------:R-:W-:Y:S01]  /*4f8e0*/  STL.64 [R1+0x128], R18 ;  /* 0x0001281201007387 */ /* 0x000fe20000100a00 */
[----:B------:R-:W-:-:S03]  /*4f8f0*/  IMAD.MOV.U32 R60, RZ, RZ, R17 ;  /* 0x000000ffff3c7224 */ /* 0x000fc600078e0011 */
[----:B------:R-:W2:Y:S04]  /*4f900*/  LDSM.16.M88.4 R16, [R28+UR4+0x1400] ;  /* 0x001400041c10783b */ /* 0x000ea80008000200 */
[----:B0-----:R-:W-:Y:S04]  /*4f910*/  STL.64 [R1+0x110], R24 ;  /* 0x0001101801007387 */ /* 0x001fe80000100a00 */
[----:B------:R-:W-:Y:S04]  /*4f920*/  STL.64 [R1+0x118], R26 ;  /* 0x0001181a01007387 */ /* 0x000fe80000100a00 */
[----:B------:R-:W0:Y:S04]  /*4f930*/  LDSM.16.M88.4 R24, [R28+UR4+0x1800] ;  /* 0x001800041c18783b */ /* 0x000e280008000200 */
[----:B-1----:R-:W-:Y:S04]  /*4f940*/  STL.64 [R1+0x100], R20 ;  /* 0x0001001401007387 */ /* 0x002fe80000100a00 */
[----:B------:R-:W-:Y:S04]  /*4f950*/  STL.64 [R1+0x108], R22 ;  /* 0x0001081601007387 */ /* 0x000fe80000100a00 */
[----:B------:R-:W1:Y:S01]  /*4f960*/  LDSM.16.M88.4 R20, [R28+UR4+0x1c00] ;  /* 0x001c00041c14783b */ /* 0x000e620008000200 */
[----:B--2---:R-:W-:-:S03]  /*4f970*/  IMAD.MOV.U32 R42, RZ, RZ, R16 ;  /* 0x000000ffff2a7224 */ /* 0x004fc600078e0010 */
[----:B------:R-:W-:Y:S04]  /*4f980*/  STL.64 [R1+0xf0], R16 ;  /* 0x0000f01001007387 */ /* 0x000fe80000100a00 */
        /* <DEDUP_REMOVED lines=8> */
[----:B------:R-:W1:Y:S04]  /*4fa10*/  LDSM.16.M88.4 R20, [R28+UR4+0x2800] ;  /* 0x002800041c14783b */ /* 0x000e680008000200 */
[----:B--2---:R-:W-:Y:S04]  /*4fa20*/  STL.64 [R1+0xc0], R16 ;  /* 0x0000c01001007387 */ /* 0x004fe80000100a00 */
[----:B------:R-:W-:Y:S04]  /*4fa30*/  STL.64 [R1+0xc8], R18 ;  /* 0x0000c81201007387 */ /* 0x000fe80000100a00 */
        /* <DEDUP_REMOVED lines=33> */
[----:B------:R1:W-:Y:S04]  /*4fc50*/  STL.64 [R1+0x30e8], R58 ;  /* 0x0030e83a01007387 */ /* 0x0003e80000100a00 */
[----:B------:R-:W3:Y:S04]  /*4fc60*/  LDSM.16.M88.4 R20, [R28+UR4+0x6400] ;  /* 0x006400041c14783b */ /* 0x000ee80008000200 */
[----:B--2---:R-:W-:Y:S04]  /*4fc70*/  STL.64 [R1], R16 ;  /* 0x0000001001007387 */ /* 0x004fe80000100a00 */
[----:B------:R-:W-:Y:S04]  /*4fc80*/  STL.64 [R1+0x8], R18 ;  /* 0x0000081201007387 */ /* 0x000fe80000100a00 */
[----:B------:R-:W2:Y:S04]  /*4fc90*/  LDSM.16.M88.4 R16, [R28+UR4+0x6800] ;  /* 0x006800041c10783b */ /* 0x000ea80008000200 */
[----:B------:R-:W-:Y:S04]  /*4fca0*/  STL.64 [R1+0x30e0], R56 ;  /* 0x0030e03801007387 */ /* 0x000fe80000100a00 */
[----:B------:R-:W-:Y:S04]  /*4fcb0*/  STL [R1+0x2a74], R55 ;  /* 0x002a743701007387 */ /* 0x000fe80000100800 */
[----:B------:R-:W-:Y:S01]  /*4fcc0*/  STL [R1+0x30f8], R54 ;  /* 0x0030f83601007387 */ /* 0x000fe20000100800 */
[----:B-1----:R-:W-:-:S02]  /*4fcd0*/  IMAD.MOV.U32 R58, RZ, RZ, R13 ;  /* 0x000000ffff3a7224 */ /* 0x002fc400078e000d */
[----:B------:R-:W-:Y:S01]  /*4fce0*/  IMAD.MOV.U32 R59, RZ, RZ, R12 ;  /* 0x000000ffff3b7224 */ /* 0x000fe200078e000c */
[----:B------:R1:W-:Y:S04]  /*4fcf0*/  STL.64 [R1+0x30f0], R52 ;  /* 0x0030f03401007387 */ /* 0x0003e80000100a00 */
[----:B------:R-:W4:Y:S01]  /*4fd00*/  LDSM.16.M88.4 R12, [R28+UR4+0x6c00] ;  /* 0x006c00041c0c783b */ /* 0x000f220008000200 */
[----:B-1----:R-:W-:Y:S01]  /*4fd10*/  MOV R52, R9 ;  /* 0x0000000900347202 */ /* 0x002fe20000000f00 */
[----:B------:R-:W-:Y:S02]  /*4fd20*/  IMAD.MOV.U32 R53, RZ, RZ, R8 ;  /* 0x000000ffff357224 */ /* 0x000fe400078e0008 */
[----:B------:R-:W1:Y:S01]  /*4fd30*/  LDSM.16.M88.4 R8, [R28+UR4+0x7000] ;  /* 0x007000041c08783b */ /* 0x000e620008000200 */
[----:B------:R-:W-:-:S02]  /*4fd40*/  IMAD.MOV.U32 R54, RZ, RZ, R5 ;  /* 0x000000ffff367224 */ /* 0x000fc400078e0005 */
[----:B------:R-:W-:Y:S02]  /*4fd50*/  IMAD.MOV.U32 R55, RZ, RZ, R4 ;  /* 0x000000ffff377224 */ /* 0x000fe400078e0004 */
[----:B------:R-:W1:Y:S04]  /*4fd60*/  LDSM.16.M88.4 R4, [R28+UR4+0x7400] ;  /* 0x007400041c04783b */ /* 0x000e680008000200 */
[----:B------:R-:W1:Y:S04]  /*4fd70*/  LDSM.16.M88.4 R28, [R28+UR4+0x7c00] ;  /* 0x007c00041c1c783b */ /* 0x000e680008000200 */
[----:B------:R-:W-:Y:S04]  /*4fd80*/  STL [R1+0x2a6c], R50 ;  /* 0x002a6c3201007387 */ /* 0x000fe80000100800 */
[----:B------:R-:W-:Y:S04]  /*4fd90*/  STL [R1+0x2a68], R51 ;  /* 0x002a683301007387 */ /* 0x000fe80000100800 */
[----:B------:R-:W-:Y:S04]  /*4fda0*/  STL.64 [R1+0x3100], R48 ;  /* 0x0031003001007387 */ /* 0x000fe80000100a00 */
[----:B0-----:R-:W-:Y:S04]  /*4fdb0*/  STL [R1+0x2a88], R26 ;  /* 0x002a881a01007387 */ /* 0x001fe80000100800 */
[----:B------:R-:W-:Y:S04]  /*4fdc0*/  STL [R1+0x2a70], R27 ;  /* 0x002a701b01007387 */ /* 0x000fe80000100800 */
[----:B------:R-:W-:Y:S04]  /*4fdd0*/  STL.64 [R1+0x3108], R24 ;  /* 0x0031081801007387 */ /* 0x000fe80000100a00 */
[----:B---3--:R-:W-:Y:S04]  /*4fde0*/  STL [R1+0x2a90], R22 ;  /* 0x002a901601007387 */ /* 0x008fe80000100800 */
[----:B------:R-:W-:Y:S04]  /*4fdf0*/  STL [R1+0x2a8c], R23 ;  /* 0x002a8c1701007387 */ /* 0x000fe80000100800 */
[----:B------:R-:W-:Y:S04]  /*4fe00*/  STL.64 [R1+0x3110], R20 ;  /* 0x0031101401007387 */ /* 0x000fe80000100a00 */
[----:B--2---:R-:W-:Y:S04]  /*4fe10*/  STL [R1+0x2a60], R18 ;  /* 0x002a601201007387 */ /* 0x004fe80000100800 */
[----:B------:R-:W-:Y:S04]  /*4fe20*/  STL [R1+0x2a5c], R19 ;  /* 0x002a5c1301007387 */ /* 0x000fe80000100800 */
[----:B------:R-:W-:Y:S04]  /*4fe30*/  STL.64 [R1+0x3138], R16 ;  /* 0x0031381001007387 */ /* 0x000fe80000100a00 */
[----:B----4-:R-:W-:Y:S04]  /*4fe40*/  STL [R1+0x2ac8], R14 ;  /* 0x002ac80e01007387 */ /* 0x010fe80000100800 */
[----:B------:R-:W-:Y:S04]  /*4fe50*/  STL [R1+0x2ac4], R15 ;  /* 0x002ac40f01007387 */ /* 0x000fe80000100800 */
[----:B------:R-:W-:Y:S04]  /*4fe60*/  STL.64 [R1+0x3118], R12 ;  /* 0x0031180c01007387 */ /* 0x000fe80000100a00 */
[----:B-1----:R-:W-:Y:S04]  /*4fe70*/  STL [R1+0x2acc], R10 ;  /* 0x002acc0a01007387 */ /* 0x002fe80000100800 */
[----:B------:R-:W-:Y:S04]  /*4fe80*/  STL [R1+0x2ac0], R11 ;  /* 0x002ac00b01007387 */ /* 0x000fe80000100800 */
[----:B------:R0:W-:Y:S02]  /*4fe90*/  STL.64 [R1+0x3120], R8 ;  /* 0x0031200801007387 */ /* 0x0001e40000100a00 */
[----:B0-----:R-:W-:Y:S02]  /*4fea0*/  HMMA.16816.F32 R8, R44, R58, R52 ;  /* 0x0000003a2c08723c */ /* 0x001fe40000001834 */
[----:B------:R-:W-:Y:S04]  /*4feb0*/  STL [R1+0x2b94], R6 ;  /* 0x002b940601007387 */ /* 0x000fe80000100800 */
[----:B------:R-:W-:Y:S04]  /*4fec0*/  STL [R1+0x2b90], R7 ;  /* 0x002b900701007387 */ /* 0x000fe80000100800 */
[----:B------:R-:W-:Y:S04]  /*4fed0*/  STL.64 [R1+0x30b0], R34 ;  /* 0x0030b02201007387 */ /* 0x000fe80000100a00 */
[----:B------:R-:W-:Y:S04]  /*4fee0*/  STL.64 [R1+0x30a8], R32 ;  /* 0x0030a82001007387 */ /* 0x000fe80000100a00 */
[----:B------:R-:W-:Y:S04]  /*4fef0*/  STL [R1+0x2aa8], R30 ;  /* 0x002aa81e01007387 */ /* 0x000fe80000100800 */
[----:B------:R-:W-:Y:S04]  /*4ff00*/  STL [R1+0x2a94], R31 ;  /* 0x002a941f01007387 */ /* 0x000fe80000100800 */
[----:B------:R-:W-:Y:S04]  /*4ff10*/  STL.64 [R1+0x3128], R28 ;  /* 0x0031281c01007387 */ /* 0x000fe80000100a00 */
[----:B------:R-:W-:Y:S04]  /*4ff20*/  STL.64 [R1+0x30c0], R38 ;  /* 0x0030c02601007387 */ /* 0x000fe80000100a00 */
[----:B------:R-:W-:Y:S04]  /*4ff30*/  STL.64 [R1+0x30b8], R36 ;  /* 0x0030b82401007387 */ /* 0x000fe80000100a00 */
[----:B------:R-:W-:Y:S04]  /*4ff40*/  STL [R1+0x2d00], R0 ;  /* 0x002d000001007387 */ /* 0x000fe80000100800 */
[----:B------:R-:W-:Y:S04]  /*4ff50*/  STL.64 [R1+0x160], R8 ;  /* 0x0001600801007387 */ /* 0x000fe80000100a00 */
[----:B------:R-:W2:Y:S04]  /*4ff60*/  LDL.LU R58, [R1+0x158] ;  /* 0x00015800013a7983 */ /* 0x000ea80000300800 */
[----:B------:R-:W2:Y:S04]  /*4ff70*/  LDL.LU R59, [R1+0x15c] ;  /* 0x00015c00013b7983 */ /* 0x000ea80000300800 */
[----:B------:R-:W2:Y:S04]  /*4ff80*/  LDL.LU R12, [R1+0x980] ;  /* 0x00098000010c7983 */ /* 0x000ea80000300800 */
[----:B------:R-:W2:Y:S04]  /*4ff90*/  LDL.LU R13, [R1+0x984] ;  /* 0x00098400010d7983 */ /* 0x000ea80000300800 */
[----:B------:R-:W2:Y:S04]  /*4ffa0*/  LDL.LU R14, [R1+0x988] ;  /* 0x00098800010e7983 */ /* 0x000ea80000300800 */
[----:B------:R-:W2:Y:S01]  /*4ffb0*/  LDL.LU R15, [R1+0x98c] ;  /* 0x00098c00010f7983 */ /* 0x000ea20000300800 */
[----:B------:R-:W-:-:S02]  /*4ffc0*/  IMAD.MOV.U32 R52, RZ, RZ, R42 ;  /* 0x000000ffff347224 */ /* 0x000fc400078e002a */
[----:B------:R-:W-:Y:S01]  /*4ffd0*/  IMAD.MOV.U32 R53, RZ, RZ, R43 ;  /* 0x000000ffff357224 */ /* 0x000fe200078e002b */
[----:B------:R-:W3:Y:S04]  /*4ffe0*/  LDL.LU R42, [R1+0x3144] ;  /* 0x00314400012a7983 */ /* 0x000ee80000300800 */
[----:B------:R-:W3:Y:S04]  /*4fff0*/  LDL.LU R43, [R1+0x3140] ;  /* 0x00314000012b7983 */ /* 0x000ee80000300800 */
[----:B------:R0:W-:Y:S04]  /*50000*/  STL.64 [R1+0x3130], R52 ;  /* 0x0031303401007387 */ /* 0x0001e80000100a00 */
        /* <DEDUP_REMOVED lines=8> */
[----:B------:R-:W3:Y:S04]  /*50090*/  LDL.LU R16, [R1+0x970] ;  /* 0x0009700001107983 */ /* 0x000ee80000300800 */
[----:B------:R-:W3:Y:S04]  /*500a0*/  LDL.LU R17, [R1+0x974] ;  /* 0x0009740001117983 */ /* 0x000ee80000300800 */
[----:B------:R-:W3:Y:S04]  /*500b0*/  LDL.LU R18, [R1+0x978] ;  /* 0x0009780001127983 */ /* 0x000ee80000300800 */
[----:B------:R-:W3:Y:S04]  /*500c0*/  LDL.LU R19, [R1+0x97c] ;  /* 0x00097c0001137983 */ /* 0x000ee80000300800 */
[----:B0-----:R-:W3:Y:S04]  /*500d0*/  LDL.64 R52, [R1+0x140] ;  /* 0x0001400001347983 */ /* 0x001ee80000100a00 */
[----:B------:R-:W4:Y:S04]  /*500e0*/  LDL.LU R36, [R1+0x8f0] ;  /* 0x0008f00001247983 */ /* 0x000f280000300800 */
[----:B------:R-:W4:Y:S04]  /*500f0*/  LDL.LU R37, [R1+0x8f4] ;  /* 0x0008f40001257983 */ /* 0x000f280000300800 */
[----:B------:R-:W4:Y:S04]  /*50100*/  LDL.LU R38, [R1+0x8f8] ;  /* 0x0008f80001267983 */ /* 0x000f280000300800 */
[----:B------:R-:W4:Y:S04]  /*50110*/  LDL.LU R39, [R1+0x8fc] ;  /* 0x0008fc0001277983 */ /* 0x000f280000300800 */
[----:B------:R-:W4:Y:S01]  /*50120*/  LDL.64 R28, [R1+0x110] ;  /* 0x00011000011c7983 */ /* 0x000f220000100a00 */
[----:B------:R-:W-:-:S03]  /*50130*/  IMAD.MOV.U32 R2, RZ, RZ, R11 ;  /* 0x000000ffff027224 */ /* 0x000fc600078e000b */
[----:B------:R-:W4:Y:S01]  /*50140*/  LDL.LU R32, [R1+0x8e0] ;  /* 0x0008e00001207983 */ /* 0x000f220000300800 */
[----:B------:R-:W-:-:S03]  /*50150*/  IMAD.MOV.U32 R3, RZ, RZ, R10 ;  /* 0x000000ffff037224 */ /* 0x000fc600078e000a */
[----:B------:R-:W4:Y:S04]  /*50160*/  LDL.LU R33, [R1+0x8e4] ;  /* 0x0008e40001217983 */ /* 0x000f280000300800 */
[----:B------:R-:W4:Y:S04]  /*50170*/  LDL.LU R34, [R1+0x8e8] ;  /* 0x0008e80001227983 */ /* 0x000f280000300800 */
[----:B------:R-:W4:Y:S04]  /*50180*/  LDL.LU R35, [R1+0x8ec] ;  /* 0x0008ec0001237983 */ /* 0x000f280000300800 */
[----:B------:R-:W4:Y:S01]  /*50190*/  LDL.64 R8, [R1+0x100] ;  /* 0x0001000001087983 */ /* 0x000f220000100a00 */
[----:B------:R-:W-:-:S03]  /*501a0*/  IMAD.MOV.U32 R25, RZ, RZ, R60 ;  /* 0x000000ffff197224 */ /* 0x000fc600078e003c */
[----:B------:R-:W-:Y:S01]  /*501b0*/  STL [R1+0x2d08], R2 ;  /* 0x002d080201007387 */ /* 0x000fe20000100800 */
[----:B------:R-:W-:-:S03]  /*501c0*/  IMAD.MOV.U32 R24, RZ, RZ, R61 ;  /* 0x000000ffff187224 */ /* 0x000fc600078e003d */
[----:B------:R-:W-:Y:S01]  /*501d0*/  STL [R1+0x2d04], R3 ;  /* 0x002d040301007387 */ /* 0x000fe20000100800 */
[----:B--2---:R-:W-:-:S15]  /*501e0*/  HMMA.16816.F32 R12, R44, R58, R12 ;  /* 0x0000003a2c0c723c */ /* 0x004fde000000180c */
[----:B------:R-:W-:-:S09]  /*501f0*/  NOP ;  /* 0x0000000000007918 */ /* 0x000fd20000000000 */
[----:B------:R-:W-:Y:S01]  /*50200*/  MOV R60, R12 ;  /* 0x0000000c003c7202 */ /* 0x000fe20000000f00 */
[----:B------:R-:W-:Y:S02]  /*50210*/  IMAD.MOV.U32 R61, RZ, RZ, R13 ;  /* 0x000000ffff3d7224 */ /* 0x000fe400078e000d */
[----:B------:R-:W-:Y:S02]  /*50220*/  IMAD.MOV.U32 R6, RZ, RZ, R14 ;  /* 0x000000ffff067224 */ /* 0x000fe400078e000e */
[----:B------:R-:W-:Y:S01]  /*50230*/  IMAD.MOV.U32 R7, RZ, RZ, R15 ;  /* 0x000000ffff077224 */ /* 0x000fe200078e000f */
[----:B------:R-:W2:Y:S04]  /*50240*/  LDL.LU R12, [R1+0x8c0] ;  /* 0x0008c000010c7983 */ /* 0x000ea80000300800 */
[----:B------:R-:W2:Y:S04]  /*50250*/  LDL.LU R13, [R1+0x8c4] ;  /* 0x0008c400010d7983 */ /* 0x000ea80000300800 */
[----:B------:R-:W2:Y:S04]  /*50260*/  LDL.LU R14, [R1+0x8c8] ;  /* 0x0008c800010e7983 */ /* 0x000ea80000300800 */
[----:B------:R-:W2:Y:S04]  /*50270*/  LDL.LU R15, [R1+0x8cc] ;  /* 0x0008cc00010f7983 */ /* 0x000ea80000300800 */
[----:B------:R-:W2:Y:S04]  /*50280*/  LDL.64 R56, [R1+0xe0] ;  /* 0x0000e00001387983 */ /* 0x000ea80000100a00 */
[----:B------:R-:W-:Y:S04]  /*50290*/  STL.64 [R1+0x30d0], R6 ;  /* 0x0030d00601007387 */ /* 0x000fe80000100a00 */
[----:B------:R0:W-:Y:S04]  /*502a0*/  STL.64 [R1+0x30c8], R4 ;  /* 0x0030c80401007387 */ /* 0x0001e80000100a00 */
[----:B0-----:R-:W2:Y:S04]  /*502b0*/  LDL.LU R4, [R1+0x960] ;  /* 0x0009600001047983 */ /* 0x001ea80000300800 */
[----:B------:R-:W2:Y:S04]  /*502c0*/  LDL.LU R5, [R1+0x964] ;  /* 0x0009640001057983 */ /* 0x000ea80000300800 */
[----:B------:R-:W2:Y:S04]  /*502d0*/  LDL.LU R6, [R1+0x968] ;  /* 0x0009680001067983 */ /* 0x000ea80000300800 */
[----:B------:R-:W2:Y:S04]  /*502e0*/  LDL.LU R7, [R1+0x96c] ;  /* 0x00096c0001077983 */ /* 0x000ea80000300800 */
[----:B------:R-:W2:Y:S01]  /*502f0*/  LDL.64 R44, [R1+0x130] ;  /* 0x00013000012c7983 */ /* 0x000ea20000100a00 */
[----:B---3--:R-:W-:Y:S03]  /*50300*/  HMMA.16816.F32 R16, R40, R52, R16 ;  /* 0x000000342810723c */ /* 0x008fe60000001810 */
[----:B------:R-:W-:Y:S04]  /*50310*/  STL [R1+0x2d10], R61 ;  /* 0x002d103d01007387 */ /* 0x000fe80000100800 */
[----:B------:R-:W-:Y:S01]  /*50320*/  STL [R1+0x2d0c], R60 ;  /* 0x002d0c3c01007387 */ /* 0x000fe20000100800 */
[----:B------:R-:W-:-:S15]  /*50330*/  IMAD.MOV.U32 R2, RZ, RZ, R53 ;  /* 0x000000ffff027224 */ /* 0x000fde00078e0035 */
[----:B------:R0:W-:Y:S04]  /*50340*/  STL.64 [R1+0x920], R16 ;  /* 0x0009201001007387 */ /* 0x0001e80000100a00 */
[----:B------:R1:W-:Y:S04]  /*50350*/  STL.64 [R1+0x928], R18 ;  /* 0x0009281201007387 */ /* 0x0003e80000100a00 */
[----:B0-----:R-:W3:Y:S01]  /*50360*/  LDL.LU.64 R16, [R1+0x3138] ;  /* 0x0031380001107983 */ /* 0x001ee20000300a00 */
[----:B-1----:R-:W-:-:S03]  /*50370*/  IMAD.MOV.U32 R18, RZ, RZ, R52 ;  /* 0x000000ffff127224 */ /* 0x002fc600078e0034 */
[----:B------:R-:W3:Y:S01]  /*50380*/  LDL.LU.64 R52, [R1+0x3130] ;  /* 0x0031300001347983 */ /* 0x000ee20000300a00 */
[----:B----4-:R-:W-:Y:S02]  /*50390*/  IMAD.MOV.U32 R3, RZ, RZ, R29 ;  /* 0x000000ffff037224 */ /* 0x010fe400078e001d */
[----:B------:R-:W-:Y:S02]  /*503a0*/  IMAD.MOV.U32 R19, RZ, RZ, R28 ;  /* 0x000000ffff137224 */ /* 0x000fe400078e001c */
[----:B------:R-:W-:Y:S01]  /*503b0*/  IMAD.MOV.U32 R61, RZ, RZ, R9 ;  /* 0x000000ffff3d7224 */ /* 0x000fe200078e0009 */
[----:B--2---:R-:W-:Y:S06]  /*503c0*/  HMMA.16816.F32 R4, R40, R44, R4 ;  /* 0x0000002c2804723c */ /* 0x004fec0000001804 */
[----:B------:R-:W-:-:S15]  /*503d0*/  STL.64 [R1+0x30d8], R44 ;  /* 0x0030d82c01007387 */ /* 0x000fde0000100a00 */
[----:B------:R-:W-:-:S02]  /*503e0*/  NOP ;  /* 0x0000000000007918 */ /* 0x000fc40000000000 */
[----:B------:R-:W-:Y:S04]  /*503f0*/  STL.64 [R1+0x910], R4 ;  /* 0x0009100401007387 */ /* 0x000fe80000100a00 */
[----:B------:R0:W-:Y:S02]  /*50400*/  STL.64 [R1+0x918], R6 ;  /* 0x0009180601007387 */ /* 0x0001e40000100a00 */
[----:B0-----:R-:W-:Y:S02]  /*50410*/  HMMA.16816.F32 R4, R40, R24, R20 ;  /* 0x000000182804723c */ /* 0x001fe40000001814 */
[----:B------:R-:W2:-:S15]  /*50420*/  LDL.LU R20, [R1+0x8b0] ;  /* 0x0008b00001147983 */ /* 0x000e9e0000300800 */
[----:B------:R-:W-:-:S06]  /*50430*/  NOP ;  /* 0x0000000000007918 */ /* 0x000fcc0000000000 */
[----:B------:R-:W-:Y:S04]  /*50440*/  STL.64 [R1+0x900], R4 ;  /* 0x0009000401007387 */ /* 0x000fe80000100a00 */
[----:B------:R0:W-:Y:S04]  /*50450*/  STL.64 [R1+0x908], R6 ;  /* 0x0009080601007387 */ /* 0x0001e80000100a00 */
[----:B------:R-:W2:Y:S04]  /*50460*/  LDL.LU R21, [R1+0x8b4] ;  /* 0x0008b40001157983 */ /* 0x000ea80000300800 */
[----:B------:R-:W2:Y:S04]  /*50470*/  LDL.LU R22, [R1+0x8b8] ;  /* 0x0008b80001167983 */ /* 0x000ea80000300800 */
[----:B------:R-:W2:Y:S04]  /*50480*/  LDL.LU R23, [R1+0x8bc] ;  /* 0x0008bc0001177983 */ /* 0x000ea80000300800 */
[----:B------:R-:W2:Y:S01]  /*50490*/  LDL.64 R24, [R1+0xd0] ;  /* 0x0000d00001187983 */ /* 0x000ea20000100a00 */
[----:B0-----:R-:W-:-:S15]  /*504a0*/  HMMA.16816.F32 R4, R40, R28, R36 ;  /* 0x0000001c2804723c */ /* 0x001fde0000001824 */
[----:B------:R-:W-:-:S08]  /*504b0*/  NOP ;  /* 0x0000000000007918 */ /* 0x000fd00000000000 */
[----:B------:R-:W-:Y:S04]  /*504c0*/  STL.64 [R1+0x8f0], R4 ;  /* 0x0008f00401007387 */ /* 0x000fe80000100a00 */
[----:B------:R0:W-:Y:S02]  /*504d0*/  STL.64 [R1+0x8f8], R6 ;  /* 0x0008f80601007387 */ /* 0x0001e40000100a00 */
[----:B0-----:R-:W-:Y:S02]  /*504e0*/  HMMA.16816.F32 R4, R40, R8, R32 ;  /* 0x000000082804723c */ /* 0x001fe40000001820 */
[----:B------:R-:W-:Y:S04]  /*504f0*/  STL [R1+0x3054], R3 ;  /* 0x0030540301007387 */ /* 0x000fe80000100800 */
[----:B------:R-:W-:Y:S04]  /*50500*/  STL [R1+0x3050], R19 ;  /* 0x0030501301007387 */ /* 0x000fe80000100800 */
[----:B------:R-:W-:-:S13]  /*50510*/  STL [R1+0x3058], R61 ;  /* 0x0030583d01007387 */ /* 0x000fda0000100800 */
[----:B------:R-:W-:Y:S04]  /*50520*/  STL.64 [R1+0x8e0], R4 ;  /* 0x0008e00401007387 */ /* 0x000fe80000100a00 */
[----:B------:R3:W-:Y:S04]  /*50530*/  STL.64 [R1+0x8e8], R6 ;  /* 0x0008e80601007387 */ /* 0x0007e80000100a00 */
[----:B------:R-:W4:Y:S01]  /*50540*/  LDL.LU R28, [R1+0x8a0] ;  /* 0x0008a000011c7983 */ /* 0x000f220000300800 */
[----:B---3--:R-:W-:-:S15]  /*50550*/  HMMA.16816.F32 R4, R40, R52, R48 ;  /* 0x000000342804723c */ /* 0x008fde0000001830 */
[----:B------:R-:W-:-:S08]  /*50560*/  NOP ;  /* 0x0000000000007918 */ /* 0x000fd00000000000 */
[----:B------:R-:W-:Y:S04]  /*50570*/  STL.64 [R1+0x8d0], R4 ;  /* 0x0008d00401007387 */ /* 0x000fe80000100a00 */
[----:B------:R0:W-:Y:S04]  /*50580*/  STL.64 [R1+0x8d8], R6 ;  /* 0x0008d80601007387 */ /* 0x0001e80000100a00 */
[----:B------:R-:W4:Y:S04]  /*50590*/  LDL.LU R29, [R1+0x8a4] ;  /* 0x0008a400011d7983 */ /* 0x000f280000300800 */
[----:B------:R-:W4:Y:S04]  /*505a0*/  LDL.LU R30, [R1+0x8a8] ;  /* 0x0008a800011e7983 */ /* 0x000f280000300800 */
[----:B------:R-:W4:Y:S04]  /*505b0*/  LDL.LU R31, [R1+0x8ac] ;  /* 0x0008ac00011f7983 */ /* 0x000f280000300800 */
[----:B------:R-:W4:Y:S04]  /*505c0*/  LDL.64 R44, [R1+0xc0] ;  /* 0x0000c000012c7983 */ /* 0x000f280000100a00 */
[----:B------:R-:W3:Y:S04]  /*505d0*/  LDL.LU R48, [R1+0x890] ;  /* 0x0008900001307983 */ /* 0x000ee80000300800 */
[----:B------:R-:W3:Y:S04]  /*505e0*/  LDL.LU R49, [R1+0x894] ;  /* 0x0008940001317983 */ /* 0x000ee80000300800 */
[----:B------:R-:W3:Y:S04]  /*505f0*/  LDL.LU R50, [R1+0x898] ;  /* 0x0008980001327983 */ /* 0x000ee80000300800 */
[----:B------:R-:W3:Y:S04]  /*50600*/  LDL.LU R51, [R1+0x89c] ;  /* 0x00089c0001337983 */ /* 0x000ee80000300800 */
[----:B------:R-:W3:Y:S04]  /*50610*/  LDL.64 R52, [R1+0xb0] ;  /* 0x0000b00001347983 */ /* 0x000ee80000100a00 */
[----:B------:R-:W3:Y:S01]  /*50620*/  LDL.LU R32, [R1+0x870] ;  /* 0x0008700001207983 */ /* 0x000ee20000300800 */
[----:B0-----:R-:W-:-:S15]  /*50630*/  HMMA.16816.F32 R4, R40, R56, R12 ;  /* 0x000000382804723c */ /* 0x001fde000000180c */
[----:B------:R-:W-:-:S08]  /*50640*/  NOP ;  /* 0x0000000000007918 */ /* 0x000fd00000000000 */
[----:B------:R0:W-:Y:S04]  /*50650*/  STL.64 [R1+0x8c0], R4 ;  /* 0x0008c00401007387 */ /* 0x0001e80000100a00 */
[----:B------:R1:W-:Y:S04]  /*50660*/  STL.64 [R1+0x8c8], R6 ;  /* 0x0008c80601007387 */ /* 0x0003e80000100a00 */
[----:B------:R-:W3:Y:S04]  /*50670*/  LDL.LU R33, [R1+0x874] ;  /* 0x0008740001217983 */ /* 0x000ee80000300800 */
[----:B------:R-:W3:Y:S04]  /*50680*/  LDL.LU R34, [R1+0x878] ;  /* 0x0008780001227983 */ /* 0x000ee80000300800 */
[----:B------:R-:W3:Y:S04]  /*50690*/  LDL.LU R35, [R1+0x87c] ;  /* 0x00087c0001237983 */ /* 0x000ee80000300800 */
[----:B0-----:R-:W3:Y:S04]  /*506a0*/  LDL.LU R4, [R1+0x880] ;  /* 0x0008800001047983 */ /* 0x001ee80000300800 */
[----:B------:R-:W3:Y:S04]  /*506b0*/  LDL.LU R5, [R1+0x884] ;  /* 0x0008840001057983 */ /* 0x000ee80000300800 */
[----:B-1----:R-:W3:Y:S04]  /*506c0*/  LDL.LU R6, [R1+0x888] ;  /* 0x0008880001067983 */ /* 0x002ee80000300800 */
[----:B------:R-:W3:Y:S04]  /*506d0*/  LDL.LU R7, [R1+0x88c] ;  /* 0x00088c0001077983 */ /* 0x000ee80000300800 */
[----:B------:R-:W3:Y:S01]  /*506e0*/  LDL.64 R36, [R1+0xa0] ;  /* 0x0000a00001247983 */ /* 0x000ee20000100a00 */
[----:B------:R-:W-:-:S03]  /*506f0*/  IMAD.MOV.U32 R19, RZ, RZ, R56 ;  /* 0x000000ffff137224 */ /* 0x000fc600078e0038 */
[----:B------:R-:W3:Y:S04]  /*50700*/  LDL.64 R56, [R1+0x90] ;  /* 0x0000900001387983 */ /* 0x000ee80000100a00 */
[----:B------:R-:W-:Y:S01]  /*50710*/  STL [R1+0x305c], R19 ;  /* 0x00305c1301007387 */ /* 0x000fe20000100800 */
[----:B--2---:R-:W-:-:S15]  /*50720*/  HMMA.16816.F32 R8, R40, R24, R20 ;  /* 0x000000182808723c */ /* 0x004fde0000001814 */
[----:B------:R-:W-:-:S08]  /*50730*/  NOP ;  /* 0x0000000000007918 */ /* 0x000fd00000000000 */
[----:B------:R0:W-:Y:S04]  /*50740*/  STL.64 [R1+0x8b0], R8 ;  /* 0x0008b00801007387 */ /* 0x0001e80000100a00 */
[----:B------:R1:W-:Y:S04]  /*50750*/  STL.64 [R1+0x8b8], R10 ;  /* 0x0008b80a01007387 */ /* 0x0003e80000100a00 */
[----:B0-----:R-:W2:Y:S04]  /*50760*/  LDL.LU R8, [R1+0x860] ;  /* 0x0008600001087983 */ /* 0x001ea80000300800 */
[----:B------:R-:W2:Y:S04]  /*50770*/  LDL.LU R9, [R1+0x864] ;  /* 0x0008640001097983 */ /* 0x000ea80000300800 */
[----:B-1----:R-:W2:Y:S04]  /*50780*/  LDL.LU R10, [R1+0x868] ;  /* 0x00086800010a7983 */ /* 0x002ea80000300800 */
[----:B------:R-:W2:Y:S04]  /*50790*/  LDL.LU R11, [R1+0x86c] ;  /* 0x00086c00010b7983 */ /* 0x000ea80000300800 */
[----:B------:R-:W2:Y:S04]  /*507a0*/  LDL.64 R12, [R1+0x80] ;  /* 0x00008000010c7983 */ /* 0x000ea80000100a00 */
[----:B------:R-:W2:Y:S04]  /*507b0*/  LDL.LU R20, [R1+0x850] ;  /* 0x0008500001147983 */ /* 0x000ea80000300800 */
[----:B------:R-:W2:Y:S04]  /*507c0*/  LDL.LU R21, [R1+0x854] ;  /* 0x0008540001157983 */ /* 0x000ea80000300800 */
[----:B------:R-:W2:Y:S01]  /*507d0*/  LDL.LU R22, [R1+0x858] ;  /* 0x0008580001167983 */ /* 0x000ea20000300800 */
[----:B------:R-:W-:Y:S01]  /*507e0*/  MOV R61, R24 ;  /* 0x00000018003d7202 */ /* 0x000fe20000000f00 */
[----:B------:R-:W-:-:S02]  /*507f0*/  IMAD.MOV.U32 R3, RZ, RZ, R25 ;  /* 0x000000ffff037224 */ /* 0x000fc400078e0019 */
[----:B------:R-:W2:Y:S04]  /*50800*/  LDL.LU R23, [R1+0x85c] ;  /* 0x00085c0001177983 */ /* 0x000ea80000300800 */
[----:B------:R-:W2:Y:S04]  /*50810*/  LDL.64 R24, [R1+0x70] ;  /* 0x0000700001187983 */ /* 0x000ea80000100a00 */
[----:B------:R-:W-:Y:S04]  /*50820*/  STL [R1+0x3064], R3 ;  /* 0x0030640301007387 */ /* 0x000fe80000100800 */
[----:B------:R0:W-:Y:S01]  /*50830*/  STL [R1+0x3060], R61 ;  /* 0x0030603d01007387 */ /* 0x0001e20000100800 */
[----:B----4-:R-:W-:Y:S06]  /*50840*/  HMMA.16816.F32 R28, R40, R44, R28 ;  /* 0x0000002c281c723c */ /* 0x010fec000000181c */
[----:B------:R-:W-:-:S02]  /*50850*/  IMAD.MOV.U32 R19, RZ, RZ, R45 ;  /* 0x000000ffff137224 */ /* 0x000fc400078e002d */
[----:B---3--:R-:W-:Y:S06]  /*50860*/  HMMA.16816.F32 R44, R40, R52, R48 ;  /* 0x00000034282c723c */ /* 0x008fec0000001830 */
[----:B0-----:R-:W-:Y:S02]  /*50870*/  IMAD.MOV.U32 R61, RZ, RZ, R53 ;  /* 0x000000ffff3d7224 */ /* 0x001fe400078e0035 */
[----:B------:R-:W-:-:S07]  /*50880*/  IMAD.MOV.U32 R3, RZ, RZ, R52 ;  /* 0x000000ffff037224 */ /* 0x000fce00078e0034 */
[----:B------:R0:W-:Y:S04]  /*50890*/  STL.64 [R1+0x8a0], R28 ;  /* 0x0008a01c01007387 */ /* 0x0001e80000100a00 */
[----:B------:R-:W-:Y:S04]  /*508a0*/  STL.64 [R1+0x8a8], R30 ;  /* 0x0008a81e01007387 */ /* 0x000fe80000100a00 */
[----:B0-----:R-:W3:Y:S01]  /*508b0*/  LDL.LU.64 R28, [R1+0x3128] ;  /* 0x00312800011c7983 */ /* 0x001ee20000300a00 */
[----:B------:R-:W-:Y:S03]  /*508c0*/  HMMA.16816.F32 R4, R40, R36, R4 ;  /* 0x000000242804723c */ /* 0x000fe60000001804 */
[----:B------:R0:W-:Y:S04]  /*508d0*/  STL [R1+0x3068], R19 ;  /* 0x0030681301007387 */ /* 0x0001e80000100800 */
[----:B------:R-:W-:Y:S04]  /*508e0*/  STL.64 [R1+0x890], R44 ;  /* 0x0008902c01007387 */ /* 0x000fe80000100a00 */
[----:B------:R-:W-:Y:S04]  /*508f0*/  STL.64 [R1+0x898], R46 ;  /* 0x0008982e01007387 */ /* 0x000fe80000100a00 */
[----:B------:R-:W4:Y:S04]  /*50900*/  LDL.LU R48, [R1+0x840] ;  /* 0x0008400001307983 */ /* 0x000f280000300800 */
[----:B------:R-:W4:Y:S04]  /*50910*/  LDL.LU R49, [R1+0x844] ;  /* 0x0008440001317983 */ /* 0x000f280000300800 */
[----:B------:R-:W4:Y:S04]  /*50920*/  LDL.LU R50, [R1+0x848] ;  /* 0x0008480001327983 */ /* 0x000f280000300800 */
[----:B------:R-:W4:Y:S04]  /*50930*/  LDL.LU R51, [R1+0x84c] ;  /* 0x00084c0001337983 */ /* 0x000f280000300800 */
[----:B------:R-:W4:Y:S01]  /*50940*/  LDL.64 R52, [R1+0x60] ;  /* 0x0000600001347983 */ /* 0x000f220000100a00 */
[----:B0-----:R-:W-:-:S03]  /*50950*/  IMAD.MOV.U32 R19, RZ, RZ, R37 ;  /* 0x000000ffff137224 */ /* 0x001fc600078e0025 */
[----:B------:R-:W-:Y:S04]  /*50960*/  STL [R1+0x3070], R61 ;  /* 0x0030703d01007387 */ /* 0x000fe80000100800 */
[----:B------:R-:W-:Y:S04]  /*50970*/  STL [R1+0x306c], R3 ;  /* 0x00306c0301007387 */ /* 0x000fe80000100800 */
[----:B------:R-:W-:Y:S04]  /*50980*/  STL [R1+0x3074], R19 ;  /* 0x0030741301007387 */ /* 0x000fe80000100800 */
[----:B------:R-:W-:Y:S04]  /*50990*/  STL.64 [R1+0x880], R4 ;  /* 0x0008800401007387 */ /* 0x000fe80000100a00 */
[----:B------:R0:W-:Y:S02]  /*509a0*/  STL.64 [R1+0x888], R6 ;  /* 0x0008880601007387 */ /* 0x0001e40000100a00 */
[----:B0-----:R-:W-:Y:S06]  /*509b0*/  HMMA.16816.F32 R4, R40, R56, R32 ;  /* 0x000000382804723c */ /* 0x001fec0000001820 */
[----:B------:R-:W-:-:S02]  /*509c0*/  IMAD.MOV.U32 R61, RZ, RZ, R56 ;  /* 0x000000ffff3d7224 */ /* 0x000fc400078e0038 */
[----:B------:R-:W-:-:S15]  /*509d0*/  IMAD.MOV.U32 R3, RZ, RZ, R57 ;  /* 0x000000ffff037224 */ /* 0x000fde00078e0039 */
[----:B------:R-:W-:Y:S04]  /*509e0*/  STL.64 [R1+0x870], R4 ;  /* 0x0008700401007387 */ /* 0x000fe80000100a00 */
[----:B------:R2:W-:Y:S04]  /*509f0*/  STL.64 [R1+0x878], R6 ;  /* 0x0008780601007387 */ /* 0x0005e80000100a00 */
[----:B------:R-:W3:Y:S04]  /*50a00*/  LDL.LU R32, [R1+0x830] ;  /* 0x0008300001207983 */ /* 0x000ee80000300800 */
[----:B------:R-:W3:Y:S04]  /*50a10*/  LDL.LU R33, [R1+0x834] ;  /* 0x0008340001217983 */ /* 0x000ee80000300800 */
[----:B------:R-:W3:Y:S04]  /*50a20*/  LDL.LU R34, [R1+0x838] ;  /* 0x0008380001227983 */ /* 0x000ee80000300800 */
[----:B------:R-:W3:Y:S04]  /*50a30*/  LDL.LU R35, [R1+0x83c] ;  /* 0x00083c0001237983 */ /* 0x000ee80000300800 */
[----:B------:R-:W3:Y:S04]  /*50a40*/  LDL.64 R56, [R1+0x50] ;  /* 0x0000500001387983 */ /* 0x000ee80000100a00 */
[----:B------:R-:W-:Y:S04]  /*50a50*/  STL [R1+0x307c], R3 ;  /* 0x00307c0301007387 */ /* 0x000fe80000100800 */
[----:B------:R-:W-:Y:S01]  /*50a60*/  STL [R1+0x3078], R61 ;  /* 0x0030783d01007387 */ /* 0x000fe20000100800 */
[----:B--2---:R-:W-:Y:S06]  /*50a70*/  HMMA.16816.F32 R4, R40, R12, R8 ;  /* 0x0000000c2804723c */ /* 0x004fec0000001808 */
[----:B------:R-:W-:-:S05]  /*50a80*/  IMAD.MOV.U32 R19, RZ, RZ, R13 ;  /* 0x000000ffff137224 */ /* 0x000fca00078e000d */
[----:B------:R-:W-:-:S12]  /*50a90*/  STL [R1+0x3080], R19 ;  /* 0x0030801301007387 */ /* 0x000fd80000100800 */
[----:B------:R-:W-:Y:S04]  /*50aa0*/  STL.64 [R1+0x860], R4 ;  /* 0x0008600401007387 */ /* 0x000fe80000100a00 */
[----:B------:R0:W-:Y:S02]  /*50ab0*/  STL.64 [R1+0x868], R6 ;  /* 0x0008680601007387 */ /* 0x0001e40000100a00 */
[----:B0-----:R-:W-:Y:S06]  /*50ac0*/  HMMA.16816.F32 R4, R40, R24, R20 ;  /* 0x000000182804723c */ /* 0x001fec0000001814 */
[----:B------:R-:W-:Y:S01]  /*50ad0*/  MOV R61, R25 ;  /* 0x00000019003d7202 */ /* 0x000fe20000000f00 */
[----:B------:R-:W-:-:S15]  /*50ae0*/  IMAD.MOV.U32 R3, RZ, RZ, R24 ;  /* 0x000000ffff037224 */ /* 0x000fde00078e0018 */
[----:B------:R-:W-:-:S01]  /*50af0*/  NOP ;  /* 0x0000000000007918 */ /* 0x000fc20000000000 */
[----:B------:R0:W-:Y:S04]  /*50b00*/  STL.64 [R1+0x850], R4 ;  /* 0x0008500401007387 */ /* 0x0001e80000100a00 */
[----:B------:R-:W-:Y:S04]  /*50b10*/  STL.64 [R1+0x858], R6 ;  /* 0x0008580601007387 */ /* 0x000fe80000100a00 */
        /* <DEDUP_REMOVED lines=8> */
[----:B------:R-:W2:Y:S04]  /*50ba0*/  LDL.64 R12, [R1+0x40] ;  /* 0x00004000010c7983 */ /* 0x000ea80000100a00 */
[----:B0-----:R-:W2:Y:S04]  /*50bb0*/  LDL.64 R4, [R1+0x30] ;  /* 0x0000300001047983 */ /* 0x001ea80000100a00 */
[----:B------:R-:W-:Y:S04]  /*50bc0*/  STL [R1+0x3088], R61 ;  /* 0x0030883d01007387 */ /* 0x000fe80000100800 */
[----:B------:R-:W-:Y:S04]  /*50bd0*/  STL [R1+0x3084], R3 ;  /* 0x0030840301007387 */ /* 0x000fe80000100800 */
[----:B------:R-:W2:Y:S01]  /*50be0*/  LDL.LU R24, [R1+0x800] ;  /* 0x0008000001187983 */ /* 0x000ea20000300800 */
[----:B----4-:R-:W-:Y:S06]  /*50bf0*/  HMMA.16816.F32 R36, R40, R52, R48 ;  /* 0x000000342824723c */ /* 0x010fec0000001830 */
[----:B------:R-:W-:-:S15]  /*50c00*/  IMAD.MOV.U32 R19, RZ, RZ, R53 ;  /* 0x000000ffff137224 */ /* 0x000fde00078e0035 */
[----:B------:R-:W-:-:S02]  /*50c10*/  NOP ;  /* 0x0000000000007918 */ /* 0x000fc40000000000 */
[----:B------:R0:W-:Y:S04]  /*50c20*/  STL.64 [R1+0x840], R36 ;  /* 0x0008402401007387 */ /* 0x0001e80000100a00 */
[----:B------:R1:W-:Y:S04]  /*50c30*/  STL.64 [R1+0x848], R38 ;  /* 0x0008482601007387 */ /* 0x0003e80000100a00 */
[----:B------:R-:W4:Y:S04]  /*50c40*/  LDL.LU R25, [R1+0x804] ;  /* 0x0008040001197983 */ /* 0x000f280000300800 */
[----:B------:R-:W4:Y:S04]  /*50c50*/  LDL.LU R26, [R1+0x808] ;  /* 0x00080800011a7983 */ /* 0x000f280000300800 */
[----:B------:R-:W4:Y:S04]  /*50c60*/  LDL.LU R27, [R1+0x80c] ;  /* 0x00080c00011b7983 */ /* 0x000f280000300800 */
[----:B------:R-:W4:Y:S04]  /*50c70*/  LDL.64 R48, [R1+0x20] ;  /* 0x0000200001307983 */ /* 0x000f280000100a00 */
[----:B0-----:R-:W4:Y:S04]  /*50c80*/  LDL.LU R36, [R1+0x7f0] ;  /* 0x0007f00001247983 */ /* 0x001f280000300800 */
[----:B------:R-:W4:Y:S04]  /*50c90*/  LDL.LU R37, [R1+0x7f4] ;  /* 0x0007f40001257983 */ /* 0x000f280000300800 */
[----:B-1----:R-:W4:Y:S04]  /*50ca0*/  LDL.LU R38, [R1+0x7f8] ;  /* 0x0007f80001267983 */ /* 0x002f280000300800 */
[----:B------:R-:W4:Y:S04]  /*50cb0*/  LDL.LU R39, [R1+0x7fc] ;  /* 0x0007fc0001277983 */ /* 0x000f280000300800 */
[----:B------:R-:W4:Y:S01]  /*50cc0*/  LDL.64 R52, [R1+0x10] ;  /* 0x0000100001347983 */ /* 0x000f220000100a00 */
[----:B---3--:R-:W-:Y:S03]  /*50cd0*/  HMMA.16816.F32 R32, R40, R56, R32 ;  /* 0x000000382820723c */ /* 0x008fe60000001820 */
[----:B------:R-:W-:Y:S03]  /*50ce0*/  STL [R1+0x308c], R19 ;  /* 0x00308c1301007387 */ /* 0x000fe60000100800 */
[----:B------:R-:W-:-:S02]  /*50cf0*/  IMAD.MOV.U32 R61, RZ, RZ, R56 ;  /* 0x000000ffff3d7224 */ /* 0x000fc400078e0038 */
[----:B------:R-:W-:-:S15]  /*50d00*/  IMAD.MOV.U32 R3, RZ, RZ, R57 ;  /* 0x000000ffff037224 */ /* 0x000fde00078e0039 */
[----:B------:R0:W-:Y:S04]  /*50d10*/  STL.64 [R1+0x830], R32 ;  /* 0x0008302001007387 */ /* 0x0001e80000100a00 */
[----:B------:R1:W-:Y:S04]  /*50d20*/  STL.64 [R1+0x838], R34 ;  /* 0x0008382201007387 */ /* 0x0003e80000100a00 */
[----:B------:R-:W3:Y:S04]  /*50d30*/  LDL R44, [R1] ;  /* 0x00000000012c7983 */ /* 0x000ee80000100800 */
[----:B------:R-:W3:Y:S04]  /*50d40*/  LDL R45, [R1+0x4] ;  /* 0x00000400012d7983 */ /* 0x000ee80000100800 */
[----:B------:R-:W3:Y:S04]  /*50d50*/  LDL.LU R56, [R1+0x7e0] ;  /* 0x0007e00001387983 */ /* 0x000ee80000300800 */
[----:B------:R-:W3:Y:S04]  /*50d60*/  LDL.LU R57, [R1+0x7e4] ;  /* 0x0007e40001397983 */ /* 0x000ee80000300800 */
[----:B------:R-:W3:Y:S04]  /*50d70*/  LDL.LU R58, [R1+0x7e8] ;  /* 0x0007e800013a7983 */ /* 0x000ee80000300800 */
[----:B------:R-:W3:Y:S04]  /*50d80*/  LDL.LU R59, [R1+0x7ec] ;  /* 0x0007ec00013b7983 */ /* 0x000ee80000300800 */
[----:B0-----:R-:W3:Y:S04]  /*50d90*/  LDL.LU R32, [R1+0x7d0] ;  /* 0x0007d00001207983 */ /* 0x001ee80000300800 */
[----:B------:R-:W3:Y:S04]  /*50da0*/  LDL.LU R33, [R1+0x7d4] ;  /* 0x0007d40001217983 */ /* 0x000ee80000300800 */
[----:B-1----:R-:W3:Y:S04]  /*50db0*/  LDL.LU R34, [R1+0x7d8] ;  /* 0x0007d80001227983 */ /* 0x002ee80000300800 */
[----:B------:R-:W3:Y:S04]  /*50dc0*/  LDL.LU R35, [R1+0x7dc] ;  /* 0x0007dc0001237983 */ /* 0x000ee80000300800 */
[----:B------:R0:W-:Y:S04]  /*50dd0*/  STL [R1+0x3094], R3 ;  /* 0x0030940301007387 */ /* 0x0001e80000100800 */
[----:B------:R1:W-:Y:S01]  /*50de0*/  STL [R1+0x3090], R61 ;  /* 0x0030903d01007387 */ /* 0x0003e20000100800 */
[C---:B--2---:R-:W-:Y:S06]  /*50df0*/  HMMA.16816.F32 R8, R40.reuse, R12, R8 ;  /* 0x0000000c2808723c */ /* 0x044fec0000001808 */
[----:B------:R-:W-:Y:S01]  /*50e00*/  HMMA.16816.F32 R20, R40, R4, R20 ;  /* 0x000000042814723c */ /* 0x000fe20000001814 */
[----:B------:R-:W-:-:S05]  /*50e10*/  IMAD.MOV.U32 R19, RZ, RZ, R13 ;  /* 0x000000ffff137224 */ /* 0x000fca00078e000d */
[----:B0-----:R-:W-:Y:S02]  /*50e20*/  IMAD.MOV.U32 R3, RZ, RZ, R4 ;  /* 0x000000ffff037224 */ /* 0x001fe400078e0004 */
[----:B-1----:R-:W-:-:S09]  /*50e30*/  IMAD.MOV.U32 R61, RZ, RZ, R5 ;  /* 0x000000ffff3d7224 */ /* 0x002fd200078e0005 */
[----:B------:R0:W-:Y:S04]  /*50e40*/  STL.64 [R1+0x820], R8 ;  /* 0x0008200801007387 */ /* 0x0001e80000100a00 */
[----:B------:R-:W-:Y:S04]  /*50e50*/  STL.64 [R1+0x828], R10 ;  /* 0x0008280a01007387 */ /* 0x000fe80000100a00 */
[----:B0-----:R-:W2:Y:S04]  /*50e60*/  LDL.LU.64 R8, [R1+0x3120] ;  /* 0x0031200001087983 */ /* 0x001ea80000300a00 */
[----:B------:R-:W2:Y:S04]  /*50e70*/  LDL.LU.64 R12, [R1+0x3118] ;  /* 0x00311800010c7983 */ /* 0x000ea80000300a00 */
[----:B------:R-:W-:Y:S04]  /*50e80*/  STL [R1+0x3098], R19 ;  /* 0x0030981301007387 */ /* 0x000fe80000100800 */
[----:B------:R0:W-:Y:S04]  /*50e90*/  STL.64 [R1+0x810], R20 ;  /* 0x0008101401007387 */ /* 0x0001e80000100a00 */
[----:B------:R-:W-:Y:S04]  /*50ea0*/  STL.64 [R1+0x818], R22 ;  /* 0x0008181601007387 */ /* 0x000fe80000100a00 */
[----:B0-----:R-:W2:Y:S04]  /*50eb0*/  LDL.LU.64 R20, [R1+0x3110] ;  /* 0x0031100001147983 */ /* 0x001ea80000300a00 */
[----:B------:R-:W2:Y:S04]  /*50ec0*/  LDL.LU R4, [R1+0x7c0] ;  /* 0x0007c00001047983 */ /* 0x000ea80000300800 */
[----:B------:R-:W2:Y:S04]  /*50ed0*/  LDL.LU R5, [R1+0x7c4] ;  /* 0x0007c40001057983 */ /* 0x000ea80000300800 */
[----:B------:R-:W2:Y:S04]  /*50ee0*/  LDL.LU R6, [R1+0x7c8] ;  /* 0x0007c80001067983 */ /* 0x000ea80000300800 */
[----:B------:R-:W2:Y:S04]  /*50ef0*/  LDL.LU R7, [R1+0x7cc] ;  /* 0x0007cc0001077983 */ /* 0x000ea80000300800 */
[----:B------:R0:W-:Y:S04]  /*50f00*/  STL [R1+0x30a0], R61 ;  /* 0x0030a03d01007387 */ /* 0x0001e80000100800 */
[----:B------:R1:W-:Y:S01]  /*50f10*/  STL [R1+0x309c], R3 ;  /* 0x00309c0301007387 */ /* 0x0003e20000100800 */
[C---:B----4-:R-:W-:Y:S06]  /*50f20*/  HMMA.16816.F32 R24, R40.reuse, R48, R24 ;  /* 0x000000302818723c */ /* 0x050fec0000001818 */
[----:B------:R-:W-:Y:S01]  /*50f30*/  HMMA.16816.F32 R36, R40, R52, R36 ;  /* 0x000000342824723c */ /* 0x000fe20000001824 */
[----:B------:R-:W-:-:S05]  /*50f40*/  IMAD.MOV.U32 R19, RZ, RZ, R48 ;  /* 0x000000ffff137224 */ /* 0x000fca00078e0030 */
[----:B0-----:R-:W-:Y:S02]  /*50f50*/  IMAD.MOV.U32 R61, RZ, RZ, R52 ;  /* 0x000000ffff3d7224 */ /* 0x001fe400078e0034 */
[----:B-1----:R-:W-:-:S09]  /*50f60*/  IMAD.MOV.U32 R3, RZ, RZ, R53 ;  /* 0x000000ffff037224 */ /* 0x002fd200078e0035 */
[----:B------:R0:W-:Y:S04]  /*50f70*/  STL.64 [R1+0x800], R24 ;  /* 0x0008001801007387 */ /* 0x0001e80000100a00 */
[----:B------:R-:W-:Y:S04]  /*50f80*/  STL.64 [R1+0x808], R26 ;  /* 0x0008081a01007387 */ /* 0x000fe80000100a00 */
[----:B0-----:R-:W4:Y:S04]  /*50f90*/  LDL.LU.64 R24, [R1+0x3108] ;  /* 0x0031080001187983 */ /* 0x001f280000300a00 */
[----:B------:R-:W4:Y:S04]  /*50fa0*/  LDL.LU.64 R48, [R1+0x3100] ;  /* 0x0031000001307983 */ /* 0x000f280000300a00 */
[----:B------:R-:W4:Y:S04]  /*50fb0*/  LDL.LU R54, [R1+0x30f8] ;  /* 0x0030f80001367983 */ /* 0x000f280000300800 */
[----:B------:R-:W2:Y:S04]  /*50fc0*/  LDL.LU.64 R52, [R1+0x30f0] ;  /* 0x0030f00001347983 */ /* 0x000ea80000300a00 */
[----:B------:R0:W-:Y:S01]  /*50fd0*/  STL [R1+0x7f0], R36 ;  /* 0x0007f02401007387 */ /* 0x0001e20000100800 */
[----:B------:R-:W-:Y:S01]  /*50fe0*/  IMAD.MOV.U32 R15, RZ, RZ, R39 ;  /* 0x000000ffff0f7224 */ /* 0x000fe200078e0027 */
[----:B------:R-:W-:Y:S01]  /*50ff0*/  MOV R10, R37 ;  /* 0x00000025000a7202 */ /* 0x000fe20000000f00 */
[----:B------:R-:W-:Y:S01]  /*51000*/  IMAD.MOV.U32 R14, RZ, RZ, R38 ;  /* 0x000000ffff0e7224 */ /* 0x000fe200078e0026 */
[----:B0-----:R-:W4:Y:S04]  /*51010*/  LDL.LU R36, [R1+0x7b0] ;  /* 0x0007b00001247983 */ /* 0x001f280000300800 */
[----:B------:R-:W4:Y:S04]  /*51020*/  LDL.LU R37, [R1+0x7b4] ;  /* 0x0007b40001257983 */ /* 0x000f280000300800 */
[----:B------:R-:W4:Y:S04]  /*51030*/  LDL.LU R38, [R1+0x7b8] ;  /* 0x0007b80001267983 */ /* 0x000f280000300800 */
[----:B------:R-:W4:Y:S04]  /*51040*/  LDL.LU R39, [R1+0x7bc] ;  /* 0x0007bc0001277983 */ /* 0x000f280000300800 */
[----:B------:R-:W-:Y:S04]  /*51050*/  STL [R1+0x2dc4], R15 ;  /* 0x002dc40f01007387 */ /* 0x000fe80000100800 */
[----:B------:R-:W-:Y:S01]  /*51060*/  STL [R1+0x2dc0], R14 ;  /* 0x002dc00e01007387 */ /* 0x000fe20000100800 */
[----:B---3--:R-:W-:Y:S03]  /*51070*/  HMMA.16816.F32 R44, R40, R44, R56 ;  /* 0x0000002c282c723c */ /* 0x008fe60000001838 */
[----:B------:R-:W3:Y:S04]  /*51080*/  LDL.LU.64 R58, [R1+0x30e8] ;  /* 0x0030e800013a7983 */ /* 0x000ee80000300a00 */
[----:B------:R-:W4:-:S15]  /*51090*/  LDL.LU.64 R56, [R1+0x30e0] ;  /* 0x0030e00001387983 */ /* 0x000f1e0000300a00 */
[----:B------:R-:W-:-:S01]  /*510a0*/  NOP ;  /* 0x0000000000007918 */ /* 0x000fc20000000000 */
[----:B------:R-:W-:Y:S04]  /*510b0*/  STL [R1+0x7e4], R45 ;  /* 0x0007e42d01007387 */ /* 0x000fe80000100800 */
[----:B------:R-:W-:Y:S01]  /*510c0*/  STL.64 [R1+0x7e8], R46 ;  /* 0x0007e82e01007387 */ /* 0x000fe20000100a00 */
[----:B------:R-:W-:Y:S01]  /*510d0*/  IMAD.MOV.U32 R11, RZ, RZ, R44 ;  /* 0x000000ffff0b7224 */ /* 0x000fe200078e002c */
[C---:B--2---:R-:W-:Y:S06]  /*510e0*/  HMMA.16816.F32 R4, R40.reuse, R52, R4 ;  /* 0x000000342804723c */ /* 0x044fec0000001804 */
[----:B----4-:R-:W-:-:S15]  /*510f0*/  HMMA.16816.F32 R32, R40, R56, R32 ;  /* 0x000000382820723c */ /* 0x010fde0000001820 */
[----:B------:R-:W-:-:S03]  /*51100*/  NOP ;  /* 0x0000000000007918 */ /* 0x000fc60000000000 */
[----:B------:R-:W-:Y:S02]  /*51110*/  IMAD.MOV.U32 R31, RZ, RZ, R4 ;  /* 0x000000ffff1f7224 */ /* 0x000fe400078e0004 */
[----:B------:R-:W-:Y:S01]  /*51120*/  IMAD.MOV.U32 R22, RZ, RZ, R5 ;  /* 0x000000ffff167224 */ /* 0x000fe200078e0005 */
[----:B------:R-:W-:Y:S01]  /*51130*/  MOV R23, R6 ;  /* 0x0000000600177202 */ /* 0x000fe20000000f00 */
[----:B------:R-:W-:Y:S02]  /*51140*/  IMAD.MOV.U32 R26, RZ, RZ, R7 ;  /* 0x000000ffff1a7224 */ /* 0x000fe400078e0007 */
[----:B------:R-:W-:Y:S01]  /*51150*/  HMMA.16816.F32 R4, R40, R48, R36 ;  /* 0x000000302804723c */ /* 0x000fe20000001824 */
[----:B------:R-:W-:Y:S02]  /*51160*/  IMAD.MOV.U32 R55, RZ, RZ, R32 ;  /* 0x000000ffff377224 */ /* 0x000fe400078e0020 */
[----:B------:R-:W-:Y:S01]  /*51170*/  IMAD.MOV.U32 R27, RZ, RZ, R33 ;  /* 0x000000ffff1b7224 */ /* 0x000fe200078e0021 */
[----:B------:R-:W2:Y:S01]  /*51180*/  LDL.LU R32, [R1+0x7a0] ;  /* 0x0007a00001207983 */ /* 0x000ea20000300800 */
[----:B------:R-:W-:-:S03]  /*51190*/  IMAD.MOV.U32 R50, RZ, RZ, R34 ;  /* 0x000000ffff327224 */ /* 0x000fc600078e0022 */
[----:B------:R-:W2:Y:S01]  /*511a0*/  LDL.LU R33, [R1+0x7a4] ;  /* 0x0007a40001217983 */ /* 0x000ea20000300800 */
[----:B------:R-:W-:-:S03]  /*511b0*/  IMAD.MOV.U32 R51, RZ, RZ, R35 ;  /* 0x000000ffff337224 */ /* 0x000fc600078e0023 */
[----:B------:R-:W2:Y:S04]  /*511c0*/  LDL.LU R34, [R1+0x7a8] ;  /* 0x0007a80001227983 */ /* 0x000ea80000300800 */
[----:B------:R-:W2:Y:S04]  /*511d0*/  LDL.LU R35, [R1+0x7ac] ;  /* 0x0007ac0001237983 */ /* 0x000ea80000300800 */
[----:B---3--:R-:W-:Y:S04]  /*511e0*/  STL.64 [R1+0x2ee0], R58 ;  /* 0x002ee03a01007387 */ /* 0x008fe80000100a00 */
[----:B------:R0:W-:Y:S04]  /*511f0*/  STL.64 [R1+0x2ed8], R56 ;  /* 0x002ed83801007387 */ /* 0x0001e80000100a00 */
[----:B------:R-:W-:Y:S04]  /*51200*/  STL [R1+0x2aac], R27 ;  /* 0x002aac1b01007387 */ /* 0x000fe80000100800 */
[----:B0-----:R-:W3:Y:S04]  /*51210*/  LDL.LU R56, [R1+0x790] ;  /* 0x0007900001387983 */ /* 0x001ee80000300800 */
[----:B------:R-:W3:Y:S04]  /*51220*/  LDL.LU R57, [R1+0x794] ;  /* 0x0007940001397983 */ /* 0x000ee80000300800 */
[----:B------:R-:W3:Y:S04]  /*51230*/  LDL.LU R58, [R1+0x798] ;  /* 0x00079800013a7983 */ /* 0x000ee80000300800 */
[----:B------:R-:W3:Y:S04]  /*51240*/  LDL.LU R59, [R1+0x79c] ;  /* 0x00079c00013b7983 */ /* 0x000ee80000300800 */
[----:B------:R-:W-:Y:S04]  /*51250*/  STL.64 [R1+0x2ef0], R54 ;  /* 0x002ef03601007387 */ /* 0x000fe80000100a00 */
[----:B------:R-:W-:Y:S04]  /*51260*/  STL.64 [R1+0x2ee8], R52 ;  /* 0x002ee83401007387 */ /* 0x000fe80000100a00 */
[----:B------:R-:W-:Y:S04]  /*51270*/  STL [R1+0x2abc], R26 ;  /* 0x002abc1a01007387 */ /* 0x000fe80000100800 */
[----:B------:R-:W-:Y:S04]  /*51280*/  STL [R1+0x2ab8], R23 ;  /* 0x002ab81701007387 */ /* 0x000fe80000100800 */
[----:B------:R-:W-:Y:S04]  /*51290*/  STL [R1+0x2ab4], R22 ;  /* 0x002ab41601007387 */ /* 0x000fe80000100800 */
[----:B------:R-:W-:Y:S04]  /*512a0*/  STL [R1+0x2ab0], R31 ;  /* 0x002ab01f01007387 */ /* 0x000fe80000100800 */
[----:B------:R-:W4:Y:S04]  /*512b0*/  LDL.LU R36, [R1+0x760] ;  /* 0x0007600001247983 */ /* 0x000f280000300800 */
[----:B------:R0:W-:Y:S04]  /*512c0*/  STL.64 [R1+0x7b0], R4 ;  /* 0x0007b00401007387 */ /* 0x0001e80000100a00 */
[----:B------:R1:W-:Y:S04]  /*512d0*/  STL.64 [R1+0x7b8], R6 ;  /* 0x0007b80601007387 */ /* 0x0003e80000100a00 */
[----:B------:R-:W4:Y:S04]  /*512e0*/  LDL.LU R37, [R1+0x764] ;  /* 0x0007640001257983 */ /* 0x000f280000300800 */
[----:B------:R-:W4:Y:S04]  /*512f0*/  LDL.LU R38, [R1+0x768] ;  /* 0x0007680001267983 */ /* 0x000f280000300800 */
[----:B------:R-:W4:Y:S04]  /*51300*/  LDL.LU R39, [R1+0x76c] ;  /* 0x00076c0001277983 */ /* 0x000f280000300800 */
[----:B0-----:R-:W4:Y:S04]  /*51310*/  LDL.LU R4, [R1+0x770] ;  /* 0x0007700001047983 */ /* 0x001f280000300800 */
[----:B------:R-:W4:Y:S04]  /*51320*/  LDL.LU R5, [R1+0x774] ;  /* 0x0007740001057983 */ /* 0x000f280000300800 */
[----:B-1----:R-:W4:Y:S04]  /*51330*/  LDL.LU R6, [R1+0x778] ;  /* 0x0007780001067983 */ /* 0x002f280000300800 */
[----:B------:R-:W4:Y:S04]  /*51340*/  LDL.LU R7, [R1+0x77c] ;  /* 0x00077c0001077983 */ /* 0x000f280000300800 */
[----:B------:R-:W4:Y:S04]  /*51350*/  LDL.LU R44, [R1+0x780] ;  /* 0x00078000012c7983 */ /* 0x000f280000300800 */
[----:B------:R-:W4:Y:S04]  /*51360*/  LDL.LU R45, [R1+0x784] ;  /* 0x00078400012d7983 */ /* 0x000f280000300800 */
[----:B------:R-:W4:Y:S04]  /*51370*/  LDL.LU R46, [R1+0x788] ;  /* 0x00078800012e7983 */ /* 0x000f280000300800 */
[----:B------:R-:W4:Y:S04]  /*51380*/  LDL.LU R47, [R1+0x78c] ;  /* 0x00078c00012f7983 */ /* 0x000f280000300800 */
[----:B------:R-:W-:Y:S04]  /*51390*/  STL.64 [R1+0x2ed0], R50 ;  /* 0x002ed03201007387 */ /* 0x000fe80000100a00 */
[----:B------:R0:W-:Y:S01]  /*513a0*/  STL.64 [R1+0x2ec8], R48 ;  /* 0x002ec83001007387 */ /* 0x0001e20000100a00 */
[C---:B--2---:R-:W-:Y:S06]  /*513b0*/  HMMA.16816.F32 R32, R40.reuse, R24, R32 ;  /* 0x000000182820723c */ /* 0x044fec0000001820 */
[----:B---3--:R-:W-:-:S15]  /*513c0*/  HMMA.16816.F32 R52, R40, R20, R56 ;  /* 0x000000142834723c */ /* 0x008fde0000001838 */
[----:B------:R-:W-:-:S03]  /*513d0*/  NOP ;  /* 0x0000000000007918 */ /* 0x000fc60000000000 */
        /* <DEDUP_REMOVED lines=8> */
[----:B0-----:R-:W3:Y:S04]  /*51460*/  LDL.LU R48, [R1+0x360] ;  /* 0x0003600001307983 */ /* 0x001ee80000300800 */
[----:B------:R-:W3:Y:S04]  /*51470*/  LDL.LU R49, [R1+0x364] ;  /* 0x0003640001317983 */ /* 0x000ee80000300800 */
[----:B------:R-:W3:Y:S04]  /*51480*/  LDL.LU R50, [R1+0x368] ;  /* 0x0003680001327983 */ /* 0x000ee80000300800 */
[----:B------:R-:W3:Y:S01]  /*51490*/  LDL.LU R51, [R1+0x36c] ;  /* 0x00036c0001337983 */ /* 0x000ee20000300800 */
[C---:B----4-:R-:W-:Y:S06]  /*514a0*/  HMMA.16816.F32 R4, R40.reuse, R12, R4 ;  /* 0x0000000c2804723c */ /* 0x050fec0000001804 */
[----:B------:R-:W-:Y:S01]  /*514b0*/  HMMA.16816.F32 R44, R40, R16, R44 ;  /* 0x00000010282c723c */ /* 0x000fe2000000182c */
[----:B------:R0:W-:Y:S04]  /*514c0*/  STL.64 [R1+0x790], R52 ;  /* 0x0007903401007387 */ /* 0x0001e80000100a00 */
[----:B------:R-:W4:Y:S01]  /*514d0*/  LDL R0, [R1+0x2500] ;  /* 0x0025000001007983 */ /* 0x000f220000100800 */
[----:B------:R-:W-:-:S02]  /*514e0*/  IMAD.MOV.U32 R26, RZ, RZ, R54 ;  /* 0x000000ffff1a7224 */ /* 0x000fc400078e0036 */
[----:B------:R-:W-:Y:S01]  /*514f0*/  IMAD.MOV.U32 R23, RZ, RZ, R55 ;  /* 0x000000ffff177224 */ /* 0x000fe200078e0037 */
[----:B0-----:R-:W4:Y:S04]  /*51500*/  LDL.LU R52, [R1+0x940] ;  /* 0x0009400001347983 */ /* 0x001f280000300800 */
[----:B------:R-:W4:Y:S04]  /*51510*/  LDL.LU R53, [R1+0x944] ;  /* 0x0009440001357983 */ /* 0x000f280000300800 */
[----:B------:R-:W4:Y:S04]  /*51520*/  LDL.LU R54, [R1+0x948] ;  /* 0x0009480001367983 */ /* 0x000f280000300800 */
[----:B------:R-:W4:Y:S04]  /*51530*/  LDL.LU R55, [R1+0x94c] ;  /* 0x00094c0001377983 */ /* 0x000f280000300800 */
[----:B------:R-:W3:Y:S04]  /*51540*/  LDL.64 R56, [R1+0x120] ;  /* 0x0001200001387983 */ /* 0x000ee80000100a00 */
[----:B------:R-:W-:Y:S04]  /*51550*/  STL.64 [R1+0x2ec0], R26 ;  /* 0x002ec01a01007387 */ /* 0x000fe80000100a00 */
[----:B------:R-:W-:Y:S04]  /*51560*/  STL.64 [R1+0x2eb8], R24 ;  /* 0x002eb81801007387 */ /* 0x000fe80000100a00 */
[----:B------:R-:W-:Y:S04]  /*51570*/  STL.64 [R1+0x2eb0], R22 ;  /* 0x002eb01601007387 */ /* 0x000fe80000100a00 */
[----:B------:R0:W-:Y:S04]  /*51580*/  STL.64 [R1+0x2ea8], R20 ;  /* 0x002ea81401007387 */ /* 0x0001e80000100a00 */
[----:B0-----:R-:W4:Y:S04]  /*51590*/  LDL.LU R20, [R1+0x720] ;  /* 0x0007200001147983 */ /* 0x001f280000300800 */
[----:B------:R-:W4:Y:S04]  /*515a0*/  LDL.LU R21, [R1+0x724] ;  /* 0x0007240001157983 */ /* 0x000f280000300800 */
[----:B------:R-:W4:Y:S04]  /*515b0*/  LDL.LU R22, [R1+0x728] ;  /* 0x0007280001167983 */ /* 0x000f280000300800 */
[----:B------:R-:W4:Y:S04]  /*515c0*/  LDL.LU R23, [R1+0x72c] ;  /* 0x00072c0001177983 */ /* 0x000f280000300800 */
[----:B------:R0:W-:Y:S04]  /*515d0*/  STL.64 [R1+0x780], R44 ;  /* 0x0007802c01007387 */ /* 0x0001e80000100a00 */
[----:B------:R-:W-:Y:S04]  /*515e0*/  STL.64 [R1+0x788], R46 ;  /* 0x0007882e01007387 */ /* 0x000fe80000100a00 */
[----:B0-----:R-:W3:Y:S04]  /*515f0*/  LDL.LU.64 R44, [R1+0x30d8] ;  /* 0x0030d800012c7983 */ /* 0x001ee80000300a00 */
[----:B------:R-:W-:Y:S04]  /*51600*/  STL.64 [R1+0x770], R4 ;  /* 0x0007700401007387 */ /* 0x000fe80000100a00 */
[----:B------:R0:W-:Y:S04]  /*51610*/  STL.64 [R1+0x778], R6 ;  /* 0x0007780601007387 */ /* 0x0001e80000100a00 */
[----:B0-----:R-:W4:Y:S04]  /*51620*/  LDL.LU.64 R6, [R1+0x30d0] ;  /* 0x0030d00001067983 */ /* 0x001f280000300a00 */
[----:B------:R-:W2:Y:S01]  /*51630*/  LDL.LU.64 R4, [R1+0x30c8] ;  /* 0x0030c80001047983 */ /* 0x000ea20000300a00 */
[----:B------:R-:W-:-:S15]  /*51640*/  HMMA.16816.F32 R36, R40, R8, R36 ;  /* 0x000000082824723c */ /* 0x000fde0000001824 */
[----:B------:R-:W-:-:S08]  /*51650*/  NOP ;  /* 0x0000000000007918 */ /* 0x000fd00000000000 */
[----:B------:R-:W-:Y:S04]  /*51660*/  STL.64 [R1+0x760], R36 ;  /* 0x0007602401007387 */ /* 0x000fe80000100a00 */
[----:B------:R0:W-:Y:S04]  /*51670*/  STL.64 [R1+0x768], R38 ;  /* 0x0007682601007387 */ /* 0x0001e80000100a00 */
[----:B0-----:R-:W3:Y:S04]  /*51680*/  LDL.LU.64 R38, [R1+0x30c0] ;  /* 0x0030c00001267983 */ /* 0x001ee80000300a00 */
[----:B------:R-:W3:Y:S04]  /*51690*/  LDL.LU.64 R36, [R1+0x30b8] ;  /* 0x0030b80001247983 */ /* 0x000ee80000300a00 */
[----:B------:R-:W-:Y:S04]  /*516a0*/  STL.64 [R1+0x2ea0], R10 ;  /* 0x002ea00a01007387 */ /* 0x000fe80000100a00 */
[----:B------:R0:W-:Y:S04]  /*516b0*/  STL.64 [R1+0x2e98], R8 ;  /* 0x002e980801007387 */ /* 0x0001e80000100a00 */
[----:B0-----:R-:W3:Y:S04]  /*516c0*/  LDL.LU R8, [R1+0x730] ;  /* 0x0007300001087983 */ /* 0x001ee80000300800 */
[----:B------:R-:W3:Y:S04]  /*516d0*/  LDL.LU R9, [R1+0x734] ;  /* 0x0007340001097983 */ /* 0x000ee80000300800 */
[----:B------:R-:W3:Y:S04]  /*516e0*/  LDL.LU R10, [R1+0x738] ;  /* 0x00073800010a7983 */ /* 0x000ee80000300800 */
[----:B------:R-:W3:Y:S01]  /*516f0*/  LDL.LU R11, [R1+0x73c] ;  /* 0x00073c00010b7983 */ /* 0x000ee20000300800 */
[----:B--2---:R-:W-:-:S15]  /*51700*/  HMMA.16816.F32 R32, R40, R4, R32 ;  /* 0x000000042820723c */ /* 0x004fde0000001820 */
[----:B------:R-:W-:-:S08]  /*51710*/  NOP ;  /* 0x0000000000007918 */ /* 0x000fd00000000000 */
[----:B------:R-:W-:Y:S04]  /*51720*/  STL.64 [R1+0x750], R32 ;  /* 0x0007502001007387 */ /* 0x000fe80000100a00 */
[----:B------:R0:W-:Y:S04]  /*51730*/  STL.64 [R1+0x758], R34 ;  /* 0x0007582201007387 */ /* 0x0001e80000100a00 */
[----:B0-----:R-:W2:Y:S04]  /*51740*/  LDL.LU.64 R34, [R1+0x30b0] ;  /* 0x0030b00001227983 */ /* 0x001ea80000300a00 */
[----:B------:R-:W2:Y:S04]  /*51750*/  LDL.LU.64 R32, [R1+0x30a8] ;  /* 0x0030a80001207983 */ /* 0x000ea80000300a00 */
[----:B----4-:R-:W-:Y:S04]  /*51760*/  STL.64 [R1+0x2f00], R6 ;  /* 0x002f000601007387 */ /* 0x010fe80000100a00 */
[----:B------:R0:W-:Y:S04]  /*51770*/  STL.64 [R1+0x2ef8], R4 ;  /* 0x002ef80401007387 */ /* 0x0001e80000100a00 */
[----:B0-----:R-:W2:Y:S04]  /*51780*/  LDL.LU R4, [R1+0x740] ;  /* 0x0007400001047983 */ /* 0x001ea80000300800 */
[----:B------:R-:W2:Y:S04]  /*51790*/  LDL.LU R5, [R1+0x744] ;  /* 0x0007440001057983 */ /* 0x000ea80000300800 */
[----:B------:R-:W2:Y:S04]  /*517a0*/  LDL.LU R6, [R1+0x748] ;  /* 0x0007480001067983 */ /* 0x000ea80000300800 */
[----:B------:R-:W2:Y:S01]  /*517b0*/  LDL.LU R7, [R1+0x74c] ;  /* 0x00074c0001077983 */ /* 0x000ea20000300800 */
[----:B------:R-:W-:-:S02]  /*517c0*/  IMAD.MOV.U32 R24, RZ, RZ, R18 ;  /* 0x000000ffff187224 */ /* 0x000fc400078e0012 */
[----:B------:R-:W-:Y:S02]  /*517d0*/  IMAD.MOV.U32 R25, RZ, RZ, R2 ;  /* 0x000000ffff197224 */ /* 0x000fe400078e0002 */
[----:B---3--:R-:W-:Y:S02]  /*517e0*/  IMAD.MOV.U32 R60, RZ, RZ, R44 ;  /* 0x000000ffff3c7224 */ /* 0x008fe400078e002c */
[----:B------:R-:W-:Y:S02]  /*517f0*/  IMAD.MOV.U32 R15, RZ, RZ, R45 ;  /* 0x000000ffff0f7224 */ /* 0x000fe400078e002d */
[----:B------:R-:W-:Y:S01]  /*51800*/  IMAD.MOV.U32 R2, RZ, RZ, R56 ;  /* 0x000000ffff027224 */ /* 0x000fe200078e0038 */
[----:B--2---:R-:W-:Y:S01]  /*51810*/  HMMA.16816.F32 R4, R40, R32, R4 ;  /* 0x000000202804723c */ /* 0x004fe20000001804 */
[----:B------:R-:W-:Y:S05]  /*51820*/  STL.64 [R1+0x2f10], R34 ;  /* 0x002f102201007387 */ /* 0x000fea0000100a00 */
[----:B------:R-:W-:-:S15]  /*51830*/  STL.64 [R1+0x2f08], R32 ;  /* 0x002f082001007387 */ /* 0x000fde0000100a00 */
[----:B------:R-:W-:-:S02]  /*51840*/  NOP ;  /* 0x0000000000007918 */ /* 0x000fc40000000000 */
[----:B------:R-:W-:Y:S04]  /*51850*/  STL.64 [R1+0x740], R4 ;  /* 0x0007400401007387 */ /* 0x000fe80000100a00 */
[----:B------:R0:W-:Y:S02]  /*51860*/  STL.64 [R1+0x748], R6 ;  /* 0x0007480601007387 */ /* 0x0001e40000100a00 */
[----:B0-----:R-:W-:Y:S02]  /*51870*/  HMMA.16816.F32 R4, R40, R28, R8 ;  /* 0x0000001c2804723c */ /* 0x001fe40000001808 */
[----:B------:R-:W-:Y:S04]  /*51880*/  STL.64 [R1+0x2f20], R30 ;  /* 0x002f201e01007387 */ /* 0x000fe80000100a00 */
[----:B------:R-:W-:-:S15]  /*51890*/  STL.64 [R1+0x2f18], R28 ;  /* 0x002f181c01007387 */ /* 0x000fde0000100a00 */
[----:B------:R-:W-:-:S02]  /*518a0*/  NOP ;  /* 0x0000000000007918 */ /* 0x000fc40000000000 */
[----:B------:R-:W-:Y:S04]  /*518b0*/  STL.64 [R1+0x380], R4 ;  /* 0x0003800401007387 */ /* 0x000fe80000100a00 */
[----:B------:R0:W-:Y:S02]  /*518c0*/  STL.64 [R1+0x388], R6 ;  /* 0x0003880601007387 */ /* 0x0001e40000100a00 */
[----:B0-----:R-:W-:-:S15]  /*518d0*/  HMMA.16816.F32 R4, R36, R24, R20 ;  /* 0x000000182404723c */ /* 0x001fde0000001814 */
[----:B------:R-:W-:-:S08]  /*518e0*/  NOP ;  /* 0x0000000000007918 */ /* 0x000fd00000000000 */
[----:B------:R-:W-:Y:S04]  /*518f0*/  STL.64 [R1+0x370], R4 ;  /* 0x0003700401007387 */ /* 0x000fe80000100a00 */
[----:B------:R0:W-:Y:S01]  /*51900*/  STL [R1+0x378], R6 ;  /* 0x0003780601007387 */ /* 0x0001e20000100800 */
[----:B------:R-:W-:Y:S02]  /*51910*/  MOV R18, R7 ;  /* 0x0000000700127202 */ /* 0x000fe40000000f00 */
[----:B0-----:R-:W-:Y:S01]  /*51920*/  HMMA.16816.F32 R4, R36, R44, R48 ;  /* 0x0000002c2404723c */ /* 0x001fe20000001830 */
[----:B------:R-:W0:Y:S04]  /*51930*/  LDSM.16.MT88.4 R44, [R0+UR4+0x9000] ;  /* 0x00900004002c783b */ /* 0x000e280008004200 */
[----:B------:R-:W-:Y:S04]  /*51940*/  STL [R1+0x2a64], R18 ;  /* 0x002a641201007387 */ /* 0x000fe80000100800 */
[----:B------:R-:W-:-:S14]  /*51950*/  STL.64 [R1+0x3040], R16 ;  /* 0x0030401001007387 */ /* 0x000fdc0000100a00 */
[----:B------:R-:W-:Y:S04]  /*51960*/  STL.64 [R1+0x360], R4 ;  /* 0x0003600401007387 */ /* 0x000fe80000100a00 */
[----:B------:R1:W-:Y:S02]  /*51970*/  STL.64 [R1+0x368], R6 ;  /* 0x0003680601007387 */ /* 0x0003e40000100a00 */
[----:B-1----:R-:W-:Y:S02]  /*51980*/  HMMA.16816.F32 R4, R36, R56, R52 ;  /* 0x000000382404723c */ /* 0x002fe40000001834 */
[----:B------:R-:W-:Y:S04]  /*51990*/  STL [R1+0x2f30], R15 ;  /* 0x002f300f01007387 */ /* 0x000fe80000100800 */
[----:B------:R1:W-:Y:S01]  /*519a0*/  STL.64 [R1+0x2f28], R12 ;  /* 0x002f280c01007387 */ /* 0x0003e20000100a00 */
[----:B------:R-:W-:-:S02]  /*519b0*/  IMAD.MOV.U32 R24, RZ, RZ, R61 ;  /* 0x000000ffff187224 */ /* 0x000fc400078e003d */
[----:B------:R-:W-:Y:S01]  /*519c0*/  IMAD.MOV.U32 R25, RZ, RZ, R3 ;  /* 0x000000ffff197224 */ /* 0x000fe200078e0003 */
[----:B0-----:R-:W-:Y:S04]  /*519d0*/  STL.64 [R1+0x2f40], R46 ;  /* 0x002f402e01007387 */ /* 0x001fe80000100a00 */
[----:B------:R0:W-:Y:S01]  /*519e0*/  STL.64 [R1+0x2f38], R44 ;  /* 0x002f382c01007387 */ /* 0x0001e20000100a00 */
[----:B------:R-:W-:-:S08]  /*519f0*/  IMAD.MOV.U32 R0, RZ, RZ, R57 ;  /* 0x000000ffff007224 */ /* 0x000fd000078e0039 */
[----:B------:R-:W-:Y:S04]  /*51a00*/  STL.64 [R1+0x730], R4 ;  /* 0x0007300401007387 */ /* 0x000fe80000100a00 */
[----:B------:R-:W-:Y:S04]  /*51a10*/  STL.64 [R1+0x738], R6 ;  /* 0x0007380601007387 */ /* 0x000fe80000100a00 */
[----:B------:R-:W2:Y:S04]  /*51a20*/  LDL.LU R61, [R1+0x30a0] ;  /* 0x0030a000013d7983 */ /* 0x000ea80000300800 */
[----:B------:R-:W3:Y:S04]  /*51a30*/  LDL.LU R3, [R1+0x309c] ;  /* 0x00309c0001037983 */ /* 0x000ee80000300800 */
[----:B------:R4:W-:Y:S04]  /*51a40*/  STL.64 [R1+0x2f48], R24 ;  /* 0x002f481801007387 */ /* 0x0009e80000100a00 */
[----:B------:R-:W4:Y:S04]  /*51a50*/  LDL.LU R56, [R1+0x620] ;  /* 0x0006200001387983 */ /* 0x000f280000300800 */
[----:B------:R-:W4:Y:S04]  /*51a60*/  LDL.LU R57, [R1+0x624] ;  /* 0x0006240001397983 */ /* 0x000f280000300800 */
[----:B------:R-:W2:Y:S04]  /*51a70*/  LDL.LU R58, [R1+0x628] ;  /* 0x00062800013a7983 */ /* 0x000ea80000300800 */
[----:B------:R-:W2:Y:S01]  /*51a80*/  LDL.LU R59, [R1+0x62c] ;  /* 0x00062c00013b7983 */ /* 0x000ea20000300800 */
[----:B------:R-:W-:-:S03]  /*51a90*/  IMAD.MOV.U32 R52, RZ, RZ, R19 ;  /* 0x000000ffff347224 */ /* 0x000fc600078e0013 */
[----:B--2---:R-:W-:Y:S04]  /*51aa0*/  STL.64 [R1+0x2f58], R58 ;  /* 0x002f583a01007387 */ /* 0x004fe80000100a00 */
[----:B----4-:R2:W-:Y:S04]  /*51ab0*/  STL.64 [R1+0x2f50], R56 ;  /* 0x002f503801007387 */ /* 0x0105e80000100a00 */
[----:B------:R-:W4:Y:S04]  /*51ac0*/  LDL.LU R19, [R1+0x3098] ;  /* 0x0030980001137983 */ /* 0x000f280000300800 */
[----:B------:R-:W2:Y:S01]  /*51ad0*/  LDL R53, [R1+0x24] ;  /* 0x0000240001357983 */ /* 0x000ea20000100800 */
[----:B---3--:R-:W-:-:S02]  /*51ae0*/  IMAD.MOV.U32 R32, RZ, RZ, R3 ;  /* 0x000000ffff207224 */ /* 0x008fc400078e0003 */
[----:B------:R-:W-:Y:S01]  /*51af0*/  IMAD.MOV.U32 R33, RZ, RZ, R61 ;  /* 0x000000ffff217224 */ /* 0x000fe200078e003d */
[----:B--2---:R-:W-:Y:S04]  /*51b00*/  STL.64 [R1+0x2f60], R52 ;  /* 0x002f603401007387 */ /* 0x004fe80000100a00 */
[----:B------:R-:W2:Y:S04]  /*51b10*/  LDL.LU R3, [R1+0x3094] ;  /* 0x0030940001037983 */ /* 0x000ea80000300800 */
[----:B------:R-:W0:Y:S04]  /*51b20*/  LDL.LU R61, [R1+0x3090] ;  /* 0x00309000013d7983 */ /* 0x000e280000300800 */
[----:B------:R3:W-:Y:S04]  /*51b30*/  STL.64 [R1+0x2f68], R32 ;  /* 0x002f682001007387 */ /* 0x0007e80000100a00 */
[----:B------:R-:W3:Y:S01]  /*51b40*/  LDL R48, [R1+0x40] ;  /* 0x0000400001307983 */ /* 0x000ee20000100800 */
[----:B----4-:R-:W-:-:S03]  /*51b50*/  MOV R49, R19 ;  /* 0x0000001300317202 */ /* 0x010fc60000000f00 */
[----:B------:R-:W4:Y:S04]  /*51b60*/  LDL.LU R19, [R1+0x308c] ;  /* 0x00308c0001137983 */ /* 0x000f280000300800 */
[----:B---3--:R3:W-:Y:S04]  /*51b70*/  STL.64 [R1+0x2f70], R48 ;  /* 0x002f703001007387 */ /* 0x0087e80000100a00 */
[----:B-1----:R-:W4:Y:S04]  /*51b80*/  LDL.LU R12, [R1+0x650] ;  /* 0x00065000010c7983 */ /* 0x002f280000300800 */
[----:B------:R-:W4:Y:S04]  /*51b90*/  LDL.LU R13, [R1+0x654] ;  /* 0x00065400010d7983 */ /* 0x000f280000300800 */
[----:B------:R-:W3:Y:S04]  /*51ba0*/  LDL.LU R14, [R1+0x658] ;  /* 0x00065800010e7983 */ /* 0x000ee80000300800 */
[----:B------:R-:W3:Y:S01]  /*51bb0*/  LDL.LU R15, [R1+0x65c] ;  /* 0x00065c00010f7983 */ /* 0x000ee20000300800 */
[----:B0-----:R-:W-:-:S02]  /*51bc0*/  IMAD.MOV.U32 R44, RZ, RZ, R61 ;  /* 0x000000ffff2c7224 */ /* 0x001fc400078e003d */
[----:B--2---:R-:W-:Y:S01]  /*51bd0*/  IMAD.MOV.U32 R45, RZ, RZ, R3 ;  /* 0x000000ffff2d7224 */ /* 0x004fe200078e0003 */
[----:B---3--:R-:W-:Y:S04]  /*51be0*/  STL.64 [R1+0x2f80], R14 ;  /* 0x002f800e01007387 */ /* 0x008fe80000100a00 */
[----:B----4-:R0:W-:Y:S04]  /*51bf0*/  STL.64 [R1+0x2f78], R12 ;  /* 0x002f780c01007387 */ /* 0x0101e80000100a00 */
        /* <DEDUP_REMOVED lines=10> */
[----:B------:R-:W4:Y:S01]  /*51ca0*/  LDL R56, [R1+0x60] ;  /* 0x0000600001387983 */ /* 0x000f220000100800 */
[----:B---3--:R-:W-:Y:S02]  /*51cb0*/  IMAD.MOV.U32 R32, RZ, RZ, R3 ;  /* 0x000000ffff207224 */ /* 0x008fe400078e0003 */
[----:B------:R-:W-:Y:S01]  /*51cc0*/  IMAD.MOV.U32 R33, RZ, RZ, R61 ;  /* 0x000000ffff217224 */ /* 0x000fe200078e003d */
[----:B------:R-:W0:Y:S04]  /*51cd0*/  LDL.LU R19, [R1+0x3080] ;  /* 0x0030800001137983 */ /* 0x000e280000300800 */
[----:B----4-:R3:W-:Y:S04]  /*51ce0*/  STL.64 [R1+0x2fa0], R56 ;  /* 0x002fa03801007387 */ /* 0x0107e80000100a00 */
[----:B------:R-:W4:Y:S04]  /*51cf0*/  LDL.LU R3, [R1+0x307c] ;  /* 0x00307c0001037983 */ /* 0x000f280000300800 */
[----:B------:R-:W2:Y:S04]  /*51d00*/  LDL.LU R61, [R1+0x3078] ;  /* 0x00307800013d7983 */ /* 0x000ea80000300800 */
[----:B------:R3:W-:Y:S04]  /*51d10*/  STL.64 [R1+0x2fa8], R32 ;  /* 0x002fa82001007387 */ /* 0x0007e80000100a00 */
[----:B------:R-:W3:Y:S04]  /*51d20*/  LDL.LU R48, [R1+0x680] ;  /* 0x0006800001307983 */ /* 0x000ee80000300800 */
[----:B------:R-:W3:Y:S04]  /*51d30*/  LDL.LU R49, [R1+0x684] ;  /* 0x0006840001317983 */ /* 0x000ee80000300800 */
[----:B------:R-:W4:Y:S04]  /*51d40*/  LDL.LU R50, [R1+0x688] ;  /* 0x0006880001327983 */ /* 0x000f280000300800 */
[----:B------:R-:W4:Y:S01]  /*51d50*/  LDL.LU R51, [R1+0x68c] ;  /* 0x00068c0001337983 */ /* 0x000f220000300800 */
[----:B0-----:R-:W-:-:S03]  /*51d60*/  IMAD.MOV.U32 R13, RZ, RZ, R19 ;  /* 0x000000ffff0d7224 */ /* 0x001fc600078e0013 */
[----:B----4-:R-:W-:Y:S04]  /*51d70*/  STL.64 [R1+0x2fb8], R50 ;  /* 0x002fb83201007387 */ /* 0x010fe80000100a00 */
[----:B---3--:R-:W-:Y:S04]  /*51d80*/  STL.64 [R1+0x2fb0], R48 ;  /* 0x002fb03001007387 */ /* 0x008fe80000100a00 */
[----:B------:R-:W3:Y:S04]  /*51d90*/  LDL R12, [R1+0x80] ;  /* 0x00008000010c7983 */ /* 0x000ee80000100800 */
[----:B------:R-:W4:Y:S04]  /*51da0*/  LDL.LU R19, [R1+0x3074] ;  /* 0x0030740001137983 */ /* 0x000f280000300800 */
[----:B---3--:R0:W-:Y:S04]  /*51db0*/  STL.64 [R1+0x2fc0], R12 ;  /* 0x002fc00c01007387 */ /* 0x0081e80000100a00 */
[----:B-1----:R-:W3:Y:S04]  /*51dc0*/  LDL.LU R44, [R1+0x690] ;  /* 0x00069000012c7983 */ /* 0x002ee80000300800 */
[----:B------:R-:W3:Y:S04]  /*51dd0*/  LDL.LU R45, [R1+0x694] ;  /* 0x00069400012d7983 */ /* 0x000ee80000300800 */
[----:B------:R-:W4:Y:S04]  /*51de0*/  LDL.LU R46, [R1+0x698] ;  /* 0x00069800012e7983 */ /* 0x000f280000300800 */
[----:B------:R-:W4:Y:S01]  /*51df0*/  LDL.LU R47, [R1+0x69c] ;  /* 0x00069c00012f7983 */ /* 0x000f220000300800 */
[----:B--2---:R-:W-:-:S02]  /*51e00*/  IMAD.MOV.U32 R24, RZ, RZ, R61 ;  /* 0x000000ffff187224 */ /* 0x004fc400078e003d */
[----:B------:R-:W-:Y:S01]  /*51e10*/  IMAD.MOV.U32 R25, RZ, RZ, R3 ;  /* 0x000000ffff197224 */ /* 0x000fe200078e0003 */
[----:B----4-:R-:W-:Y:S04]  /*51e20*/  STL.64 [R1+0x2fd0], R46 ;  /* 0x002fd02e01007387 */ /* 0x010fe80000100a00 */
[----:B---3--:R1:W-:Y:S04]  /*51e30*/  STL.64 [R1+0x2fc8], R44 ;  /* 0x002fc82c01007387 */ /* 0x0083e80000100a00 */
[----:B------:R-:W2:Y:S04]  /*51e40*/  LDL.LU R61, [R1+0x3070] ;  /* 0x00307000013d7983 */ /* 0x000ea80000300800 */
[----:B------:R-:W0:Y:S04]  /*51e50*/  LDL.LU R3, [R1+0x306c] ;  /* 0x00306c0001037983 */ /* 0x000e280000300800 */
[----:B------:R3:W-:Y:S04]  /*51e60*/  STL.64 [R1+0x2fd8], R24 ;  /* 0x002fd81801007387 */ /* 0x0007e80000100a00 */
[----:B------:R-:W4:Y:S04]  /*51e70*/  LDL.LU R56, [R1+0x6a0] ;  /* 0x0006a00001387983 */ /* 0x000f280000300800 */
[----:B------:R-:W4:Y:S04]  /*51e80*/  LDL.LU R57, [R1+0x6a4] ;  /* 0x0006a40001397983 */ /* 0x000f280000300800 */
[----:B------:R-:W3:Y:S04]  /*51e90*/  LDL.LU R58, [R1+0x6a8] ;  /* 0x0006a800013a7983 */ /* 0x000ee80000300800 */
[----:B------:R-:W3:Y:S01]  /*51ea0*/  LDL.LU R59, [R1+0x6ac] ;  /* 0x0006ac00013b7983 */ /* 0x000ee20000300800 */
[----:B------:R-:W-:-:S03]  /*51eb0*/  IMAD.MOV.U32 R33, RZ, RZ, R19 ;  /* 0x000000ffff217224 */ /* 0x000fc600078e0013 */
[----:B---3--:R-:W-:Y:S04]  /*51ec0*/  STL.64 [R1+0x2fe8], R58 ;  /* 0x002fe83a01007387 */ /* 0x008fe80000100a00 */
[----:B----4-:R3:W-:Y:S04]  /*51ed0*/  STL.64 [R1+0x2fe0], R56 ;  /* 0x002fe03801007387 */ /* 0x0107e80000100a00 */
[----:B------:R-:W4:Y:S01]  /*51ee0*/  LDL R32, [R1+0xa0] ;  /* 0x0000a00001207983 */ /* 0x000f220000100800 */
[----:B0-----:R-:W-:Y:S01]  /*51ef0*/  MOV R12, R3 ;  /* 0x00000003000c7202 */ /* 0x001fe20000000f00 */
[----:B--2---:R-:W-:-:S02]  /*51f00*/  IMAD.MOV.U32 R13, RZ, RZ, R61 ;  /* 0x000000ffff0d7224 */ /* 0x004fc400078e003d */
[----:B------:R-:W2:Y:S04]  /*51f10*/  LDL.LU R19, [R1+0x3068] ;  /* 0x0030680001137983 */ /* 0x000ea80000300800 */
[----:B----4-:R0:W-:Y:S04]  /*51f20*/  STL.64 [R1+0x2ff0], R32 ;  /* 0x002ff02001007387 */ /* 0x0101e80000100a00 */
[----:B------:R-:W4:Y:S04]  /*51f30*/  LDL.LU R3, [R1+0x3064] ;  /* 0x0030640001037983 */ /* 0x000f280000300800 */
[----:B------:R-:W0:Y:S04]  /*51f40*/  LDL.LU R61, [R1+0x3060] ;  /* 0x00306000013d7983 */ /* 0x000e280000300800 */
[----:B------:R4:W-:Y:S04]  /*51f50*/  STL.64 [R1+0x2ff8], R12 ;  /* 0x002ff80c01007387 */ /* 0x0009e80000100a00 */
[----:B-1----:R-:W3:Y:S04]  /*51f60*/  LDL.LU R44, [R1+0x6c0] ;  /* 0x0006c000012c7983 */ /* 0x002ee80000300800 */
[----:B------:R-:W3:Y:S04]  /*51f70*/  LDL.LU R45, [R1+0x6c4] ;  /* 0x0006c400012d7983 */ /* 0x000ee80000300800 */
[----:B------:R-:W4:Y:S04]  /*51f80*/  LDL.LU R46, [R1+0x6c8] ;  /* 0x0006c800012e7983 */ /* 0x000f280000300800 */
[----:B------:R-:W4:Y:S01]  /*51f90*/  LDL.LU R47, [R1+0x6cc] ;  /* 0x0006cc00012f7983 */ /* 0x000f220000300800 */
[----:B--2---:R-:W-:-:S03]  /*51fa0*/  IMAD.MOV.U32 R25, RZ, RZ, R19 ;  /* 0x000000ffff197224 */ /* 0x004fc600078e0013 */
[----:B----4-:R-:W-:Y:S04]  /*51fb0*/  STL.64 [R1+0x3008], R46 ;  /* 0x0030082e01007387 */ /* 0x010fe80000100a00 */
[----:B---3--:R1:W-:Y:S04]  /*51fc0*/  STL.64 [R1+0x3000], R44 ;  /* 0x0030002c01007387 */ /* 0x0083e80000100a00 */
[----:B------:R-:W2:Y:S04]  /*51fd0*/  LDL R24, [R1+0xc0] ;  /* 0x0000c00001187983 */ /* 0x000ea80000100800 */
[----:B------:R-:W1:Y:S04]  /*51fe0*/  LDL.LU R19, [R1+0x305c] ;  /* 0x00305c0001137983 */ /* 0x000e680000300800 */
[----:B--2---:R-:W-:Y:S04]  /*51ff0*/  STL.64 [R1+0x3010], R24 ;  /* 0x0030101801007387 */ /* 0x004fe80000100a00 */
[----:B------:R-:W2:Y:S04]  /*52000*/  LDL.LU R56, [R1+0x6d0] ;  /* 0x0006d00001387983 */ /* 0x000ea80000300800 */
[----:B------:R-:W2:Y:S04]  /*52010*/  LDL.LU R57, [R1+0x6d4] ;  /* 0x0006d40001397983 */ /* 0x000ea80000300800 */
[----:B------:R-:W3:Y:S04]  /*52020*/  LDL.LU R58, [R1+0x6d8] ;  /* 0x0006d800013a7983 */ /* 0x000ee80000300800 */
[----:B------:R-:W3:Y:S01]  /*52030*/  LDL.LU R59, [R1+0x6dc] ;  /* 0x0006dc00013b7983 */ /* 0x000ee20000300800 */
[----:B0-----:R-:W-:-:S02]  /*52040*/  IMAD.MOV.U32 R32, RZ, RZ, R61 ;  /* 0x000000ffff207224 */ /* 0x001fc400078e003d */
[----:B------:R-:W-:Y:S01]  /*52050*/  IMAD.MOV.U32 R33, RZ, RZ, R3 ;  /* 0x000000ffff217224 */ /* 0x000fe200078e0003 */
[----:B---3--:R-:W-:Y:S04]  /*52060*/  STL.64 [R1+0x3020], R58 ;  /* 0x0030203a01007387 */ /* 0x008fe80000100a00 */
[----:B--2---:R0:W-:Y:S04]  /*52070*/  STL.64 [R1+0x3018], R56 ;  /* 0x0030183801007387 */ /* 0x0041e80000100a00 */
[----:B------:R-:W2:Y:S04]  /*52080*/  LDL.LU R61, [R1+0x3058] ;  /* 0x00305800013d7983 */ /* 0x000ea80000300800 */
[----:B------:R-:W3:Y:S04]  /*52090*/  LDL.LU R3, [R1+0x3054] ;  /* 0x0030540001037983 */ /* 0x000ee80000300800 */
[----:B------:R-:W-:Y:S04]  /*520a0*/  STL.64 [R1+0x3028], R32 ;  /* 0x0030282001007387 */ /* 0x000fe80000100a00 */
[----:B------:R-:W4:Y:S04]  /*520b0*/  LDL.LU R12, [R1+0x6e0] ;  /* 0x0006e000010c7983 */ /* 0x000f280000300800 */
[----:B------:R-:W4:Y:S04]  /*520c0*/  LDL.LU R13, [R1+0x6e4] ;  /* 0x0006e400010d7983 */ /* 0x000f280000300800 */
[----:B------:R-:W2:Y:S04]  /*520d0*/  LDL.LU R14, [R1+0x6e8] ;  /* 0x0006e800010e7983 */ /* 0x000ea80000300800 */
[----:B------:R-:W2:Y:S01]  /*520e0*/  LDL.LU R15, [R1+0x6ec] ;  /* 0x0006ec00010f7983 */ /* 0x000ea20000300800 */
[----:B-1----:R-:W-:-:S03]  /*520f0*/  IMAD.MOV.U32 R44, RZ, RZ, R19 ;  /* 0x000000ffff2c7224 */ /* 0x002fc600078e0013 */
[----:B--2---:R-:W-:Y:S04]  /*52100*/  STL.64 [R1+0x3038], R14 ;  /* 0x0030380e01007387 */ /* 0x004fe80000100a00 */
[----:B----4-:R-:W-:Y:S04]  /*52110*/  STL.64 [R1+0x3030], R12 ;  /* 0x0030300c01007387 */ /* 0x010fe80000100a00 */
[----:B------:R-:W2:Y:S04]  /*52120*/  LDL.LU R19, [R1+0x3050] ;  /* 0x0030500001137983 */ /* 0x000ea80000300800 */
[----:B------:R-:W4:Y:S01]  /*52130*/  LDL R45, [R1+0xe4] ;  /* 0x0000e400012d7983 */ /* 0x000f220000100800 */
[----:B---3--:R-:W-:-:S03]  /*52140*/  IMAD.MOV.U32 R17, RZ, RZ, R3 ;  /* 0x000000ffff117224 */ /* 0x008fc600078e0003 */
[----:B----4-:R1:W-:Y:S04]  /*52150*/  STL.64 [R1+0x3048], R44 ;  /* 0x0030482c01007387 */ /* 0x0103e80000100a00 */
[----:B0-----:R-:W3:Y:S04]  /*52160*/  LDL R56, [R1+0xf0] ;  /* 0x0000f00001387983 */ /* 0x001ee80000100800 */
[----:B------:R-:W3:Y:S04]  /*52170*/  LDL R57, [R1+0xf4] ;  /* 0x0000f40001397983 */ /* 0x000ee80000100800 */
[----:B------:R-:W4:Y:S04]  /*52180*/  LDL R8, [R1+0x100] ;  /* 0x0001000001087983 */ /* 0x000f280000100800 */
[----:B-1----:R-:W3:Y:S04]  /*52190*/  LDL.LU R44, [R1+0x930] ;  /* 0x00093000012c7983 */ /* 0x002ee80000300800 */
[----:B------:R-:W3:Y:S04]  /*521a0*/  LDL.LU R45, [R1+0x934] ;  /* 0x00093400012d7983 */ /* 0x000ee80000300800 */
[----:B------:R-:W3:Y:S04]  /*521b0*/  LDL.LU R46, [R1+0x938] ;  /* 0x00093800012e7983 */ /* 0x000ee80000300800 */
        /* <DEDUP_REMOVED lines=19> */
[----:B--2---:R-:W-:-:S03]  /*522f0*/  IMAD.MOV.U32 R16, RZ, RZ, R19 ;  /* 0x000000ffff107224 */ /* 0x004fc600078e0013 */
[----:B------:R-:W2:Y:S04]  /*52300*/  LDL.LU R54, [R1+0x678] ;  /* 0x0006780001367983 */ /* 0x000ea80000300800 */
[----:B------:R-:W2:Y:S04]  /*52310*/  LDL.LU R55, [R1+0x67c] ;  /* 0x00067c0001377983 */ /* 0x000ea80000300800 */
[----:B------:R-:W2:Y:S04]  /*52320*/  LDL.LU R28, [R1+0x640] ;  /* 0x00064000011c7983 */ /* 0x000ea80000300800 */
[----:B------:R-:W2:Y:S04]  /*52330*/  LDL.LU R29, [R1+0x644] ;  /* 0x00064400011d7983 */ /* 0x000ea80000300800 */
[----:B------:R-:W2:Y:S01]  /*52340*/  LDL.LU R30, [R1+0x648] ;  /* 0x00064800011e7983 */ /* 0x000ea20000300800 */
[----:B------:R-:W-:-:S03]  /*52350*/  IMAD.MOV.U32 R9, RZ, RZ, R61 ;  /* 0x000000ffff097224 */ /* 0x000fc600078e003d */
        /* <DEDUP_REMOVED lines=9> */
[----:B------:R-:W2:Y:S01]  /*523f0*/  LDL.LU.64 R20, [R1] ;  /* 0x0000000001147983 */ /* 0x000ea20000300a00 */
[C---:B---3--:R-:W-:Y:S06]  /*52400*/  HMMA.16816.F32 R16, R36.reuse, R16, R44 ;  /* 0x000000102410723c */ /* 0x048fec000000182c */
[C---:B----4-:R-:W-:Y:S01]  /*52410*/  HMMA.16816.F32 R8, R36.reuse, R8, R12 ;  /* 0x000000082408723c */ /* 0x050fe2000000180c */
[----:B------:R-:W3:Y:S05]  /*52420*/  LDL.LU.64 R44, [R1+0x3048] ;  /* 0x00304800012c7983 */ /* 0x000eea0000300a00 */
[----:B------:R-:W-:Y:S11]  /*52430*/  HMMA.16816.F32 R56, R36, R56, R32 ;  /* 0x000000382438723c */ /* 0x000ff60000001820 */
[----:B------:R0:W-:Y:S04]  /*52440*/  STL.64 [R1+0x720], R16 ;  /* 0x0007201001007387 */ /* 0x0001e80000100a00 */
[----:B------:R1:W-:Y:S04]  /*52450*/  STL [R1+0x728], R18 ;  /* 0x0007281201007387 */ /* 0x0003e80000100800 */
[----:B0-----:R-:W4:Y:S04]  /*52460*/  LDL.LU.64 R16, [R1+0x3040] ;  /* 0x0030400001107983 */ /* 0x001f280000300a00 */
[----:B------:R-:W2:Y:S04]  /*52470*/  LDL.LU.64 R14, [R1+0x3038] ;  /* 0x00303800010e7983 */ /* 0x000ea80000300a00 */
[----:B------:R-:W2:Y:S01]  /*52480*/  LDL.LU.64 R12, [R1+0x3030] ;  /* 0x00303000010c7983 */ /* 0x000ea20000300a00 */
[----:B-1----:R-:W-:-:S03]  /*52490*/  IMAD.MOV.U32 R18, RZ, RZ, R19 ;  /* 0x000000ffff127224 */ /* 0x002fc600078e0013 */
[----:B------:R0:W-:Y:S04]  /*524a0*/  STL [R1+0x714], R9 ;  /* 0x0007140901007387 */ /* 0x0001e80000100800 */
[----:B------:R1:W-:Y:S01]  /*524b0*/  STL.64 [R1+0x718], R10 ;  /* 0x0007180a01007387 */ /* 0x0003e20000100a00 */
[----:B------:R-:W-:-:S03]  /*524c0*/  MOV R19, R8 ;  /* 0x0000000800137202 */ /* 0x000fc60000000f00 */
[----:B------:R-:W4:Y:S04]  /*524d0*/  LDL.LU R8, [R1+0x600] ;  /* 0x0006000001087983 */ /* 0x000f280000300800 */
[----:B0-----:R-:W4:Y:S04]  /*524e0*/  LDL.LU R9, [R1+0x604] ;  /* 0x0006040001097983 */ /* 0x001f280000300800 */
[----:B-1----:R-:W4:Y:S04]  /*524f0*/  LDL.LU R10, [R1+0x608] ;  /* 0x00060800010a7983 */ /* 0x002f280000300800 */
[----:B------:R-:W4:Y:S04]  /*52500*/  LDL.LU R11, [R1+0x60c] ;  /* 0x00060c00010b7983 */ /* 0x000f280000300800 */
[----:B------:R-:W2:Y:S04]  /*52510*/  LDL.LU.64 R32, [R1+0x3028] ;  /* 0x0030280001207983 */ /* 0x000ea80000300a00 */
[----:B------:R-:W-:Y:S04]  /*52520*/  STL.64 [R1+0x700], R56 ;  /* 0x0007003801007387 */ /* 0x000fe80000100a00 */
[----:B------:R0:W-:Y:S04]  /*52530*/  STL.64 [R1+0x708], R58 ;  /* 0x0007083a01007387 */ /* 0x0001e80000100a00 */
[----:B0-----:R-:W4:Y:S04]  /*52540*/  LDL.LU.64 R58, [R1+0x3020] ;  /* 0x00302000013a7983 */ /* 0x001f280000300a00 */
[----:B------:R-:W4:Y:S01]  /*52550*/  LDL.LU.64 R56, [R1+0x3018] ;  /* 0x0030180001387983 */ /* 0x000f220000300a00 */
[----:B---3--:R-:W-:Y:S03]  /*52560*/  HMMA.16816.F32 R44, R36, R44, R24 ;  /* 0x0000002c242c723c */ /* 0x008fe60000001818 */
[----:B------:R-:W4:-:S15]  /*52570*/  LDL.LU.64 R24, [R1+0x3010] ;  /* 0x0030100001187983 */ /* 0x000f1e0000300a00 */
[----:B------:R-:W-:-:S05]  /*52580*/  NOP ;  /* 0x0000000000007918 */ /* 0x000fca0000000000 */
[----:B------:R-:W-:Y:S04]  /*52590*/  STL.64 [R1+0x6f0], R44 ;  /* 0x0006f02c01007387 */ /* 0x000fe80000100a00 */
[----:B------:R0:W-:Y:S04]  /*525a0*/  STL.64 [R1+0x6f8], R46 ;  /* 0x0006f82e01007387 */ /* 0x0001e80000100a00 */
[----:B0-----:R-:W3:Y:S04]  /*525b0*/  LDL.LU.64 R46, [R1+0x3008] ;  /* 0x00300800012e7983 */ /* 0x001ee80000300a00 */
[----:B------:R-:W3:Y:S01]  /*525c0*/  LDL.LU.64 R44, [R1+0x3000] ;  /* 0x00300000012c7983 */ /* 0x000ee20000300a00 */
[----:B--2---:R-:W-:Y:S03]  /*525d0*/  HMMA.16816.F32 R32, R36, R32, R12 ;  /* 0x000000202420723c */ /* 0x004fe6000000180c */
        /* <DEDUP_REMOVED lines=9> */
[----:B------:R0:W-:Y:S04]  /*52670*/  STL.64 [R1+0x6d0], R24 ;  /* 0x0006d01801007387 */ /* 0x0001e80000100a00 */
[----:B------:R-:W-:Y:S04]  /*52680*/  STL.64 [R1+0x6d8], R26 ;  /* 0x0006d81a01007387 */ /* 0x000fe80000100a00 */
[----:B0-----:R-:W4:Y:S01]  /*52690*/  LDL.LU.64 R24, [R1+0x2fd8] ;  /* 0x002fd80001187983 */ /* 0x001f220000300a00 */
[----:B---3--:R-:W-:Y:S03]  /*526a0*/  HMMA.16816.F32 R12, R36, R12, R44 ;  /* 0x0000000c240c723c */ /* 0x008fe6000000182c */
[----:B------:R-:W3:Y:S04]  /*526b0*/  LDL.LU.64 R46, [R1+0x2fd0] ;  /* 0x002fd000012e7983 */ /* 0x000ee80000300a00 */
[----:B------:R-:W3:-:S15]  /*526c0*/  LDL.LU.64 R44, [R1+0x2fc8] ;  /* 0x002fc800012c7983 */ /* 0x000ede0000300a00 */
[----:B------:R-:W-:-:S01]  /*526d0*/  NOP ;  /* 0x0000000000007918 */ /* 0x000fc20000000000 */
[----:B------:R0:W-:Y:S04]  /*526e0*/  STL.64 [R1+0x6c0], R12 ;  /* 0x0006c00c01007387 */ /* 0x0001e80000100a00 */
[----:B------:R-:W-:Y:S04]  /*526f0*/  STL.64 [R1+0x6c8], R14 ;  /* 0x0006c80e01007387 */ /* 0x000fe80000100a00 */
[----:B0-----:R-:W3:Y:S01]  /*52700*/  LDL.LU.64 R12, [R1+0x2fc0] ;  /* 0x002fc000010c7983 */ /* 0x001ee20000300a00 */
[----:B--2---:R-:W-:Y:S03]  /*52710*/  HMMA.16816.F32 R32, R36, R32, R48 ;  /* 0x000000202420723c */ /* 0x004fe60000001830 */
[----:B------:R-:W2:Y:S04]  /*52720*/  LDL.LU.64 R50, [R1+0x2fb8] ;  /* 0x002fb80001327983 */ /* 0x000ea80000300a00 */
[----:B------:R-:W2:-:S15]  /*52730*/  LDL.LU.64 R48, [R1+0x2fb0] ;  /* 0x002fb00001307983 */ /* 0x000e9e0000300a00 */
[----:B------:R-:W-:-:S01]  /*52740*/  NOP ;  /* 0x0000000000007918 */ /* 0x000fc20000000000 */
[----:B------:R0:W-:Y:S04]  /*52750*/  STL.64 [R1+0x6b0], R32 ;  /* 0x0006b02001007387 */ /* 0x0001e80000100a00 */
[----:B------:R-:W-:Y:S04]  /*52760*/  STL.64 [R1+0x6b8], R34 ;  /* 0x0006b82201007387 */ /* 0x000fe80000100a00 */
[----:B0-----:R-:W2:Y:S01]  /*52770*/  LDL.LU.64 R32, [R1+0x2fa8] ;  /* 0x002fa80001207983 */ /* 0x001ea20000300a00 */
[----:B----4-:R-:W-:Y:S03]  /*52780*/  HMMA.16816.F32 R24, R36, R24, R56 ;  /* 0x000000182418723c */ /* 0x010fe60000001838 */
[----:B------:R-:W4:-:S15]  /*52790*/  LDL.LU.64 R56, [R1+0x2fa0] ;  /* 0x002fa00001387983 */ /* 0x000f1e0000300a00 */
[----:B------:R-:W-:-:S05]  /*527a0*/  NOP ;  /* 0x0000000000007918 */ /* 0x000fca0000000000 */
[----:B------:R-:W-:Y:S04]  /*527b0*/  STL.64 [R1+0x6a0], R24 ;  /* 0x0006a01801007387 */ /* 0x000fe80000100a00 */
[----:B------:R0:W-:Y:S04]  /*527c0*/  STL.64 [R1+0x6a8], R26 ;  /* 0x0006a81a01007387 */ /* 0x0001e80000100a00 */
[----:B0-----:R-:W4:Y:S04]  /*527d0*/  LDL.LU.64 R26, [R1+0x2f98] ;  /* 0x002f9800011a7983 */ /* 0x001f280000300a00 */
[----:B------:R-:W4:Y:S01]  /*527e0*/  LDL.LU.64 R24, [R1+0x2f90] ;  /* 0x002f900001187983 */ /* 0x000f220000300a00 */
[----:B---3--:R-:W-:Y:S03]  /*527f0*/  HMMA.16816.F32 R12, R36, R12, R44 ;  /* 0x0000000c240c723c */ /* 0x008fe6000000182c */
[----:B------:R-:W3:-:S15]  /*52800*/  LDL.LU.64 R44, [R1+0x2f88] ;  /* 0x002f8800012c7983 */ /* 0x000ede0000300a00 */
[----:B------:R-:W-:-:S05]  /*52810*/  NOP ;  /* 0x0000000000007918 */ /* 0x000fca0000000000 */
[----:B------:R-:W-:Y:S01]  /*52820*/  STL.64 [R1+0x690], R12 ;  /* 0x0006900c01007387 */ /* 0x000fe20000100a00 */
[C---:B--2---:R-:W-:Y:S03]  /*52830*/  HMMA.16816.F32 R32, R36.reuse, R32, R48 ;  /* 0x000000202420723c */ /* 0x044fe60000001830 */
[----:B------:R0:W-:Y:S04]  /*52840*/  STL.64 [R1+0x698], R14 ;  /* 0x0006980e01007387 */ /* 0x0001e80000100a00 */
[----:B0-----:R-:W2:Y:S04]  /*52850*/  LDL.LU.64 R14, [R1+0x2f80] ;  /* 0x002f8000010e7983 */ /* 0x001ea80000300a00 */
[----:B------:R-:W2:Y:S04]  /*52860*/  LDL.LU.64 R12, [R1+0x2f78] ;  /* 0x002f7800010c7983 */ /* 0x000ea80000300a00 */
[----:B------:R-:W2:Y:S08]  /*52870*/  LDL.LU.64 R48, [R1+0x2f70] ;  /* 0x002f700001307983 */ /* 0x000eb00000300a00 */
        /* <DEDUP_REMOVED lines=13> */
[----:B------:R-:W-:Y:S04]  /*52950*/  STL.64 [R1+0x660], R44 ;  /* 0x0006602c01007387 */ /* 0x000fe80000100a00 */
[----:B------:R0:W-:Y:S04]  /*52960*/  STL.64 [R1+0x668], R46 ;  /* 0x0006682e01007387 */ /* 0x0001e80000100a00 */
[----:B0-----:R-:W3:Y:S04]  /*52970*/  LDL.LU.64 R46, [R1+0x2f40] ;  /* 0x002f4000012e7983 */ /* 0x001ee80000300a00 */
[----:B------:R-:W3:Y:S01]  /*52980*/  LDL.LU.64 R44, [R1+0x2f38] ;  /* 0x002f3800012c7983 */ /* 0x000ee20000300a00 */
[C---:B--2---:R-:W-:Y:S03]  /*52990*/  HMMA.16816.F32 R48, R36.reuse, R48, R12 ;  /* 0x000000302430723c */ /* 0x044fe6000000180c */
[----:B------:R-:W2:Y:S04]  /*529a0*/  LDL.LU R15, [R1+0x2f30] ;  /* 0x002f3000010f7983 */ /* 0x000ea80000300800 */
[----:B------:R-:W2:Y:S01]  /*529b0*/  LDL.LU.64 R12, [R1+0x2f28] ;  /* 0x002f2800010c7983 */ /* 0x000ea20000300a00 */
[----:B------:R-:W-:-:S15]  /*529c0*/  HMMA.16816.F32 R32, R36, R32, R28 ;  /* 0x000000202420723c */ /* 0x000fde000000181c */
[----:B------:R0:W-:Y:S04]  /*529d0*/  STL.64 [R1+0x650], R48 ;  /* 0x0006503001007387 */ /* 0x0001e80000100a00 */
[----:B------:R1:W-:Y:S04]  /*529e0*/  STL.64 [R1+0x658], R50 ;  /* 0x0006583201007387 */ /* 0x0003e80000100a00 */
[----:B0-----:R-:W2:Y:S04]  /*529f0*/  LDL.LU R48, [R1+0x5f0] ;  /* 0x0005f00001307983 */ /* 0x001ea80000300800 */
[----:B------:R-:W2:Y:S04]  /*52a00*/  LDL.LU R49, [R1+0x5f4] ;  /* 0x0005f40001317983 */ /* 0x000ea80000300800 */
[----:B-1----:R-:W2:Y:S04]  /*52a10*/  LDL.LU R50, [R1+0x5f8] ;  /* 0x0005f80001327983 */ /* 0x002ea80000300800 */
[----:B------:R-:W2:Y:S04]  /*52a20*/  LDL.LU R51, [R1+0x5fc] ;  /* 0x0005fc0001337983 */ /* 0x000ea80000300800 */
[----:B------:R-:W2:Y:S04]  /*52a30*/  LDL.LU.64 R30, [R1+0x2f20] ;  /* 0x002f2000011e7983 */ /* 0x000ea80000300a00 */
[----:B------:R-:W2:Y:S04]  /*52a40*/  LDL.LU.64 R28, [R1+0x2f18] ;  /* 0x002f1800011c7983 */ /* 0x000ea80000300a00 */
[----:B------:R-:W-:Y:S04]  /*52a50*/  STL.64 [R1+0x640], R32 ;  /* 0x0006402001007387 */ /* 0x000fe80000100a00 */
[----:B------:R0:W-:Y:S04]  /*52a60*/  STL.64 [R1+0x648], R34 ;  /* 0x0006482201007387 */ /* 0x0001e80000100a00 */
[----:B0-----:R-:W2:Y:S04]  /*52a70*/  LDL.LU.64 R34, [R1+0x2f10] ;  /* 0x002f100001227983 */ /* 0x001ea80000300a00 */
[----:B------:R-:W2:Y:S01]  /*52a80*/  LDL.LU.64 R32, [R1+0x2f08] ;  /* 0x002f080001207983 */ /* 0x000ea20000300a00 */
[----:B----4-:R-:W-:Y:S03]  /*52a90*/  HMMA.16816.F32 R52, R36, R52, R4 ;  /* 0x000000342434723c */ /* 0x010fe60000001804 */
[----:B------:R-:W4:Y:S04]  /*52aa0*/  LDL.LU.64 R6, [R1+0x2f00] ;  /* 0x002f000001067983 */ /* 0x000f280000300a00 */
[----:B------:R-:W4:-:S15]  /*52ab0*/  LDL.LU.64 R4, [R1+0x2ef8] ;  /* 0x002ef80001047983 */ /* 0x000f1e0000300a00 */
[----:B------:R-:W-:-:S01]  /*52ac0*/  NOP ;  /* 0x0000000000007918 */ /* 0x000fc20000000000 */
[----:B------:R-:W-:Y:S04]  /*52ad0*/  STL.64 [R1+0x630], R52 ;  /* 0x0006303401007387 */ /* 0x000fe80000100a00 */
[----:B------:R0:W-:Y:S04]  /*52ae0*/  STL.64 [R1+0x638], R54 ;  /* 0x0006383601007387 */ /* 0x0001e80000100a00 */
[----:B0-----:R-:W4:Y:S04]  /*52af0*/  LDL.LU.64 R54, [R1+0x2ef0] ;  /* 0x002ef00001367983 */ /* 0x001f280000300a00 */
[----:B------:R-:W2:Y:S01]  /*52b00*/  LDL.LU.64 R52, [R1+0x2ee8] ;  /* 0x002ee80001347983 */ /* 0x000ea20000300a00 */
[C---:B---3--:R-:W-:Y:S03]  /*52b10*/  HMMA.16816.F32 R24, R36.reuse, R24, R56 ;  /* 0x000000182418723c */ /* 0x048fe60000001838 */
[----:B------:R-:W3:Y:S04]  /*52b20*/  LDL.LU.64 R58, [R1+0x2ee0] ;  /* 0x002ee000013a7983 */ /* 0x000ee80000300a00 */
[----:B------:R-:W4:Y:S01]  /*52b30*/  LDL.LU.64 R56, [R1+0x2ed8] ;  /* 0x002ed80001387983 */ /* 0x000f220000300a00 */
[----:B------:R-:W-:-:S15]  /*52b40*/  HMMA.16816.F32 R40, R36, R20, R40 ;  /* 0x000000142428723c */ /* 0x000fde0000001828 */
[----:B------:R0:W-:Y:S04]  /*52b50*/  STL.64 [R1+0x620], R24 ;  /* 0x0006201801007387 */ /* 0x0001e80000100a00 */
[----:B------:R1:W-:Y:S04]  /*52b60*/  STL.64 [R1+0x628], R26 ;  /* 0x0006281a01007387 */ /* 0x0003e80000100a00 */
[----:B0-----:R-:W3:Y:S04]  /*52b70*/  LDL.LU R24, [R1+0x5e0] ;  /* 0x0005e00001187983 */ /* 0x001ee80000300800 */
[----:B------:R-:W3:Y:S04]  /*52b80*/  LDL.LU R25, [R1+0x5e4] ;  /* 0x0005e40001197983 */ /* 0x000ee80000300800 */
[----:B-1----:R-:W3:Y:S04]  /*52b90*/  LDL.LU R26, [R1+0x5e8] ;  /* 0x0005e800011a7983 */ /* 0x002ee80000300800 */
[----:B------:R-:W3:Y:S04]  /*52ba0*/  LDL.LU R27, [R1+0x5ec] ;  /* 0x0005ec00011b7983 */ /* 0x000ee80000300800 */
[----:B------:R-:W-:Y:S04]  /*52bb0*/  STL.64 [R1+0x610], R40 ;  /* 0x0006102801007387 */ /* 0x000fe80000100a00 */
[----:B------:R4:W-:Y:S01]  /*52bc0*/  STL.64 [R1+0x618], R42 ;  /* 0x0006182a01007387 */ /* 0x0009e20000100a00 */
[----:B------:R-:W-:-:S02]  /*52bd0*/  IMAD.MOV.U32 R14, RZ, RZ, R20 ;  /* 0x000000ffff0e7224 */ /* 0x000fc400078e0014 */
[----:B------:R-:W-:Y:S01]  /*52be0*/  IMAD.MOV.U32 R3, RZ, RZ, R21 ;  /* 0x000000ffff037224 */ /* 0x000fe200078e0015 */
[----:B------:R-:W3:Y:S04]  /*52bf0*/  LDL.LU R20, [R1+0x5d0] ;  /* 0x0005d00001147983 */ /* 0x000ee80000300800 */
[----:B------:R-:W3:Y:S04]  /*52c00*/  LDL.LU R21, [R1+0x5d4] ;  /* 0x0005d40001157983 */ /* 0x000ee80000300800 */
[----:B------:R-:W3:Y:S04]  /*52c10*/  LDL.LU R22, [R1+0x5d8] ;  /* 0x0005d80001167983 */ /* 0x000ee80000300800 */
[----:B------:R-:W3:Y:S01]  /*52c20*/  LDL.LU R23, [R1+0x5dc] ;  /* 0x0005dc0001177983 */ /* 0x000ee20000300800 */
[C---:B----4-:R-:W-:Y:S06]  /*52c30*/  HMMA.16816.F32 R40, R36.reuse, R56, R8 ;  /* 0x000000382428723c */ /* 0x050fec0000001808 */
[----:B--2---:R-:W-:Y:S01]  /*52c40*/  HMMA.16816.F32 R48, R36, R52, R48 ;  /* 0x000000342430723c */ /* 0x004fe20000001830 */
[----:B------:R-:W2:-:S15]  /*52c50*/  LDL.LU R8, [R1+0x5c0] ;  /* 0x0005c00001087983 */ /* 0x000e9e0000300800 */
[----:B------:R-:W-:-:S01]  /*52c60*/  NOP ;  /* 0x0000000000007918 */ /* 0x000fc20000000000 */
[----:B------:R0:W-:Y:S04]  /*52c70*/  STL.64 [R1+0x600], R40 ;  /* 0x0006002801007387 */ /* 0x0001e80000100a00 */
[----:B------:R1:W-:Y:S04]  /*52c80*/  STL.64 [R1+0x608], R42 ;  /* 0x0006082a01007387 */ /* 0x0003e80000100a00 */
[----:B------:R-:W2:Y:S04]  /*52c90*/  LDL.LU R9, [R1+0x5c4] ;  /* 0x0005c40001097983 */ /* 0x000ea80000300800 */
[----:B------:R-:W2:Y:S04]  /*52ca0*/  LDL.LU R10, [R1+0x5c8] ;  /* 0x0005c800010a7983 */ /* 0x000ea80000300800 */
[----:B------:R-:W2:Y:S04]  /*52cb0*/  LDL.LU R11, [R1+0x5cc] ;  /* 0x0005cc00010b7983 */ /* 0x000ea80000300800 */
[----:B0-----:R-:W4:Y:S04]  /*52cc0*/  LDL.LU R40, [R1+0x590] ;  /* 0x0005900001287983 */ /* 0x001f280000300800 */
[----:B------:R-:W4:Y:S04]  /*52cd0*/  LDL.LU R41, [R1+0x594] ;  /* 0x0005940001297983 */ /* 0x000f280000300800 */
[----:B-1----:R-:W4:Y:S04]  /*52ce0*/  LDL.LU R42, [R1+0x598] ;  /* 0x00059800012a7983 */ /* 0x002f280000300800 */
[----:B------:R-:W4:Y:S04]  /*52cf0*/  LDL.LU R43, [R1+0x59c] ;  /* 0x00059c00012b7983 */ /* 0x000f280000300800 */
[----:B------:R-:W4:Y:S04]  /*52d00*/  LDL R61, [R1+0x24fc] ;  /* 0x0024fc00013d7983 */ /* 0x000f280000100800 */
        /* <DEDUP_REMOVED lines=9> */
[----:B------:R-:W4:Y:S04]  /*52da0*/  LDL.LU.64 R48, [R1+0x2ec8] ;  /* 0x002ec80001307983 */ /* 0x000f280000300a00 */
[----:B------:R-:W-:Y:S04]  /*52db0*/  STL.64 [R1+0x2de0], R54 ;  /* 0x002de03601007387 */ /* 0x000fe80000100a00 */
[----:B------:R0:W-:Y:S04]  /*52dc0*/  STL.64 [R1+0x2dd8], R52 ;  /* 0x002dd83401007387 */ /* 0x0001e80000100a00 */
[----:B0-----:R-:W3:Y:S04]  /*52dd0*/  LDL.LU R52, [R1+0x9a0] ;  /* 0x0009a00001347983 */ /* 0x001ee80000300800 */
[----:B------:R-:W3:Y:S04]  /*52de0*/  LDL.LU R53, [R1+0x9a4] ;  /* 0x0009a40001357983 */ /* 0x000ee80000300800 */
[----:B------:R-:W3:Y:S04]  /*52df0*/  LDL.LU R54, [R1+0x9a8] ;  /* 0x0009a80001367983 */ /* 0x000ee80000300800 */
[----:B------:R-:W3:Y:S01]  /*52e00*/  LDL.LU R55, [R1+0x9ac] ;  /* 0x0009ac0001377983 */ /* 0x000ee20000300800 */
[----:B----4-:R-:W-:-:S15]  /*52e10*/  HMMA.16816.F32 R24, R36, R48, R24 ;  /* 0x000000302418723c */ /* 0x010fde0000001818 */
[----:B------:R-:W-:-:S08]  /*52e20*/  NOP ;  /* 0x0000000000007918 */ /* 0x000fd00000000000 */
[----:B------:R-:W-:Y:S04]  /*52e30*/  STL.64 [R1+0x5e0], R24 ;  /* 0x0005e01801007387 */ /* 0x000fe80000100a00 */
[----:B------:R0:W-:Y:S04]  /*52e40*/  STL.64 [R1+0x5e8], R26 ;  /* 0x0005e81a01007387 */ /* 0x0001e80000100a00 */
[----:B0-----:R-:W4:Y:S04]  /*52e50*/  LDL.LU.64 R26, [R1+0x2ec0] ;  /* 0x002ec000011a7983 */ /* 0x001f280000300a00 */
[----:B------:R-:W3:Y:S04]  /*52e60*/  LDL.LU.64 R24, [R1+0x2eb8] ;  /* 0x002eb80001187983 */ /* 0x000ee80000300a00 */
[----:B--2---:R-:W-:Y:S04]  /*52e70*/  STL.64 [R1+0x2df0], R50 ;  /* 0x002df03201007387 */ /* 0x004fe80000100a00 */
[----:B------:R0:W-:Y:S04]  /*52e80*/  STL.64 [R1+0x2de8], R48 ;  /* 0x002de83001007387 */ /* 0x0001e80000100a00 */
        /* <DEDUP_REMOVED lines=10> */
[----:B----4-:R-:W-:Y:S04]  /*52f30*/  STL.64 [R1+0x2e00], R26 ;  /* 0x002e001a01007387 */ /* 0x010fe80000100a00 */
[----:B------:R0:W-:Y:S04]  /*52f40*/  STL.64 [R1+0x2df8], R24 ;  /* 0x002df81801007387 */ /* 0x0001e80000100a00 */
[----:B0-----:R-:W4:Y:S04]  /*52f50*/  LDL.LU R24, [R1+0x5a0] ;  /* 0x0005a00001187983 */ /* 0x001f280000300800 */
[----:B------:R-:W4:Y:S04]  /*52f60*/  LDL.LU R25, [R1+0x5a4] ;  /* 0x0005a40001197983 */ /* 0x000f280000300800 */
[----:B------:R-:W4:Y:S04]  /*52f70*/  LDL.LU R26, [R1+0x5a8] ;  /* 0x0005a800011a7983 */ /* 0x000f280000300800 */
[----:B------:R-:W4:Y:S01]  /*52f80*/  LDL.LU R27, [R1+0x5ac] ;  /* 0x0005ac00011b7983 */ /* 0x000f220000300800 */
[----:B--2---:R-:W-:-:S15]  /*52f90*/  HMMA.16816.F32 R8, R36, R20, R8 ;  /* 0x000000142408723c */ /* 0x004fde0000001808 */
[----:B------:R-:W-:-:S08]  /*52fa0*/  NOP ;  /* 0x0000000000007918 */ /* 0x000fd00000000000 */
[----:B------:R-:W-:Y:S04]  /*52fb0*/  STL.64 [R1+0x5c0], R8 ;  /* 0x0005c00801007387 */ /* 0x000fe80000100a00 */
[----:B------:R0:W-:Y:S04]  /*52fc0*/  STL.64 [R1+0x5c8], R10 ;  /* 0x0005c80a01007387 */ /* 0x0001e80000100a00 */
[----:B0-----:R-:W2:Y:S04]  /*52fd0*/  LDL.LU.64 R10, [R1+0x2ea0] ;  /* 0x002ea000010a7983 */ /* 0x001ea80000300a00 */
[----:B------:R-:W4:Y:S04]  /*52fe0*/  LDL.LU.64 R8, [R1+0x2e98] ;  /* 0x002e980001087983 */ /* 0x000f280000300a00 */
[----:B---3--:R-:W-:Y:S04]  /*52ff0*/  STL.64 [R1+0x2e10], R22 ;  /* 0x002e101601007387 */ /* 0x008fe80000100a00 */
[----:B------:R0:W-:Y:S04]  /*53000*/  STL.64 [R1+0x2e08], R20 ;  /* 0x002e081401007387 */ /* 0x0001e80000100a00 */
[----:B0-----:R-:W3:Y:S04]  /*53010*/  LDL.LU R20, [R1+0x5b0] ;  /* 0x0005b00001147983 */ /* 0x001ee80000300800 */
[----:B------:R-:W3:Y:S04]  /*53020*/  LDL.LU R21, [R1+0x5b4] ;  /* 0x0005b40001157983 */ /* 0x000ee80000300800 */
[----:B------:R-:W3:Y:S04]  /*53030*/  LDL.LU R22, [R1+0x5b8] ;  /* 0x0005b80001167983 */ /* 0x000ee80000300800 */
[----:B------:R-:W3:Y:S04]  /*53040*/  LDL.LU R23, [R1+0x5bc] ;  /* 0x0005bc0001177983 */ /* 0x000ee80000300800 */
[----:B------:R-:W-:Y:S04]  /*53050*/  STL.64 [R1+0x2e20], R18 ;  /* 0x002e201201007387 */ /* 0x000fe80000100a00 */
[----:B------:R4:W-:Y:S01]  /*53060*/  STL.64 [R1+0x2e18], R16 ;  /* 0x002e181001007387 */ /* 0x0009e20000100a00 */
[C---:B---3--:R-:W-:Y:S06]  /*53070*/  HMMA.16816.F32 R20, R36.reuse, R16, R20 ;  /* 0x000000102414723c */ /* 0x048fec0000001814 */
[----:B----4-:R-:W-:Y:S01]  /*53080*/  HMMA.16816.F32 R16, R36, R8, R40 ;  /* 0x000000082410723c */ /* 0x010fe20000001828 */
[----:B------:R-:W0:-:S15]  /*53090*/  LDSM.16.MT88.4 R40, [R61+UR4+0x9000] ;  /* 0x009000043d28783b */ /* 0x000e1e0008004200 */
[----:B------:R-:W-:-:S01]  /*530a0*/  NOP ;  /* 0x0000000000007918 */ /* 0x000fc20000000000 */
[----:B------:R-:W-:Y:S04]  /*530b0*/  STL.64 [R1+0x5b0], R20 ;  /* 0x0005b01401007387 */ /* 0x000fe80000100a00 */
[----:B------:R1:W-:Y:S02]  /*530c0*/  STL.64 [R1+0x5b8], R22 ;  /* 0x0005b81601007387 */ /* 0x0003e40000100a00 */
[----:B-1----:R-:W-:Y:S06]  /*530d0*/  HMMA.16816.F32 R20, R36, R12, R24 ;  /* 0x0000000c2414723c */ /* 0x002fec0000001818 */
[----:B------:R-:W-:-:S15]  /*530e0*/  STL.64 [R1+0x2e70], R12 ;  /* 0x002e700c01007387 */ /* 0x000fde0000100a00 */
[----:B------:R-:W-:-:S02]  /*530f0*/  NOP ;  /* 0x0000000000007918 */ /* 0x000fc40000000000 */
[----:B------:R-:W-:Y:S04]  /*53100*/  STL.64 [R1+0x5a0], R20 ;  /* 0x0005a01401007387 */ /* 0x000fe80000100a00 */
[----:B------:R-:W-:Y:S04]  /*53110*/  STL.64 [R1+0x5a8], R22 ;  /* 0x0005a81601007387 */ /* 0x000fe80000100a00 */
[----:B--2---:R-:W-:Y:S04]  /*53120*/  STL.64 [R1+0x2db8], R10 ;  /* 0x002db80a01007387 */ /* 0x004fe80000100a00 */
[----:B------:R1:W-:Y:S04]  /*53130*/  STL.64 [R1+0x2db0], R8 ;  /* 0x002db00801007387 */ /* 0x0003e80000100a00 */
[----:B------:R-:W-:Y:S04]  /*53140*/  STL.64 [R1+0x590], R16 ;  /* 0x0005901001007387 */ /* 0x000fe80000100a00 */
[----:B------:R-:W-:Y:S04]  /*53150*/  STL.64 [R1+0x598], R18 ;  /* 0x0005981201007387 */ /* 0x000fe80000100a00 */
[----:B0-----:R-:W-:Y:S04]  /*53160*/  STL [R1+0x2d68], R42 ;  /* 0x002d682a01007387 */ /* 0x001fe80000100800 */
[----:B------:R-:W-:Y:S04]  /*53170*/  STL [R1+0x2d64], R43 ;  /* 0x002d642b01007387 */ /* 0x000fe80000100800 */
[----:B------:R-:W-:Y:S04]  /*53180*/  STL.64 [R1+0x2e90], R40 ;  /* 0x002e902801007387 */ /* 0x000fe80000100a00 */
[----:B------:R-:W-:Y:S04]  /*53190*/  STL.64 [R1+0x2da8], R6 ;  /* 0x002da80601007387 */ /* 0x000fe80000100a00 */
[----:B------:R0:W-:Y:S01]  /*531a0*/  STL.64 [R1+0x2da0], R4 ;  /* 0x002da00401007387 */ /* 0x0001e20000100a00 */
[C---:B-1----:R-:W-:Y:S06]  /*531b0*/  HMMA.16816.F32 R8, R36.reuse, R4, R48 ;  /* 0x000000042408723c */ /* 0x042fec0000001830 */
[----:B0-----:R-:W-:-:S15]  /*531c0*/  HMMA.16816.F32 R4, R36, R32, R52 ;  /* 0x000000202404723c */ /* 0x001fde0000001834 */
[----:B------:R-:W-:-:S02]  /*531d0*/  NOP ;  /* 0x0000000000007918 */ /* 0x000fc40000000000 */
[----:B------:R-:W-:Y:S04]  /*531e0*/  STL.64 [R1+0x940], R8 ;  /* 0x0009400801007387 */ /* 0x000fe80000100a00 */
[----:B------:R-:W-:Y:S04]  /*531f0*/  STL.64 [R1+0x948], R10 ;  /* 0x0009480a01007387 */ /* 0x000fe80000100a00 */
[----:B------:R-:W-:Y:S04]  /*53200*/  STL.64 [R1+0x2d98], R34 ;  /* 0x002d982201007387 */ /* 0x000fe80000100a00 */
[----:B------:R0:W-:Y:S04]  /*53210*/  STL.64 [R1+0x2d90], R32 ;  /* 0x002d902001007387 */ /* 0x0001e80000100a00 */
[----:B------:R-:W-:Y:S04]  /*53220*/  STL.64 [R1+0x930], R4 ;  /* 0x0009300401007387 */ /* 0x000fe80000100a00 */
[----:B------:R1:W-:Y:S04]  /*53230*/  STL.64 [R1+0x938], R6 ;  /* 0x0009380601007387 */ /* 0x0003e80000100a00 */
[----:B0-----:R-:W2:Y:S01]  /*53240*/  LDL.LU.64 R32, [R1+0x110] ;  /* 0x0001100001207983 */ /* 0x001ea20000300a00 */
[----:B-1----:R-:W-:Y:S03]  /*53250*/  HMMA.16816.F32 R4, R36, R28, R56 ;  /* 0x0000001c2404723c */ /* 0x002fe60000001838 */
[----:B--2---:R-:W-:-:S15]  /*53260*/  STL.64 [R1+0x2e78], R32 ;  /* 0x002e782001007387 */ /* 0x004fde0000100a00 */
[----:B------:R-:W-:-:S05]  /*53270*/  NOP ;  /* 0x0000000000007918 */ /* 0x000fca0000000000 */
[----:B------:R0:W-:Y:S04]  /*53280*/  STL.64 [R1+0x580], R4 ;  /* 0x0005800401007387 */ /* 0x0001e80000100a00 */
[----:B------:R1:W-:Y:S04]  /*53290*/  STL.64 [R1+0x588], R6 ;  /* 0x0005880601007387 */ /* 0x0003e80000100a00 */
[----:B0-----:R-:W2:Y:S04]  /*532a0*/  LDL.LU R4, [R1+0x530] ;  /* 0x0005300001047983 */ /* 0x001ea80000300800 */
[----:B------:R-:W2:Y:S04]  /*532b0*/  LDL.LU R5, [R1+0x534] ;  /* 0x0005340001057983 */ /* 0x000ea80000300800 */
[----:B-1----:R-:W3:Y:S04]  /*532c0*/  LDL.LU R6, [R1+0x538] ;  /* 0x0005380001067983 */ /* 0x002ee80000300800 */
[----:B------:R-:W3:Y:S04]  /*532d0*/  LDL.LU R7, [R1+0x53c] ;  /* 0x00053c0001077983 */ /* 0x000ee80000300800 */
[----:B------:R-:W4:Y:S04]  /*532e0*/  LDL.LU R40, [R1+0x570] ;  /* 0x0005700001287983 */ /* 0x000f280000300800 */
[----:B------:R-:W4:Y:S04]  /*532f0*/  LDL.LU R41, [R1+0x574] ;  /* 0x0005740001297983 */ /* 0x000f280000300800 */
[----:B------:R-:W4:Y:S04]  /*53300*/  LDL.LU R42, [R1+0x578] ;  /* 0x00057800012a7983 */ /* 0x000f280000300800 */
[----:B------:R-:W4:Y:S04]  /*53310*/  LDL.LU R43, [R1+0x57c] ;  /* 0x00057c00012b7983 */ /* 0x000f280000300800 */
[----:B---3--:R-:W-:Y:S04]  /*53320*/  STL.64 [R1+0x2e88], R6 ;  /* 0x002e880601007387 */ /* 0x008fe80000100a00 */
[----:B--2---:R0:W-:Y:S04]  /*53330*/  STL.64 [R1+0x2e80], R4 ;  /* 0x002e800401007387 */ /* 0x0041e80000100a00 */
[----:B0-----:R-:W4:Y:S04]  /*53340*/  LDL.LU.64 R4, [R1+0x140] ;  /* 0x0001400001047983 */ /* 0x001f280000300a00 */
[----:B------:R-:W2:Y:S04]  /*53350*/  LDL.LU.64 R8, [R1+0x100] ;  /* 0x0001000001087983 */ /* 0x000ea80000300a00 */
[----:B------:R-:W3:Y:S04]  /*53360*/  LDL.LU R16, [R1+0x520] ;  /* 0x0005200001107983 */ /* 0x000ee80000300800 */
[----:B------:R-:W3:Y:S04]  /*53370*/  LDL.LU R17, [R1+0x524] ;  /* 0x0005240001117983 */ /* 0x000ee80000300800 */
[----:B------:R-:W3:Y:S04]  /*53380*/  LDL.LU R18, [R1+0x528] ;  /* 0x0005280001127983 */ /* 0x000ee80000300800 */
[----:B------:R-:W3:Y:S04]  /*53390*/  LDL.LU R19, [R1+0x52c] ;  /* 0x00052c0001137983 */ /* 0x000ee80000300800 */
[----:B------:R-:W2:Y:S04]  /*533a0*/  LDL.LU R32, [R1+0x560] ;  /* 0x0005600001207983 */ /* 0x000ea80000300800 */
[----:B------:R-:W2:Y:S04]  /*533b0*/  LDL.LU R33, [R1+0x564] ;  /* 0x0005640001217983 */ /* 0x000ea80000300800 */
[----:B------:R-:W2:Y:S04]  /*533c0*/  LDL.LU R34, [R1+0x568] ;  /* 0x0005680001227983 */ /* 0x000ea80000300800 */
[----:B------:R-:W2:Y:S04]  /*533d0*/  LDL.LU R35, [R1+0x56c] ;  /* 0x00056c0001237983 */ /* 0x000ea80000300800 */
        /* <DEDUP_REMOVED lines=11> */
[----:B------:R-:W-:Y:S04]  /*53490*/  STL.64 [R1+0x2d88], R30 ;  /* 0x002d881e01007387 */ /* 0x000fe80000100a00 */
[----:B------:R0:W-:Y:S01]  /*534a0*/  STL.64 [R1+0x2d80], R28 ;  /* 0x002d801c01007387 */ /* 0x0001e20000100a00 */
[----:B------:R-:W-:-:S02]  /*534b0*/  IMAD.MOV.U32 R36, RZ, RZ, R14 ;  /* 0x000000ffff247224 */ /* 0x000fc400078e000e */
[----:B------:R-:W-:Y:S01]  /*534c0*/  IMAD.MOV.U32 R37, RZ, RZ, R3 ;  /* 0x000000ffff257224 */ /* 0x000fe200078e0003 */
[----:B0-----:R-:W3:Y:S04]  /*534d0*/  LDL.LU R28, [R1+0x540] ;  /* 0x00054000011c7983 */ /* 0x001ee80000300800 */
[----:B------:R-:W3:Y:S04]  /*534e0*/  LDL.LU R29, [R1+0x544] ;  /* 0x00054400011d7983 */ /* 0x000ee80000300800 */
[----:B------:R-:W3:Y:S04]  /*534f0*/  LDL.LU R30, [R1+0x548] ;  /* 0x00054800011e7983 */ /* 0x000ee80000300800 */
[----:B------:R-:W3:Y:S04]  /*53500*/  LDL.LU R31, [R1+0x54c] ;  /* 0x00054c00011f7983 */ /* 0x000ee80000300800 */
[----:B------:R-:W-:Y:S01]  /*53510*/  STL.64 [R1+0x2e58], R36 ;  /* 0x002e582401007387 */ /* 0x000fe20000100a00 */
[----:B----4-:R-:W-:-:S15]  /*53520*/  HMMA.16816.F32 R40, R44, R4, R40 ;  /* 0x000000042c28723c */ /* 0x010fde0000001828 */
[----:B------:R-:W-:-:S08]  /*53530*/  NOP ;  /* 0x0000000000007918 */ /* 0x000fd00000000000 */
[----:B------:R0:W-:Y:S04]  /*53540*/  STL.64 [R1+0x570], R40 ;  /* 0x0005702801007387 */ /* 0x0001e80000100a00 */
[----:B------:R1:W-:Y:S04]  /*53550*/  STL.64 [R1+0x578], R42 ;  /* 0x0005782a01007387 */ /* 0x0003e80000100a00 */
[----:B0-----:R-:W4:Y:S01]  /*53560*/  LDL.LU.64 R40, [R1+0x2e90] ;  /* 0x002e900001287983 */ /* 0x001f220000300a00 */
[----:B-1----:R-:W-:Y:S01]  /*53570*/  IMAD.MOV.U32 R42, RZ, RZ, R4 ;  /* 0x000000ffff2a7224 */ /* 0x002fe200078e0004 */
[----:B------:R-:W-:-:S02]  /*53580*/  MOV R43, R5 ;  /* 0x00000005002b7202 */ /* 0x000fc40000000f00 */
[----:B------:R-:W3:Y:S01]  /*53590*/  LDL.LU.64 R6, [R1+0x2e88] ;  /* 0x002e880001067983 */ /* 0x000ee20000300a00 */
[----:B------:R-:W-:Y:S02]  /*535a0*/  IMAD.MOV.U32 R12, RZ, RZ, R60 ;  /* 0x000000ffff0c7224 */ /* 0x000fe400078e003c */
[----:B------:R-:W-:Y:S01]  /*535b0*/  IMAD.MOV.U32 R13, RZ, RZ, R15 ;  /* 0x000000ffff0d7224 */ /* 0x000fe200078e000f */
[----:B------:R-:W3:Y:S04]  /*535c0*/  LDL.LU.64 R4, [R1+0x2e80] ;  /* 0x002e800001047983 */ /* 0x000ee80000300a00 */
[----:B------:R-:W-:Y:S02]  /*535d0*/  STL.64 [R1+0x2d78], R42 ;  /* 0x002d782a01007387 */ /* 0x000fe40000100a00 */
[----:B--2---:R-:W-:Y:S02]  /*535e0*/  HMMA.16816.F32 R12, R44, R12, R32 ;  /* 0x0000000c2c0c723c */ /* 0x004fe40000001820 */
[----:B----4-:R0:W-:Y:S04]  /*535f0*/  STL.64 [R1+0x2d70], R40 ;  /* 0x002d702801007387 */ /* 0x0101e80000100a00 */
[----:B0-----:R-:W2:Y:S04]  /*53600*/  LDL.LU R40, [R1+0x550] ;  /* 0x0005500001287983 */ /* 0x001ea80000300800 */
[----:B------:R-:W2:Y:S04]  /*53610*/  LDL.LU R41, [R1+0x554] ;  /* 0x0005540001297983 */ /* 0x000ea80000300800 */
[----:B------:R-:W2:Y:S04]  /*53620*/  LDL.LU R42, [R1+0x558] ;  /* 0x00055800012a7983 */ /* 0x000ea80000300800 */
[----:B------:R-:W2:Y:S04]  /*53630*/  LDL.LU R43, [R1+0x55c] ;  /* 0x00055c00012b7983 */ /* 0x000ea80000300800 */
[----:B------:R-:W4:Y:S04]  /*53640*/  LDL.LU.64 R32, [R1+0x2e78] ;  /* 0x002e780001207983 */ /* 0x000f280000300a00 */
[----:B------:R0:W-:Y:S04]  /*53650*/  STL.64 [R1+0x560], R12 ;  /* 0x0005600c01007387 */ /* 0x0001e80000100a00 */
[----:B------:R1:W-:Y:S04]  /*53660*/  STL.64 [R1+0x568], R14 ;  /* 0x0005680e01007387 */ /* 0x0003e80000100a00 */
[----:B0-----:R-:W4:Y:S01]  /*53670*/  LDL.LU.64 R12, [R1+0x2e70] ;  /* 0x002e7000010c7983 */ /* 0x001f220000300a00 */
[----:B------:R-:W-:-:S02]  /*53680*/  IMAD.MOV.U32 R36, RZ, RZ, R2 ;  /* 0x000000ffff247224 */ /* 0x000fc400078e0002 */
[----:B------:R-:W-:Y:S02]  /*53690*/  IMAD.MOV.U32 R37, RZ, RZ, R0 ;  /* 0x000000ffff257224 */ /* 0x000fe400078e0000 */
[----:B---3--:R-:W-:Y:S02]  /*536a0*/  IMAD.MOV.U32 R3, RZ, RZ, R48 ;  /* 0x000000ffff037224 */ /* 0x008fe400078e0030 */
[----:B------:R-:W-:-:S03]  /*536b0*/  IMAD.MOV.U32 R0, RZ, RZ, R49 ;  /* 0x000000ffff007224 */ /* 0x000fc600078e0031 */
[C---:B--2---:R-:W-:Y:S06]  /*536c0*/  HMMA.16816.F32 R36, R44.reuse, R36, R40 ;  /* 0x000000242c24723c */ /* 0x044fec0000001828 */
[----:B----4-:R-:W-:Y:S06]  /*536d0*/  HMMA.16816.F32 R28, R44, R32, R28 ;  /* 0x000000202c1c723c */ /* 0x010fec000000181c */
[----:B-1----:R-:W-:-:S02]  /*536e0*/  IMAD.MOV.U32 R15, RZ, RZ, R32 ;  /* 0x000000ffff0f7224 */ /* 0x002fc400078e0020 */
[----:B------:R-:W-:-:S09]  /*536f0*/  IMAD.MOV.U32 R14, RZ, RZ, R33 ;  /* 0x000000ffff0e7224 */ /* 0x000fd200078e0021 */
[----:B------:R-:W-:Y:S04]  /*53700*/  STL.64 [R1+0x550], R36 ;  /* 0x0005502401007387 */ /* 0x000fe80000100a00 */
[----:B------:R-:W-:Y:S04]  /*53710*/  STL.64 [R1+0x558], R38 ;  /* 0x0005582601007387 */ /* 0x000fe80000100a00 */
[----:B------:R-:W-:Y:S04]  /*53720*/  STL.64 [R1+0x540], R28 ;  /* 0x0005401c01007387 */ /* 0x000fe80000100a00 */
[----:B------:R-:W-:Y:S04]  /*53730*/  STL.64 [R1+0x548], R30 ;  /* 0x0005481e01007387 */ /* 0x000fe80000100a00 */
[----:B------:R-:W-:Y:S04]  /*53740*/  STL.64 [R1+0x2e30], R14 ;  /* 0x002e300e01007387 */ /* 0x000fe80000100a00 */
[----:B------:R0:W-:Y:S02]  /*53750*/  STL.64 [R1+0x2e28], R12 ;  /* 0x002e280c01007387 */ /* 0x0001e40000100a00 */
[----:B0-----:R-:W-:Y:S07]  /*53760*/  HMMA.16816.F32 R12, R44, R8, R4 ;  /* 0x000000082c0c723c */ /* 0x001fee0000001804 */
[----:B------:R-:W-:-:S02]  /*53770*/  IMAD.MOV.U32 R5, RZ, RZ, R8 ;  /* 0x000000ffff057224 */ /* 0x000fc400078e0008 */
[----:B------:R-:W-:Y:S02]  /*53780*/  IMAD.MOV.U32 R4, RZ, RZ, R9 ;  /* 0x000000ffff047224 */ /* 0x000fe400078e0009 */
[----:B------:R-:W-:Y:S06]  /*53790*/  HMMA.16816.F32 R8, R44, R20, R16 ;  /* 0x000000142c08723c */ /* 0x000fec0000001810 */
[----:B------:R-:W-:Y:S02]  /*537a0*/  IMAD.MOV.U32 R7, RZ, RZ, R20 ;  /* 0x000000ffff077224 */ /* 0x000fe400078e0014 */
[----:B------:R-:W-:-:S04]  /*537b0*/  IMAD.MOV.U32 R6, RZ, RZ, R21 ;  /* 0x000000ffff067224 */ /* 0x000fc800078e0015 */
[----:B------:R-:W-:Y:S04]  /*537c0*/  STL.64 [R1+0x530], R12 ;  /* 0x0005300c01007387 */ /* 0x000fe80000100a00 */
[----:B------:R-:W-:Y:S07]  /*537d0*/  STL.64 [R1+0x538], R14 ;  /* 0x0005380e01007387 */ /* 0x000fee0000100a00 */
[----:B------:R-:W-:Y:S04]  /*537e0*/  STL.64 [R1+0x520], R8 ;  /* 0x0005200801007387 */ /* 0x000fe80000100a00 */
[----:B------:R-:W-:Y:S04]  /*537f0*/  STL.64 [R1+0x528], R10 ;  /* 0x0005280a01007387 */ /* 0x000fe80000100a00 */
[----:B------:R-:W-:Y:S04]  /*53800*/  STL.64 [R1+0x2e40], R6 ;  /* 0x002e400601007387 */ /* 0x000fe80000100a00 */
[----:B------:R0:W-:Y:S02]  /*53810*/  STL.64 [R1+0x2e38], R4 ;  /* 0x002e380401007387 */ /* 0x0001e40000100a00 */
[----:B0-----:R-:W-:-:S15]  /*53820*/  HMMA.16816.F32 R4, R44, R48, R24 ;  /* 0x000000302c04723c */ /* 0x001fde0000001818 */
[----:B------:R-:W-:-:S08]  /*53830*/  NOP ;  /* 0x0000000000007918 */ /* 0x000fd00000000000 */
[----:B------:R-:W-:Y:S04]  /*53840*/  STL.64 [R1+0x510], R4 ;  /* 0x0005100401007387 */ /* 0x000fe80000100a00 */
[----:B------:R0:W-:Y:S02]  /*53850*/  STL.64 [R1+0x518], R6 ;  /* 0x0005180601007387 */ /* 0x0001e40000100a00 */
[----:B0-----:R-:W-:Y:S02]  /*53860*/  HMMA.16816.F32 R4, R44, R56, R52 ;  /* 0x000000382c04723c */ /* 0x001fe40000001834 */
[----:B------:R-:W-:Y:S04]  /*53870*/  STL [R1+0x2d18], R3 ;  /* 0x002d180301007387 */ /* 0x000fe80000100800 */
[----:B------:R-:W-:-:S15]  /*53880*/  STL [R1+0x2d14], R0 ;  /* 0x002d140001007387 */ /* 0x000fde0000100800 */
[----:B------:R-:W-:-:S02]  /*53890*/  NOP ;  /* 0x0000000000007918 */ /* 0x000fc40000000000 */
[----:B------:R0:W-:Y:S04]  /*538a0*/  STL.64 [R1+0x500], R4 ;  /* 0x0005000401007387 */ /* 0x0001e80000100a00 */
[----:B------:R1:W-:Y:S04]  /*538b0*/  STL.64 [R1+0x508], R6 ;  /* 0x0005080601007387 */ /* 0x0003e80000100a00 */
[----:B------:R-:W2:Y:S04]  /*538c0*/  LDL.64 R36, [R1+0xc0] ;  /* 0x0000c00001247983 */ /* 0x000ea80000100a00 */
[----:B0-----:R-:W3:Y:S04]  /*538d0*/  LDL.LU R4, [R1+0x4e0] ;  /* 0x0004e00001047983 */ /* 0x001ee80000300800 */
[----:B------:R-:W3:Y:S04]  /*538e0*/  LDL.LU R5, [R1+0x4e4] ;  /* 0x0004e40001057983 */ /* 0x000ee80000300800 */
[----:B-1----:R-:W4:Y:S04]  /*538f0*/  LDL.LU R6, [R1+0x4e8] ;  /* 0x0004e80001067983 */ /* 0x002f280000300800 */
[----:B------:R-:W4:Y:S04]  /*53900*/  LDL.LU R7, [R1+0x4ec] ;  /* 0x0004ec0001077983 */ /* 0x000f280000300800 */
[----:B----4-:R-:W-:Y:S04]  /*53910*/  STL.64 [R1+0x2e68], R6 ;  /* 0x002e680601007387 */ /* 0x010fe80000100a00 */
[----:B---3--:R0:W-:Y:S04]  /*53920*/  STL.64 [R1+0x2e60], R4 ;  /* 0x002e600401007387 */ /* 0x0081e80000100a00 */
[----:B0-----:R-:W2:Y:S04]  /*53930*/  LDL.LU R4, [R1+0x4f0] ;  /* 0x0004f00001047983 */ /* 0x001ea80000300800 */
[----:B------:R-:W2:Y:S04]  /*53940*/  LDL.LU R5, [R1+0x4f4] ;  /* 0x0004f40001057983 */ /* 0x000ea80000300800 */
[----:B------:R-:W2:Y:S04]  /*53950*/  LDL.LU R6, [R1+0x4f8] ;  /* 0x0004f80001067983 */ /* 0x000ea80000300800 */
[----:B------:R-:W2:Y:S04]  /*53960*/  LDL.LU R7, [R1+0x4fc] ;  /* 0x0004fc0001077983 */ /* 0x000ea80000300800 */
[----:B------:R-:W3:Y:S04]  /*53970*/  LDL.LU.64 R12, [R1+0xb0] ;  /* 0x0000b000010c7983 */ /* 0x000ee80000300a00 */
        /* <DEDUP_REMOVED lines=20> */
[----:B------:R-:W-:-:S03]  /*53ac0*/  MOV R2, R57 ;  /* 0x0000003900027202 */ /* 0x000fc60000000f00 */
[----:B------:R-:W4:Y:S01]  /*53ad0*/  LDL.LU R52, [R1+0x490] ;  /* 0x0004900001347983 */ /* 0x000f220000300800 */
[----:B------:R-:W-:-:S03]  /*53ae0*/  IMAD.MOV.U32 R60, RZ, RZ, R56 ;  /* 0x000000ffff3c7224 */ /* 0x000fc600078e0038 */
[----:B------:R-:W4:Y:S04]  /*53af0*/  LDL.LU R53, [R1+0x494] ;  /* 0x0004940001357983 */ /* 0x000f280000300800 */
[----:B------:R-:W4:Y:S04]  /*53b00*/  LDL.LU R54, [R1+0x498] ;  /* 0x0004980001367983 */ /* 0x000f280000300800 */
[----:B------:R-:W4:Y:S04]  /*53b10*/  LDL.LU R55, [R1+0x49c] ;  /* 0x00049c0001377983 */ /* 0x000f280000300800 */
[----:B------:R-:W4:Y:S04]  /*53b20*/  LDL.LU.64 R56, [R1+0x60] ;  /* 0x0000600001387983 */ /* 0x000f280000300a00 */
[----:B------:R-:W-:Y:S04]  /*53b30*/  STL [R1+0x2d20], R2 ;  /* 0x002d200201007387 */ /* 0x000fe80000100800 */
[----:B------:R-:W-:Y:S01]  /*53b40*/  STL [R1+0x2d1c], R60 ;  /* 0x002d1c3c01007387 */ /* 0x000fe20000100800 */
[----:B--2---:R-:W-:-:S15]  /*53b50*/  HMMA.16816.F32 R4, R44, R36, R4 ;  /* 0x000000242c04723c */ /* 0x004fde0000001804 */
[----:B------:R-:W-:-:S08]  /*53b60*/  NOP ;  /* 0x0000000000007918 */ /* 0x000fd00000000000 */
[----:B------:R-:W-:Y:S04]  /*53b70*/  STL.64 [R1+0x4f0], R4 ;  /* 0x0004f00401007387 */ /* 0x000fe80000100a00 */
[----:B------:R0:W-:Y:S04]  /*53b80*/  STL.64 [R1+0x4f8], R6 ;  /* 0x0004f80601007387 */ /* 0x0001e80000100a00 */
[----:B0-----:R-:W2:Y:S04]  /*53b90*/  LDL.LU.64 R6, [R1+0x2e68] ;  /* 0x002e680001067983 */ /* 0x001ea80000300a00 */
[----:B------:R-:W2:Y:S01]  /*53ba0*/  LDL.LU.64 R4, [R1+0x2e60] ;  /* 0x002e600001047983 */ /* 0x000ea20000300a00 */
[----:B------:R-:W-:-:S03]  /*53bb0*/  IMAD.MOV.U32 R61, RZ, RZ, R37 ;  /* 0x000000ffff3d7224 */ /* 0x000fc600078e0025 */
[----:B------:R-:W2:Y:S04]  /*53bc0*/  LDL.LU.64 R36, [R1+0x2e58] ;  /* 0x002e580001247983 */ /* 0x000ea80000300a00 */
[----:B------:R0:W-:Y:S01]  /*53bd0*/  STL [R1+0x2d24], R61 ;  /* 0x002d243d01007387 */ /* 0x0001e20000100800 */
[----:B---3--:R-:W-:Y:S02]  /*53be0*/  IMAD.MOV.U32 R0, RZ, RZ, R13 ;  /* 0x000000ffff007224 */ /* 0x008fe400078e000d */
[----:B------:R-:W-:Y:S02]  /*53bf0*/  IMAD.MOV.U32 R3, RZ, RZ, R12 ;  /* 0x000000ffff037224 */ /* 0x000fe400078e000c */
[----:B----4-:R-:W-:Y:S02]  /*53c00*/  IMAD.MOV.U32 R60, RZ, RZ, R29 ;  /* 0x000000ffff3c7224 */ /* 0x010fe400078e001d */
[----:B------:R-:W-:-:S02]  /*53c10*/  IMAD.MOV.U32 R2, RZ, RZ, R28 ;  /* 0x000000ffff027224 */ /* 0x000fc400078e001c */
[----:B------:R-:W-:Y:S02]  /*53c20*/  IMAD.MOV.U32 R38, RZ, RZ, R9 ;  /* 0x000000ffff267224 */ /* 0x000fe400078e0009 */
[----:B------:R-:W-:Y:S02]  /*53c30*/  IMAD.MOV.U32 R39, RZ, RZ, R8 ;  /* 0x000000ffff277224 */ /* 0x000fe400078e0008 */
[----:B0-----:R-:W-:Y:S01]  /*53c40*/  IMAD.MOV.U32 R61, RZ, RZ, R21 ;  /* 0x000000ffff3d7224 */ /* 0x001fe200078e0015 */
[----:B--2---:R-:W-:-:S15]  /*53c50*/  HMMA.16816.F32 R4, R44, R12, R4 ;  /* 0x0000000c2c04723c */ /* 0x004fde0000001804 */
[----:B------:R-:W-:-:S08]  /*53c60*/  NOP ;  /* 0x0000000000007918 */ /* 0x000fd00000000000 */
[----:B------:R-:W-:Y:S04]  /*53c70*/  STL.64 [R1+0x4e0], R4 ;  /* 0x0004e00401007387 */ /* 0x000fe80000100a00 */
[----:B------:R0:W-:Y:S02]  /*53c80*/  STL.64 [R1+0x4e8], R6 ;  /* 0x0004e80601007387 */ /* 0x0001e40000100a00 */
[----:B0-----:R-:W-:Y:S02]  /*53c90*/  HMMA.16816.F32 R4, R44, R28, R40 ;  /* 0x0000001c2c04723c */ /* 0x001fe40000001828 */
[----:B------:R-:W-:Y:S04]  /*53ca0*/  STL [R1+0x2d2c], R0 ;  /* 0x002d2c0001007387 */ /* 0x000fe80000100800 */
[----:B------:R-:W-:-:S15]  /*53cb0*/  STL [R1+0x2d28], R3 ;  /* 0x002d280301007387 */ /* 0x000fde0000100800 */
[----:B------:R-:W-:-:S02]  /*53cc0*/  NOP ;  /* 0x0000000000007918 */ /* 0x000fc40000000000 */
        /* <DEDUP_REMOVED lines=10> */
[----:B------:R-:W-:Y:S01]  /*53d70*/  STL [R1+0x2d38], R39 ;  /* 0x002d382701007387 */ /* 0x000fe20000100800 */
[----:B------:R-:W-:-:S15]  /*53d80*/  IMAD.MOV.U32 R3, RZ, RZ, R20 ;  /* 0x000000ffff037224 */ /* 0x000fde00078e0014 */
[----:B------:R-:W-:-:S01]  /*53d90*/  NOP ;  /* 0x0000000000007918 */ /* 0x000fc20000000000 */
[----:B------:R-:W-:Y:S04]  /*53da0*/  STL.64 [R1+0x4b0], R4 ;  /* 0x0004b00401007387 */ /* 0x000fe80000100a00 */
[----:B------:R0:W-:Y:S02]  /*53db0*/  STL.64 [R1+0x4b8], R6 ;  /* 0x0004b80601007387 */ /* 0x0001e40000100a00 */
[----:B0-----:R-:W-:Y:S02]  /*53dc0*/  HMMA.16816.F32 R4, R44, R48, R24 ;  /* 0x000000302c04723c */ /* 0x001fe40000001818 */
[----:B------:R-:W-:Y:S04]  /*53dd0*/  STL [R1+0x2d44], R61 ;  /* 0x002d443d01007387 */ /* 0x000fe80000100800 */
[----:B------:R-:W-:Y:S01]  /*53de0*/  STL [R1+0x2d40], R3 ;  /* 0x002d400301007387 */ /* 0x000fe20000100800 */
[----:B------:R-:W-:Y:S01]  /*53df0*/  IMAD.MOV.U32 R0, RZ, RZ, R49 ;  /* 0x000000ffff007224 */ /* 0x000fe200078e0031 */
[----:B------:R-:W-:-:S15]  /*53e00*/  MOV R2, R48 ;  /* 0x0000003000027202 */ /* 0x000fde0000000f00 */
[----:B------:R-:W-:Y:S04]  /*53e10*/  STL.64 [R1+0x4a0], R4 ;  /* 0x0004a00401007387 */ /* 0x000fe80000100a00 */
[----:B------:R0:W-:Y:S02]  /*53e20*/  STL.64 [R1+0x4a8], R6 ;  /* 0x0004a80601007387 */ /* 0x0001e40000100a00 */
[----:B0-----:R-:W-:Y:S02]  /*53e30*/  HMMA.16816.F32 R4, R44, R56, R52 ;  /* 0x000000382c04723c */ /* 0x001fe40000001834 */
[----:B------:R-:W-:Y:S04]  /*53e40*/  STL [R1+0x2d4c], R0 ;  /* 0x002d4c0001007387 */ /* 0x000fe80000100800 */
[----:B------:R-:W-:-:S15]  /*53e50*/  STL [R1+0x2d48], R2 ;  /* 0x002d480201007387 */ /* 0x000fde0000100800 */
[----:B------:R-:W-:-:S02]  /*53e60*/  NOP ;  /* 0x0000000000007918 */ /* 0x000fc40000000000 */
[----:B------:R-:W-:Y:S04]  /*53e70*/  STL.64 [R1+0x490], R4 ;  /* 0x0004900401007387 */ /* 0x000fe80000100a00 */
[----:B------:R-:W-:Y:S04]  /*53e80*/  STL.64 [R1+0x498], R6 ;  /* 0x0004980601007387 */ /* 0x000fe80000100a00 */
[----:B------:R-:W2:Y:S04]  /*53e90*/  LDL.LU R32, [R1+0x410] ;  /* 0x0004100001207983 */ /* 0x000ea80000300800 */
[----:B------:R-:W2:Y:S04]  /*53ea0*/  LDL.LU R33, [R1+0x414] ;  /* 0x0004140001217983 */ /* 0x000ea80000300800 */
[----:B------:R-:W3:Y:S04]  /*53eb0*/  LDL.LU R34, [R1+0x418] ;  /* 0x0004180001227983 */ /* 0x000ee80000300800 */
[----:B------:R-:W3:Y:S04]  /*53ec0*/  LDL.LU R35, [R1+0x41c] ;  /* 0x00041c0001237983 */ /* 0x000ee80000300800 */
[----:B------:R-:W4:Y:S04]  /*53ed0*/  LDL.LU R28, [R1+0x480] ;  /* 0x00048000011c7983 */ /* 0x000f280000300800 */
[----:B------:R-:W4:Y:S04]  /*53ee0*/  LDL.LU R29, [R1+0x484] ;  /* 0x00048400011d7983 */ /* 0x000f280000300800 */
[----:B------:R-:W4:Y:S04]  /*53ef0*/  LDL.LU R30, [R1+0x488] ;  /* 0x00048800011e7983 */ /* 0x000f280000300800 */
[----:B------:R-:W4:Y:S04]  /*53f00*/  LDL.LU R31, [R1+0x48c] ;  /* 0x00048c00011f7983 */ /* 0x000f280000300800 */
[----:B------:R-:W4:Y:S01]  /*53f10*/  LDL.LU.64 R8, [R1+0x50] ;  /* 0x0000500001087983 */ /* 0x000f220000300a00 */
[----:B------:R-:W-:-:S02]  /*53f20*/  IMAD.MOV.U32 R39, RZ, RZ, R56 ;  /* 0x000000ffff277224 */ /* 0x000fc400078e0038 */
[----:B------:R-:W-:Y:S01]  /*53f30*/  IMAD.MOV.U32 R60, RZ, RZ, R57 ;  /* 0x000000ffff3c7224 */ /* 0x000fe200078e0039 */
[----:B---3--:R-:W-:Y:S04]  /*53f40*/  STL.64 [R1+0x2e50], R34 ;  /* 0x002e502201007387 */ /* 0x008fe80000100a00 */
[----:B--2---:R0:W-:Y:S04]  /*53f50*/  STL.64 [R1+0x2e48], R32 ;  /* 0x002e482001007387 */ /* 0x0041e80000100a00 */
        /* <DEDUP_REMOVED lines=8> */
[----:B0-----:R-:W2:Y:S04]  /*53fe0*/  LDL.LU R32, [R1+0x470] ;  /* 0x0004700001207983 */ /* 0x001ea80000300800 */
[----:B------:R-:W2:Y:S04]  /*53ff0*/  LDL.LU R33, [R1+0x474] ;  /* 0x0004740001217983 */ /* 0x000ea80000300800 */
[----:B------:R-:W2:Y:S04]  /*54000*/  LDL.LU R34, [R1+0x478] ;  /* 0x0004780001227983 */ /* 0x000ea80000300800 */
[----:B------:R-:W2:Y:S04]  /*54010*/  LDL.LU R35, [R1+0x47c] ;  /* 0x00047c0001237983 */ /* 0x000ea80000300800 */
[----:B------:R-:W2:Y:S04]  /*54020*/  LDL.LU.64 R4, [R1+0x40] ;  /* 0x0000400001047983 */ /* 0x000ea80000300a00 */
[----:B------:R-:W3:Y:S04]  /*54030*/  LDL.LU.64 R16, [R1+0x30] ;  /* 0x0000300001107983 */ /* 0x000ee80000300a00 */
[----:B------:R-:W3:Y:S04]  /*54040*/  LDL.LU R20, [R1+0x450] ;  /* 0x0004500001147983 */ /* 0x000ee80000300800 */
[----:B------:R-:W3:Y:S04]  /*54050*/  LDL.LU R21, [R1+0x454] ;  /* 0x0004540001157983 */ /* 0x000ee80000300800 */
[----:B------:R-:W3:Y:S04]  /*54060*/  LDL.LU R22, [R1+0x458] ;  /* 0x0004580001167983 */ /* 0x000ee80000300800 */
[----:B------:R-:W3:Y:S04]  /*54070*/  LDL.LU R23, [R1+0x45c] ;  /* 0x00045c0001177983 */ /* 0x000ee80000300800 */
[----:B------:R-:W3:Y:S04]  /*54080*/  LDL.LU.64 R24, [R1+0x20] ;  /* 0x0000200001187983 */ /* 0x000ee80000300a00 */
[----:B------:R-:W3:Y:S04]  /*54090*/  LDL.LU.64 R52, [R1+0x10] ;  /* 0x0000100001347983 */ /* 0x000ee80000300a00 */
[----:B------:R-:W3:Y:S04]  /*540a0*/  LDL.LU R56, [R1+0x430] ;  /* 0x0004300001387983 */ /* 0x000ee80000300800 */
[----:B------:R-:W3:Y:S04]  /*540b0*/  LDL.LU R57, [R1+0x434] ;  /* 0x0004340001397983 */ /* 0x000ee80000300800 */
[----:B------:R-:W3:Y:S04]  /*540c0*/  LDL.LU R58, [R1+0x438] ;  /* 0x00043800013a7983 */ /* 0x000ee80000300800 */
[----:B------:R-:W3:Y:S01]  /*540d0*/  LDL.LU R59, [R1+0x43c] ;  /* 0x00043c00013b7983 */ /* 0x000ee20000300800 */
[----:B----4-:R-:W-:Y:S03]  /*540e0*/  HMMA.16816.F32 R28, R44, R8, R28 ;  /* 0x000000082c1c723c */ /* 0x010fe6000000181c */
[----:B------:R-:W4:Y:S04]  /*540f0*/  LDL.LU R40, [R1+0x420] ;  /* 0x0004200001287983 */ /* 0x000f280000300800 */
[----:B------:R-:W4:Y:S04]  /*54100*/  LDL.LU R41, [R1+0x424] ;  /* 0x0004240001297983 */ /* 0x000f280000300800 */
[----:B------:R-:W4:Y:S04]  /*54110*/  LDL.LU R42, [R1+0x428] ;  /* 0x00042800012a7983 */ /* 0x000f280000300800 */
[----:B------:R-:W4:Y:S04]  /*54120*/  LDL.LU R43, [R1+0x42c] ;  /* 0x00042c00012b7983 */ /* 0x000f280000300800 */
[----:B------:R-:W-:Y:S04]  /*54130*/  STL [R1+0x2d54], R60 ;  /* 0x002d543c01007387 */ /* 0x000fe80000100800 */
[----:B------:R-:W-:Y:S01]  /*54140*/  STL [R1+0x2d50], R39 ;  /* 0x002d502701007387 */ /* 0x000fe20000100800 */
[----:B------:R-:W-:-:S02]  /*54150*/  IMAD.MOV.U32 R3, RZ, RZ, R8 ;  /* 0x000000ffff037224 */ /* 0x000fc400078e0008 */
[----:B------:R-:W-:Y:S01]  /*54160*/  IMAD.MOV.U32 R38, RZ, RZ, R9 ;  /* 0x000000ffff267224 */ /* 0x000fe200078e0009 */
[----:B------:R0:W-:Y:S04]  /*54170*/  STL.64 [R1+0x480], R28 ;  /* 0x0004801c01007387 */ /* 0x0001e80000100a00 */
[----:B------:R1:W-:Y:S04]  /*54180*/  STL.64 [R1+0x488], R30 ;  /* 0x0004881e01007387 */ /* 0x0003e80000100a00 */
        /* <DEDUP_REMOVED lines=8> */
[----:B------:R-:W-:Y:S04]  /*54210*/  STL [R1+0x2d5c], R38 ;  /* 0x002d5c2601007387 */ /* 0x000fe80000100800 */
[----:B------:R-:W-:Y:S01]  /*54220*/  STL [R1+0x2d58], R3 ;  /* 0x002d580301007387 */ /* 0x000fe20000100800 */
[C---:B--2---:R-:W-:Y:S06]  /*54230*/  HMMA.16816.F32 R32, R44.reuse, R4, R32 ;  /* 0x000000042c20723c */ /* 0x044fec0000001820 */
[C---:B---3--:R-:W-:Y:S06]  /*54240*/  HMMA.16816.F32 R12, R44.reuse, R16, R12 ;  /* 0x000000102c0c723c */ /* 0x048fec000000180c */
[C---:B------:R-:W-:Y:S06]  /*54250*/  HMMA.16816.F32 R20, R44.reuse, R24, R20 ;  /* 0x000000182c14723c */ /* 0x040fec0000001814 */
[----:B------:R-:W-:Y:S01]  /*54260*/  HMMA.16816.F32 R48, R44, R52, R48 ;  /* 0x000000342c30723c */ /* 0x000fe20000001830 */
[----:B------:R-:W-:-:S02]  /*54270*/  IMAD.MOV.U32 R2, RZ, RZ, R4 ;  /* 0x000000ffff027224 */ /* 0x000fc400078e0004 */
[----:B------:R-:W-:-:S03]  /*54280*/  IMAD.MOV.U32 R61, RZ, RZ, R5 ;  /* 0x000000ffff3d7224 */ /* 0x000fc600078e0005 */
[----:B------:R-:W-:Y:S01]  /*54290*/  HMMA.16816.F32 R56, R44, R36, R56 ;  /* 0x000000242c38723c */ /* 0x000fe20000001838 */
[----:B------:R-:W-:Y:S01]  /*542a0*/  IMAD.MOV.U32 R39, RZ, RZ, R16 ;  /* 0x000000ffff277224 */ /* 0x000fe200078e0010 */
[----:B------:R-:W-:Y:S04]  /*542b0*/  STL.64 [R1+0x470], R32 ;  /* 0x0004702001007387 */ /* 0x000fe80000100a00 */
[----:B------:R0:W-:Y:S01]  /*542c0*/  STL.64 [R1+0x478], R34 ;  /* 0x0004782201007387 */ /* 0x0001e20000100a00 */
[----:B------:R-:W-:-:S03]  /*542d0*/  IMAD.MOV.U32 R0, RZ, RZ, R17 ;  /* 0x000000ffff007224 */ /* 0x000fc600078e0011 */
[----:B0-----:R-:W2:Y:S04]  /*542e0*/  LDL.LU.64 R34, [R1+0x2e50] ;  /* 0x002e500001227983 */ /* 0x001ea80000300a00 */
[----:B------:R-:W2:Y:S04]  /*542f0*/  LDL.LU.64 R32, [R1+0x2e48] ;  /* 0x002e480001207983 */ /* 0x000ea80000300a00 */
[----:B------:R-:W3:Y:S04]  /*54300*/  LDL.LU.64 R6, [R1+0x2e40] ;  /* 0x002e400001067983 */ /* 0x000ee80000300a00 */
[----:B------:R-:W3:Y:S04]  /*54310*/  LDL.LU.64 R4, [R1+0x2e38] ;  /* 0x002e380001047983 */ /* 0x000ee80000300a00 */
[----:B------:R-:W-:Y:S04]  /*54320*/  STL [R1+0x2d60], R2 ;  /* 0x002d600201007387 */ /* 0x000fe80000100800 */
[----:B------:R-:W-:Y:S04]  /*54330*/  STL.64 [R1+0x460], R12 ;  /* 0x0004600c01007387 */ /* 0x000fe80000100a00 */
[----:B------:R0:W-:Y:S01]  /*54340*/  STL.64 [R1+0x468], R14 ;  /* 0x0004680e01007387 */ /* 0x0001e20000100a00 */
[----:B------:R-:W-:Y:S01]  /*54350*/  MOV R3, R24 ;  /* 0x0000001800037202 */ /* 0x000fe20000000f00 */
[----:B------:R-:W-:-:S02]  /*54360*/  IMAD.MOV.U32 R60, RZ, RZ, R25 ;  /* 0x000000ffff3c7224 */ /* 0x000fc400078e0019 */
[----:B0-----:R-:W3:Y:S04]  /*54370*/  LDL.LU.64 R14, [R1+0x2e30] ;  /* 0x002e3000010e7983 */ /* 0x001ee80000300a00 */
[----:B------:R-:W3:Y:S04]  /*54380*/  LDL.LU.64 R12, [R1+0x2e28] ;  /* 0x002e2800010c7983 */ /* 0x000ee80000300a00 */
[----:B------:R-:W3:Y:S04]  /*54390*/  LDL.LU.64 R18, [R1+0x2e20] ;  /* 0x002e200001127983 */ /* 0x000ee80000300a00 */
[----:B------:R-:W3:Y:S04]  /*543a0*/  LDL.LU.64 R16, [R1+0x2e18] ;  /* 0x002e180001107983 */ /* 0x000ee80000300a00 */
[----:B------:R-:W-:Y:S04]  /*543b0*/  STL.64 [R1+0x450], R20 ;  /* 0x0004501401007387 */ /* 0x000fe80000100a00 */
[----:B------:R0:W-:Y:S01]  /*543c0*/  STL.64 [R1+0x458], R22 ;  /* 0x0004581601007387 */ /* 0x0001e20000100a00 */
[----:B------:R-:W-:-:S02]  /*543d0*/  IMAD.MOV.U32 R2, RZ, RZ, R52 ;  /* 0x000000ffff027224 */ /* 0x000fc400078e0034 */
[----:B------:R-:W-:Y:S01]  /*543e0*/  IMAD.MOV.U32 R38, RZ, RZ, R53 ;  /* 0x000000ffff267224 */ /* 0x000fe200078e0035 */
[----:B0-----:R-:W3:Y:S04]  /*543f0*/  LDL.LU.64 R22, [R1+0x2e10] ;  /* 0x002e100001167983 */ /* 0x001ee80000300a00 */
[----:B------:R-:W3:Y:S04]  /*54400*/  LDL.LU.64 R20, [R1+0x2e08] ;  /* 0x002e080001147983 */ /* 0x000ee80000300a00 */
[----:B------:R-:W3:Y:S04]  /*54410*/  LDL.LU.64 R26, [R1+0x2e00] ;  /* 0x002e0000011a7983 */ /* 0x000ee80000300a00 */
[----:B------:R-:W2:Y:S04]  /*54420*/  LDL.LU.64 R24, [R1+0x2df8] ;  /* 0x002df80001187983 */ /* 0x000ea80000300a00 */
[----:B------:R-:W-:Y:S04]  /*54430*/  STL.64 [R1+0x440], R48 ;  /* 0x0004403001007387 */ /* 0x000fe80000100a00 */
[----:B------:R0:W-:Y:S04]  /*54440*/  STL.64 [R1+0x448], R50 ;  /* 0x0004483201007387 */ /* 0x0001e80000100a00 */
[----:B0-----:R-:W3:Y:S04]  /*54450*/  LDL.LU.64 R50, [R1+0x2df0] ;  /* 0x002df00001327983 */ /* 0x001ee80000300a00 */
[----:B------:R-:W2:Y:S04]  /*54460*/  LDL.LU.64 R48, [R1+0x2de8] ;  /* 0x002de80001307983 */ /* 0x000ea80000300a00 */
[----:B------:R-:W3:Y:S04]  /*54470*/  LDL.LU.64 R54, [R1+0x2de0] ;  /* 0x002de00001367983 */ /* 0x000ee80000300a00 */
[----:B------:R-:W3:Y:S04]  /*54480*/  LDL.LU.64 R52, [R1+0x2dd8] ;  /* 0x002dd80001347983 */ /* 0x000ee80000300a00 */
[----:B------:R-:W-:Y:S04]  /*54490*/  STL.64 [R1+0x430], R56 ;  /* 0x0004303801007387 */ /* 0x000fe80000100a00 */
[----:B------:R0:W-:Y:S04]  /*544a0*/  STL.64 [R1+0x438], R58 ;  /* 0x0004383a01007387 */ /* 0x0001e80000100a00 */
[----:B0-----:R-:W2:Y:S04]  /*544b0*/  LDL.LU.64 R58, [R1+0x2dd0] ;  /* 0x002dd000013a7983 */ /* 0x001ea80000300a00 */
[----:B------:R-:W4:Y:S04]  /*544c0*/  LDL.LU.64 R56, [R1+0x2dc8] ;  /* 0x002dc80001387983 */ /* 0x000f280000300a00 */
[----:B------:R-:W-:Y:S01]  /*544d0*/  STL.64 [R1+0x2bd8], R36 ;  /* 0x002bd82401007387 */ /* 0x000fe20000100a00 */
[C---:B----4-:R-:W-:Y:S03]  /*544e0*/  HMMA.16816.F32 R40, R44.reuse, R56, R40 ;  /* 0x000000382c28723c */ /* 0x050fe60000001828 */
[----:B--2---:R-:W-:Y:S04]  /*544f0*/  STL.64 [R1+0x2bd0], R58 ;  /* 0x002bd03a01007387 */ /* 0x004fe80000100a00 */
[----:B------:R-:W-:Y:S01]  /*54500*/  STL.64 [R1+0x2bc8], R56 ;  /* 0x002bc83801007387 */ /* 0x000fe20000100a00 */
[C---:B------:R-:W-:Y:S06]  /*54510*/  HMMA.16816.F32 R28, R44.reuse, R48, R28 ;  /* 0x000000302c1c723c */ /* 0x040fec000000181c */
[C---:B------:R-:W-:Y:S09]  /*54520*/  HMMA.16816.F32 R8, R44.reuse, R24, R8 ;  /* 0x000000182c08723c */ /* 0x040ff20000001808 */
[----:B------:R-:W-:Y:S04]  /*54530*/  STL.64 [R1+0x420], R40 ;  /* 0x0004202801007387 */ /* 0x000fe80000100a00 */
[----:B------:R3:W-:Y:S02]  /*54540*/  STL.64 [R1+0x428], R42 ;  /* 0x0004282a01007387 */ /* 0x0007e40000100a00 */
[----:B---3--:R-:W-:Y:S02]  /*54550*/  HMMA.16816.F32 R40, R44, R52, R32 ;  /* 0x000000342c28723c */ /* 0x008fe40000001820 */
[----:B------:R-:W2:-:S15]  /*54560*/  LDL.LU R32, [R1+0x3e0] ;  /* 0x0003e00001207983 */ /* 0x000e9e0000300800 */
[----:B------:R-:W-:-:S06]  /*54570*/  NOP ;  /* 0x0000000000007918 */ /* 0x000fcc0000000000 */
[----:B------:R0:W-:Y:S04]  /*54580*/  STL.64 [R1+0x410], R40 ;  /* 0x0004102801007387 */ /* 0x0001e80000100a00 */
[----:B------:R1:W-:Y:S04]  /*54590*/  STL.64 [R1+0x418], R42 ;  /* 0x0004182a01007387 */ /* 0x0003e80000100a00 */
[----:B------:R-:W2:Y:S04]  /*545a0*/  LDL.LU R33, [R1+0x3e4] ;  /* 0x0003e40001217983 */ /* 0x000ea80000300800 */
[----:B------:R-:W2:Y:S04]  /*545b0*/  LDL.LU R34, [R1+0x3e8] ;  /* 0x0003e80001227983 */ /* 0x000ea80000300800 */
[----:B------:R-:W2:Y:S04]  /*545c0*/  LDL.LU R35, [R1+0x3ec] ;  /* 0x0003ec0001237983 */ /* 0x000ea80000300800 */
[----:B------:R-:W-:Y:S04]  /*545d0*/  STL.64 [R1+0x2bc0], R54 ;  /* 0x002bc03601007387 */ /* 0x000fe80000100a00 */
[----:B------:R3:W-:Y:S04]  /*545e0*/  STL.64 [R1+0x2bb8], R52 ;  /* 0x002bb83401007387 */ /* 0x0007e80000100a00 */
[----:B------:R-:W-:Y:S04]  /*545f0*/  STL.64 [R1+0x2bb0], R50 ;  /* 0x002bb03201007387 */ /* 0x000fe80000100a00 */
[----:B------:R4:W-:Y:S04]  /*54600*/  STL.64 [R1+0x2ba8], R48 ;  /* 0x002ba83001007387 */ /* 0x0009e80000100a00 */
[----:B------:R-:W-:Y:S04]  /*54610*/  STL.64 [R1+0x400], R28 ;  /* 0x0004001c01007387 */ /* 0x000fe80000100a00 */
[----:B------:R-:W-:Y:S04]  /*54620*/  STL.64 [R1+0x408], R30 ;  /* 0x0004081e01007387 */ /* 0x000fe80000100a00 */
[----:B------:R4:W-:Y:S04]  /*54630*/  STL.64 [R1+0x3f0], R8 ;  /* 0x0003f00801007387 */ /* 0x0009e80000100a00 */
[----:B------:R4:W-:Y:S04]  /*54640*/  STL.64 [R1+0x3f8], R10 ;  /* 0x0003f80a01007387 */ /* 0x0009e80000100a00 */
[----:B0-----:R-:W2:Y:S04]  /*54650*/  LDL.LU R40, [R1+0x3d0] ;  /* 0x0003d00001287983 */ /* 0x001ea80000300800 */
[----:B------:R-:W2:Y:S04]  /*54660*/  LDL.LU R41, [R1+0x3d4] ;  /* 0x0003d40001297983 */ /* 0x000ea80000300800 */
[----:B-1----:R-:W2:Y:S04]  /*54670*/  LDL.LU R42, [R1+0x3d8] ;  /* 0x0003d800012a7983 */ /* 0x002ea80000300800 */
[----:B------:R-:W2:Y:S04]  /*54680*/  LDL.LU R43, [R1+0x3dc] ;  /* 0x0003dc00012b7983 */ /* 0x000ea80000300800 */
[----:B---3--:R-:W3:Y:S04]  /*54690*/  LDL.LU R52, [R1+0x2f0] ;  /* 0x0002f00001347983 */ /* 0x008ee80000300800 */
[----:B------:R-:W3:Y:S04]  /*546a0*/  LDL.LU R53, [R1+0x2f4] ;  /* 0x0002f40001357983 */ /* 0x000ee80000300800 */
[----:B------:R-:W3:Y:S04]  /*546b0*/  LDL.LU R54, [R1+0x2f8] ;  /* 0x0002f80001367983 */ /* 0x000ee80000300800 */
[----:B------:R-:W3:Y:S01]  /*546c0*/  LDL.LU R55, [R1+0x2fc] ;  /* 0x0002fc0001377983 */ /* 0x000ee20000300800 */
[----:B----4-:R-:W-:-:S02]  /*546d0*/  IMAD.MOV.U32 R49, RZ, RZ, R4 ;  /* 0x000000ffff317224 */ /* 0x010fc400078e0004 */
[----:B------:R-:W-:Y:S01]  /*546e0*/  IMAD.MOV.U32 R48, RZ, RZ, R5 ;  /* 0x000000ffff307224 */ /* 0x000fe200078e0005 */
[----:B------:R-:W4:Y:S01]  /*546f0*/  LDL.LU R4, [R1+0x3b0] ;  /* 0x0003b00001047983 */ /* 0x000f220000300800 */
[----:B------:R-:W-:-:S03]  /*54700*/  IMAD.MOV.U32 R57, RZ, RZ, R6 ;  /* 0x000000ffff397224 */ /* 0x000fc600078e0006 */
[----:B------:R-:W4:Y:S01]  /*54710*/  LDL.LU R5, [R1+0x3b4] ;  /* 0x0003b40001057983 */ /* 0x000f220000300800 */
[----:B------:R-:W-:-:S03]  /*54720*/  IMAD.MOV.U32 R56, RZ, RZ, R7 ;  /* 0x000000ffff387224 */ /* 0x000fc600078e0007 */
[----:B------:R-:W4:Y:S04]  /*54730*/  LDL.LU R6, [R1+0x3b8] ;  /* 0x0003b80001067983 */ /* 0x000f280000300800 */
[----:B------:R-:W4:Y:S04]  /*54740*/  LDL.LU R7, [R1+0x3bc] ;  /* 0x0003bc0001077983 */ /* 0x000f280000300800 */
[----:B------:R-:W3:Y:S04]  /*54750*/  LDL.LU R8, [R1+0x3c0] ;  /* 0x0003c00001087983 */ /* 0x000ee80000300800 */
[----:B------:R-:W3:Y:S04]  /*54760*/  LDL.LU R9, [R1+0x3c4] ;  /* 0x0003c40001097983 */ /* 0x000ee80000300800 */
[----:B------:R-:W3:Y:S04]  /*54770*/  LDL.LU R10, [R1+0x3c8] ;  /* 0x0003c800010a7983 */ /* 0x000ee80000300800 */
[----:B------:R-:W3:Y:S04]  /*54780*/  LDL.LU R11, [R1+0x3cc] ;  /* 0x0003cc00010b7983 */ /* 0x000ee80000300800 */
[----:B------:R-:W-:Y:S04]  /*54790*/  STL.64 [R1+0x2be8], R26 ;  /* 0x002be81a01007387 */ /* 0x000fe80000100a00 */
[----:B------:R0:W-:Y:S04]  /*547a0*/  STL.64 [R1+0x2be0], R24 ;  /* 0x002be01801007387 */ /* 0x0001e80000100a00 */
[----:B0-----:R-:W4:Y:S04]  /*547b0*/  LDL.LU R24, [R1+0x300] ;  /* 0x0003000001187983 */ /* 0x001f280000300800 */
[----:B------:R-:W4:Y:S04]  /*547c0*/  LDL.LU R25, [R1+0x304] ;  /* 0x0003040001197983 */ /* 0x000f280000300800 */
[----:B------:R-:W4:Y:S04]  /*547d0*/  LDL.LU R26, [R1+0x308] ;  /* 0x00030800011a7983 */ /* 0x000f280000300800 */
[----:B------:R-:W4:Y:S01]  /*547e0*/  LDL.LU R27, [R1+0x30c] ;  /* 0x00030c00011b7983 */ /* 0x000f220000300800 */
[C---:B--2---:R-:W-:Y:S03]  /*547f0*/  HMMA.16816.F32 R28, R44.reuse, R20, R32 ;  /* 0x000000142c1c723c */ /* 0x044fe60000001820 */
[----:B------:R-:W2:Y:S03]  /*54800*/  LDL.LU R32, [R1+0x3a0] ;  /* 0x0003a00001207983 */ /* 0x000ea60000300800 */
[----:B------:R-:W-:-:S15]  /*54810*/  HMMA.16816.F32 R40, R44, R16, R40 ;  /* 0x000000102c28723c */ /* 0x000fde0000001828 */
[----:B------:R-:W-:-:S02]  /*54820*/  NOP ;  /* 0x0000000000007918 */ /* 0x000fc40000000000 */
[----:B------:R0:W-:Y:S04]  /*54830*/  STL.64 [R1+0x3e0], R28 ;  /* 0x0003e01c01007387 */ /* 0x0001e80000100a00 */
[----:B------:R1:W-:Y:S04]  /*54840*/  STL.64 [R1+0x3e8], R30 ;  /* 0x0003e81e01007387 */ /* 0x0003e80000100a00 */
[----:B------:R-:W2:Y:S04]  /*54850*/  LDL.LU R33, [R1+0x3a4] ;  /* 0x0003a40001217983 */ /* 0x000ea80000300800 */
[----:B------:R-:W2:Y:S04]  /*54860*/  LDL.LU R34, [R1+0x3a8] ;  /* 0x0003a80001227983 */ /* 0x000ea80000300800 */
[----:B------:R-:W2:Y:S01]  /*54870*/  LDL.LU R35, [R1+0x3ac] ;  /* 0x0003ac0001237983 */ /* 0x000ea20000300800 */
[----:B---3--:R-:W-:Y:S03]  /*54880*/  HMMA.16816.F32 R8, R44, R12, R8 ;  /* 0x0000000c2c08723c */ /* 0x008fe60000001808 */
[----:B0-----:R-:W3:Y:S04]  /*54890*/  LDL.LU R28, [R1+0x390] ;  /* 0x00039000011c7983 */ /* 0x001ee80000300800 */
[----:B------:R-:W3:Y:S04]  /*548a0*/  LDL.LU R29, [R1+0x394] ;  /* 0x00039400011d7983 */ /* 0x000ee80000300800 */
[----:B-1----:R-:W3:Y:S04]  /*548b0*/  LDL.LU R30, [R1+0x398] ;  /* 0x00039800011e7983 */ /* 0x002ee80000300800 */
[----:B------:R-:W3:Y:S04]  /*548c0*/  LDL.LU R31, [R1+0x39c] ;  /* 0x00039c00011f7983 */ /* 0x000ee80000300800 */
[----:B------:R-:W-:Y:S04]  /*548d0*/  STL.64 [R1+0x2b78], R22 ;  /* 0x002b781601007387 */ /* 0x000fe80000100a00 */
[----:B------:R0:W-:Y:S02]  /*548e0*/  STL.64 [R1+0x2b70], R20 ;  /* 0x002b701401007387 */ /* 0x0001e40000100a00 */
[----:B0-----:R-:W-:-:S02]  /*548f0*/  IMAD.MOV.U32 R20, RZ, RZ, R15 ;  /* 0x000000ffff147224 */ /* 0x001fc400078e000f */
[----:B------:R-:W-:Y:S01]  /*54900*/  IMAD.MOV.U32 R21, RZ, RZ, R14 ;  /* 0x000000ffff157224 */ /* 0x000fe200078e000e */
[----:B------:R-:W4:Y:S04]  /*54910*/  LDL.LU R15, [R1+0x2dc4] ;  /* 0x002dc400010f7983 */ /* 0x000f280000300800 */
[----:B------:R-:W4:Y:S04]  /*54920*/  LDL.LU R14, [R1+0x2dc0] ;  /* 0x002dc000010e7983 */ /* 0x000f280000300800 */
[----:B------:R0:W-:Y:S04]  /*54930*/  STL.64 [R1+0x3d0], R40 ;  /* 0x0003d02801007387 */ /* 0x0001e80000100a00 */
[----:B------:R1:W-:Y:S04]  /*54940*/  STL.64 [R1+0x3d8], R42 ;  /* 0x0003d82a01007387 */ /* 0x0003e80000100a00 */
[----:B0-----:R-:W3:Y:S04]  /*54950*/  LDL.LU R40, [R1+0x350] ;  /* 0x0003500001287983 */ /* 0x001ee80000300800 */
[----:B------:R-:W3:Y:S04]  /*54960*/  LDL.LU R41, [R1+0x354] ;  /* 0x0003540001297983 */ /* 0x000ee80000300800 */
[----:B-1----:R-:W3:Y:S04]  /*54970*/  LDL.LU R42, [R1+0x358] ;  /* 0x00035800012a7983 */ /* 0x002ee80000300800 */
[----:B------:R-:W3:Y:S04]  /*54980*/  LDL.LU R43, [R1+0x35c] ;  /* 0x00035c00012b7983 */ /* 0x000ee80000300800 */
        /* <DEDUP_REMOVED lines=9> */
[----:B------:R-:W3:Y:S04]  /*54a20*/  LDL.LU.64 R8, [R1+0x2db0] ;  /* 0x002db00001087983 */ /* 0x000ee80000300a00 */
[----:B----4-:R-:W-:Y:S04]  /*54a30*/  STL.64 [R1+0x2bf8], R14 ;  /* 0x002bf80e01007387 */ /* 0x010fe80000100a00 */
[----:B------:R0:W-:Y:S04]  /*54a40*/  STL.64 [R1+0x2bf0], R12 ;  /* 0x002bf00c01007387 */ /* 0x0001e80000100a00 */
[----:B0-----:R-:W4:Y:S04]  /*54a50*/  LDL.LU R12, [R1+0x120] ;  /* 0x00012000010c7983 */ /* 0x001f280000300800 */
[----:B------:R-:W4:Y:S01]  /*54a60*/  LDL.LU R13, [R1+0x124] ;  /* 0x00012400010d7983 */ /* 0x000f220000300800 */
        /* <DEDUP_REMOVED lines=8> */
[----:B0-----:R-:W2:Y:S04]  /*54af0*/  LDL.LU R8, [R1+0x320] ;  /* 0x0003200001087983 */ /* 0x001ea80000300800 */
[----:B------:R-:W2:Y:S04]  /*54b00*/  LDL.LU R9, [R1+0x324] ;  /* 0x0003240001097983 */ /* 0x000ea80000300800 */
[----:B------:R-:W2:Y:S04]  /*54b10*/  LDL.LU R10, [R1+0x328] ;  /* 0x00032800010a7983 */ /* 0x000ea80000300800 */
[----:B------:R-:W2:Y:S01]  /*54b20*/  LDL.LU R11, [R1+0x32c] ;  /* 0x00032c00010b7983 */ /* 0x000ea20000300800 */
        /* <DEDUP_REMOVED lines=8> */
[----:B0-----:R-:W3:Y:S04]  /*54bb0*/  LDL.LU R4, [R1+0x130] ;  /* 0x0001300001047983 */ /* 0x001ee80000300800 */
[----:B------:R-:W3:Y:S01]  /*54bc0*/  LDL.LU R5, [R1+0x134] ;  /* 0x0001340001057983 */ /* 0x000ee20000300800 */
        /* <DEDUP_REMOVED lines=8> */
[----:B0-----:R-:W4:Y:S04]  /*54c50*/  LDL.LU R32, [R1+0x330] ;  /* 0x0003300001207983 */ /* 0x001f280000300800 */
[----:B------:R-:W4:Y:S04]  /*54c60*/  LDL.LU R33, [R1+0x334] ;  /* 0x0003340001217983 */ /* 0x000f280000300800 */
[----:B------:R-:W4:Y:S04]  /*54c70*/  LDL.LU R34, [R1+0x338] ;  /* 0x0003380001227983 */ /* 0x000f280000300800 */
[----:B------:R-:W4:Y:S01]  /*54c80*/  LDL.LU R35, [R1+0x33c] ;  /* 0x00033c0001237983 */ /* 0x000f220000300800 */
[----:B---3--:R-:W-:Y:S03]  /*54c90*/  HMMA.16816.F32 R44, R44, R28, R40 ;  /* 0x0000001c2c2c723c */ /* 0x008fe60000001828 */
[----:B------:R-:W3:Y:S04]  /*54ca0*/  LDL.LU.64 R42, [R1+0x2d78] ;  /* 0x002d7800012a7983 */ /* 0x000ee80000300a00 */
[----:B------:R-:W4:-:S15]  /*54cb0*/  LDL.LU.64 R40, [R1+0x2d70] ;  /* 0x002d700001287983 */ /* 0x000f1e0000300a00 */
[----:B------:R-:W-:-:S01]  /*54cc0*/  NOP ;  /* 0x0000000000007918 */ /* 0x000fc20000000000 */
[----:B------:R3:W-:Y:S04]  /*54cd0*/  STL.64 [R1+0x350], R44 ;  /* 0x0003502c01007387 */ /* 0x0007e80000100a00 */
[----:B------:R-:W-:Y:S01]  /*54ce0*/  STL.64 [R1+0x358], R46 ;  /* 0x0003582e01007387 */ /* 0x000fe20000100a00 */
[----:B------:R-:W0:Y:S01]  /*54cf0*/  S2R R37, SR_TID.X ;  /* 0x0000000000257919 */ /* 0x000e220000002100 */
[----:B---3--:R-:W-:Y:S01]  /*54d00*/  MOV R44, R42 ;  /* 0x0000002a002c7202 */ /* 0x008fe20000000f00 */
[----:B------:R-:W-:Y:S01]  /*54d10*/  IMAD.MOV.U32 R45, RZ, RZ, R43 ;  /* 0x000000ffff2d7224 */ /* 0x000fe200078e002b */
[----:B------:R-:W4:Y:S04]  /*54d20*/  LDL.LU R42, [R1+0x2d68] ;  /* 0x002d6800012a7983 */ /* 0x000f280000300800 */
[----:B------:R-:W4:Y:S04]  /*54d30*/  LDL.LU R43, [R1+0x2d64] ;  /* 0x002d6400012b7983 */ /* 0x000f280000300800 */
[----:B--2---:R-:W-:Y:S04]  /*54d40*/  STL.64 [R1+0x2c38], R30 ;  /* 0x002c381e01007387 */ /* 0x004fe80000100a00 */
[----:B------:R1:W-:Y:S04]  /*54d50*/  STL.64 [R1+0x2c30], R28 ;  /* 0x002c301c01007387 */ /* 0x0003e80000100a00 */
[----:B-1----:R-:W4:Y:S04]  /*54d60*/  LDL.LU R28, [R1+0x340] ;  /* 0x00034000011c7983 */ /* 0x002f280000300800 */
[----:B------:R-:W4:Y:S04]  /*54d70*/  LDL.LU R29, [R1+0x344] ;  /* 0x00034400011d7983 */ /* 0x000f280000300800 */
[----:B------:R-:W4:Y:S04]  /*54d80*/  LDL.LU R30, [R1+0x348] ;  /* 0x00034800011e7983 */ /* 0x000f280000300800 */
[----:B------:R-:W4:Y:S01]  /*54d90*/  LDL.LU R31, [R1+0x34c] ;  /* 0x00034c00011f7983 */ /* 0x000f220000300800 */
[----:B0-----:R-:W-:-:S02]  /*54da0*/  IMAD.SHL.U32 R59, R37, 0x2, RZ ;  /* 0x00000002253b7824 */ /* 0x001fc400078e00ff */
[C---:B------:R-:W-:Y:S01]  /*54db0*/  IMAD.SHL.U32 R36, R37.reuse, 0x40, RZ ;  /* 0x0000004025247824 */ /* 0x040fe200078e00ff */
[----:B------:R-:W-:-:S05]  /*54dc0*/  LOP3.LUT R37, R37, 0x7, RZ, 0xc0, !PT ;  /* 0x0000000725257812 */ /* 0x000fca00078ec0ff */
[----:B------:R-:W-:-:S05]  /*54dd0*/  IMAD R37, R37, 0x90, RZ ;  /* 0x0000009025257824 */ /* 0x000fca00078e02ff */
[----:B------:R-:W-:-:S04]  /*54de0*/  LOP3.LUT R37, R37, 0x10, R59, 0x78, !PT ;  /* 0x0000001025257812 */ /* 0x000fc800078e783b */
[----:B------:R-:W-:Y:S01]  /*54df0*/  LOP3.LUT R37, R37, 0x400, R36, 0xf8, !PT ;  /* 0x0000040025257812 */ /* 0x000fe200078ef824 */
[----:B------:R-:W-:Y:S01]  /*54e00*/  IMAD.MOV.U32 R36, RZ, RZ, R2 ;  /* 0x000000ffff247224 */ /* 0x000fe200078e0002 */
[C---:B----4-:R-:W-:Y:S03]  /*54e10*/  HMMA.16816.F32 R28, R40.reuse, R44, R28 ;  /* 0x0000002c281c723c */ /* 0x050fe6000000181c */
[----:B------:R-:W0:Y:S03]  /*54e20*/  LDSM.16.MT88.4 R44, [R37+UR4+0x9800] ;  /* 0x00980004252c783b */ /* 0x000e260008004200 */
[----:B------:R-:W-:-:S15]  /*54e30*/  HMMA.16816.F32 R8, R40, R12, R8 ;  /* 0x0000000c2808723c */ /* 0x000fde0000001808 */
[----:B------:R-:W-:-:S02]  /*54e40*/  NOP ;  /* 0x0000000000007918 */ /* 0x000fc40000000000 */
[----:B------:R-:W-:Y:S04]  /*54e50*/  STL.64 [R1+0x340], R28 ;  /* 0x0003401c01007387 */ /* 0x000fe80000100a00 */
[----:B------:R1:W-:Y:S02]  /*54e60*/  STL.64 [R1+0x348], R30 ;  /* 0x0003481e01007387 */ /* 0x0003e40000100a00 */
[C---:B-1----:R-:W-:Y:S06]  /*54e70*/  HMMA.16816.F32 R28, R40.reuse, R4, R32 ;  /* 0x00000004281c723c */ /* 0x042fec0000001820 */
[----:B------:R-:W-:-:S15]  /*54e80*/  HMMA.16816.F32 R4, R40, R20, R16 ;  /* 0x000000142804723c */ /* 0x000fde0000001810 */
[----:B------:R-:W-:-:S02]  /*54e90*/  NOP ;  /* 0x0000000000007918 */ /* 0x000fc40000000000 */
[----:B------:R-:W-:Y:S04]  /*54ea0*/  STL.64 [R1+0x330], R28 ;  /* 0x0003301c01007387 */ /* 0x000fe80000100a00 */
[----:B------:R-:W-:Y:S04]  /*54eb0*/  STL.64 [R1+0x338], R30 ;  /* 0x0003381e01007387 */ /* 0x000fe80000100a00 */
[----:B------:R-:W-:Y:S04]  /*54ec0*/  STL.64 [R1+0x320], R8 ;  /* 0x0003200801007387 */ /* 0x000fe80000100a00 */
[----:B------:R1:W-:Y:S04]  /*54ed0*/  STL.64 [R1+0x328], R10 ;  /* 0x0003280a01007387 */ /* 0x0003e80000100a00 */
[----:B0-----:R-:W-:Y:S04]  /*54ee0*/  STL.64 [R1+0x2c48], R46 ;  /* 0x002c482e01007387 */ /* 0x001fe80000100a00 */
[----:B------:R-:W-:Y:S04]  /*54ef0*/  STL.64 [R1+0x310], R4 ;  /* 0x0003100401007387 */ /* 0x000fe80000100a00 */
[----:B------:R0:W-:Y:S01]  /*54f00*/  STL.64 [R1+0x318], R6 ;  /* 0x0003180601007387 */ /* 0x0001e20000100a00 */
[C---:B-1----:R-:W-:Y:S06]  /*54f10*/  HMMA.16816.F32 R8, R40.reuse, R48, R24 ;  /* 0x000000302808723c */ /* 0x042fec0000001818 */
[----:B0-----:R-:W-:Y:S01]  /*54f20*/  HMMA.16816.F32 R4, R40, R56, R52 ;  /* 0x000000382804723c */ /* 0x001fe20000001834 */
[----:B------:R-:W-:Y:S01]  /*54f30*/  STL.64 [R1+0x2c40], R44 ;  /* 0x002c402c01007387 */ /* 0x000fe20000100a00 */
[----:B------:R-:W-:-:S02]  /*54f40*/  IMAD.MOV.U32 R37, RZ, RZ, R38 ;  /* 0x000000ffff257224 */ /* 0x000fc400078e0026 */
[----:B------:R-:W-:Y:S02]  /*54f50*/  IMAD.MOV.U32 R16, RZ, RZ, R3 ;  /* 0x000000ffff107224 */ /* 0x000fe400078e0003 */
[----:B------:R-:W-:-:S11]  /*54f60*/  IMAD.MOV.U32 R17, RZ, RZ, R60 ;  /* 0x000000ffff117224 */ /* 0x000fd600078e003c */
[----:B------:R0:W-:Y:S04]  /*54f70*/  STL.64 [R1+0x300], R8 ;  /* 0x0003000801007387 */ /* 0x0001e80000100a00 */
[----:B------:R-:W-:Y:S04]  /*54f80*/  STL.64 [R1+0x308], R10 ;  /* 0x0003080a01007387 */ /* 0x000fe80000100a00 */
[----:B------:R-:W2:Y:S04]  /*54f90*/  LDL.LU R2, [R1+0x2d60] ;  /* 0x002d600001027983 */ /* 0x000ea80000300800 */
[----:B------:R-:W-:Y:S04]  /*54fa0*/  STL.64 [R1+0x2f0], R4 ;  /* 0x0002f00401007387 */ /* 0x000fe80000100a00 */
[----:B------:R-:W-:Y:S04]  /*54fb0*/  STL.64 [R1+0x2f8], R6 ;  /* 0x0002f80601007387 */ /* 0x000fe80000100a00 */
[----:B------:R-:W3:Y:S04]  /*54fc0*/  LDL.LU R38, [R1+0x2d5c] ;  /* 0x002d5c0001267983 */ /* 0x000ee80000300800 */
[----:B------:R1:W-:Y:S04]  /*54fd0*/  STL.64 [R1+0x2c50], R36 ;  /* 0x002c502401007387 */ /* 0x0003e80000100a00 */
[----:B------:R-:W4:Y:S04]  /*54fe0*/  LDL.LU R3, [R1+0x2d58] ;  /* 0x002d580001037983 */ /* 0x000f280000300800 */
[----:B------:R-:W1:Y:S04]  /*54ff0*/  LDL.LU R60, [R1+0x2d54] ;  /* 0x002d5400013c7983 */ /* 0x000e680000300800 */
[----:B------:R1:W-:Y:S04]  /*55000*/  STL.64 [R1+0x2c58], R16 ;  /* 0x002c581001007387 */ /* 0x0003e80000100a00 */
[----:B------:R-:W4:Y:S04]  /*55010*/  LDL.LU R12, [R1+0x220] ;  /* 0x00022000010c7983 */ /* 0x000f280000300800 */
[----:B------:R-:W4:Y:S04]  /*55020*/  LDL.LU R13, [R1+0x224] ;  /* 0x00022400010d7983 */ /* 0x000f280000300800 */
[----:B------:R-:W4:Y:S04]  /*55030*/  LDL.LU R14, [R1+0x228] ;  /* 0x00022800010e7983 */ /* 0x000f280000300800 */
[----:B------:R-:W4:Y:S01]  /*55040*/  LDL.LU R15, [R1+0x22c] ;  /* 0x00022c00010f7983 */ /* 0x000f220000300800 */
[----:B0-----:R-:W-:-:S02]  /*55050*/  IMAD.MOV.U32 R8, RZ, RZ, R39 ;  /* 0x000000ffff087224 */ /* 0x001fc400078e0027 */
[----:B------:R-:W-:Y:S02]  /*55060*/  IMAD.MOV.U32 R9, RZ, RZ, R0 ;  /* 0x000000ffff097224 */ /* 0x000fe400078e0000 */
[----:B------:R-:W-:Y:S01]  /*55070*/  IMAD.MOV.U32 R21, RZ, RZ, R61 ;  /* 0x000000ffff157224 */ /* 0x000fe200078e003d */
[----:B--2---:R-:W-:Y:S01]  /*55080*/  MOV R20, R2 ;  /* 0x0000000200147202 */ /* 0x004fe20000000f00 */
[----:B---3--:R-:W-:Y:S02]  /*55090*/  IMAD.MOV.U32 R29, RZ, RZ, R38 ;  /* 0x000000ffff1d7224 */ /* 0x008fe400078e0026 */
[----:B----4-:R-:W-:Y:S01]  /*550a0*/  IMAD.MOV.U32 R28, RZ, RZ, R3 ;  /* 0x000000ffff1c7224 */ /* 0x010fe200078e0003 */
[----:B------:R-:W-:Y:S04]  /*550b0*/  STL.64 [R1+0x2c68], R14 ;  /* 0x002c680e01007387 */ /* 0x000fe80000100a00 */
[----:B------:R0:W-:Y:S04]  /*550c0*/  STL.64 [R1+0x2c60], R12 ;  /* 0x002c600c01007387 */ /* 0x0001e80000100a00 */
[----:B------:R-:W2:Y:S04]  /*550d0*/  LDL.LU R39, [R1+0x2d50] ;  /* 0x002d500001277983 */ /* 0x000ea80000300800 */
[----:B------:R-:W3:Y:S04]  /*550e0*/  LDL.LU R0, [R1+0x2d4c] ;  /* 0x002d4c0001007983 */ /* 0x000ee80000300800 */
[----:B------:R4:W-:Y:S04]  /*550f0*/  STL.64 [R1+0x2c70], R8 ;  /* 0x002c700801007387 */ /* 0x0009e80000100a00 */
[----:B------:R-:W0:Y:S04]  /*55100*/  LDL.LU R2, [R1+0x2d48] ;  /* 0x002d480001027983 */ /* 0x000e280000300800 */
[----:B------:R-:W4:Y:S04]  /*55110*/  LDL.LU R61, [R1+0x2d44] ;  /* 0x002d4400013d7983 */ /* 0x000f280000300800 */
[----:B------:R4:W-:Y:S04]  /*55120*/  STL.64 [R1+0x2c78], R20 ;  /* 0x002c781401007387 */ /* 0x0009e80000100a00 */
[----:B------:R-:W4:Y:S04]  /*55130*/  LDL.LU R3, [R1+0x2d40] ;  /* 0x002d400001037983 */ /* 0x000f280000300800 */
[----:B------:R-:W4:Y:S04]  /*55140*/  LDL.LU R38, [R1+0x2d3c] ;  /* 0x002d3c0001267983 */ /* 0x000f280000300800 */
[----:B------:R-:W-:Y:S04]  /*55150*/  STL.64 [R1+0x2c80], R28 ;  /* 0x002c801c01007387 */ /* 0x000fe80000100a00 */
[----:B------:R-:W3:Y:S04]  /*55160*/  LDL.LU R44, [R1+0x250] ;  /* 0x00025000012c7983 */ /* 0x000ee80000300800 */
[----:B------:R-:W3:Y:S04]  /*55170*/  LDL.LU R45, [R1+0x254] ;  /* 0x00025400012d7983 */ /* 0x000ee80000300800 */
[----:B------:R-:W4:Y:S04]  /*55180*/  LDL.LU R46, [R1+0x258] ;  /* 0x00025800012e7983 */ /* 0x000f280000300800 */
[----:B------:R-:W4:Y:S01]  /*55190*/  LDL.LU R47, [R1+0x25c] ;  /* 0x00025c00012f7983 */ /* 0x000f220000300800 */
[----:B-1----:R-:W-:-:S02]  /*551a0*/  IMAD.MOV.U32 R37, RZ, RZ, R60 ;  /* 0x000000ffff257224 */ /* 0x002fc400078e003c */
[----:B--2---:R-:W-:Y:S01]  /*551b0*/  IMAD.MOV.U32 R36, RZ, RZ, R39 ;  /* 0x000000ffff247224 */ /* 0x004fe200078e0027 */
[----:B----4-:R-:W-:Y:S04]  /*551c0*/  STL.64 [R1+0x2c90], R46 ;  /* 0x002c902e01007387 */ /* 0x010fe80000100a00 */
[----:B---3--:R1:W-:Y:S04]  /*551d0*/  STL.64 [R1+0x2c88], R44 ;  /* 0x002c882c01007387 */ /* 0x0083e80000100a00 */
[----:B------:R-:W1:Y:S04]  /*551e0*/  LDL.LU R39, [R1+0x2d38] ;  /* 0x002d380001277983 */ /* 0x000e680000300800 */
[----:B------:R-:W2:Y:S04]  /*551f0*/  LDL.LU R60, [R1+0x2d34] ;  /* 0x002d3400013c7983 */ /* 0x000ea80000300800 */
[----:B------:R3:W-:Y:S04]  /*55200*/  STL.64 [R1+0x2c98], R36 ;  /* 0x002c982401007387 */ /* 0x0007e80000100a00 */
[----:B------:R-:W4:Y:S04]  /*55210*/  LDL.LU R16, [R1+0x260] ;  /* 0x0002600001107983 */ /* 0x000f280000300800 */
[----:B------:R-:W4:Y:S04]  /*55220*/  LDL.LU R17, [R1+0x264] ;  /* 0x0002640001117983 */ /* 0x000f280000300800 */
[----:B------:R-:W3:Y:S04]  /*55230*/  LDL.LU R18, [R1+0x268] ;  /* 0x0002680001127983 */ /* 0x000ee80000300800 */
[----:B------:R-:W3:Y:S01]  /*55240*/  LDL.LU R19, [R1+0x26c] ;  /* 0x00026c0001137983 */ /* 0x000ee20000300800 */
[----:B0-----:R-:W-:-:S02]  /*55250*/  IMAD.MOV.U32 R12, RZ, RZ, R2 ;  /* 0x000000ffff0c7224 */ /* 0x001fc400078e0002 */
[----:B------:R-:W-:Y:S01]  /*55260*/  IMAD.MOV.U32 R13, RZ, RZ, R0 ;  /* 0x000000ffff0d7224 */ /* 0x000fe200078e0000 */
[----:B---3--:R-:W-:Y:S04]  /*55270*/  STL.64 [R1+0x2ca8], R18 ;  /* 0x002ca81201007387 */ /* 0x008fe80000100a00 */
[----:B----4-:R0:W-:Y:S04]  /*55280*/  STL.64 [R1+0x2ca0], R16 ;  /* 0x002ca01001007387 */ /* 0x0101e80000100a00 */
[----:B------:R-:W0:Y:S04]  /*55290*/  LDL.LU R2, [R1+0x2d30] ;  /* 0x002d300001027983 */ /* 0x000e280000300800 */
[----:B------:R-:W3:Y:S04]  /*552a0*/  LDL.LU R0, [R1+0x2d2c] ;  /* 0x002d2c0001007983 */ /* 0x000ee80000300800 */
[----:B------:R4:W-:Y:S04]  /*552b0*/  STL.64 [R1+0x2cb0], R12 ;  /* 0x002cb00c01007387 */ /* 0x0009e80000100a00 */
[----:B------:R-:W2:Y:S04]  /*552c0*/  LDL.LU R8, [R1+0x270] ;  /* 0x0002700001087983 */ /* 0x000ea80000300800 */
[----:B------:R-:W2:Y:S04]  /*552d0*/  LDL.LU R9, [R1+0x274] ;  /* 0x0002740001097983 */ /* 0x000ea80000300800 */
[----:B------:R-:W4:Y:S04]  /*552e0*/  LDL.LU R10, [R1+0x278] ;  /* 0x00027800010a7983 */ /* 0x000f280000300800 */
[----:B------:R-:W4:Y:S01]  /*552f0*/  LDL.LU R11, [R1+0x27c] ;  /* 0x00027c00010b7983 */ /* 0x000f220000300800 */
[----:B------:R-:W-:-:S02]  /*55300*/  IMAD.MOV.U32 R20, RZ, RZ, R3 ;  /* 0x000000ffff147224 */ /* 0x000fc400078e0003 */
[----:B------:R-:W-:Y:S01]  /*55310*/  IMAD.MOV.U32 R21, RZ, RZ, R61 ;  /* 0x000000ffff157224 */ /* 0x000fe200078e003d */
[----:B-1----:R-:W-:Y:S01]  /*55320*/  MOV R44, R39 ;  /* 0x00000027002c7202 */ /* 0x002fe20000000f00 */
[----:B------:R-:W-:Y:S01]  /*55330*/  IMAD.MOV.U32 R45, RZ, RZ, R38 ;  /* 0x000000ffff2d7224 */ /* 0x000fe200078e0026 */
[----:B----4-:R-:W-:Y:S04]  /*55340*/  STL.64 [R1+0x2cc0], R10 ;  /* 0x002cc00a01007387 */ /* 0x010fe80000100a00 */
[----:B--2---:R1:W-:Y:S04]  /*55350*/  STL.64 [R1+0x2cb8], R8 ;  /* 0x002cb80801007387 */ /* 0x0043e80000100a00 */
[----:B------:R-:W1:Y:S04]  /*55360*/  LDL.LU R3, [R1+0x2d28] ;  /* 0x002d280001037983 */ /* 0x000e680000300800 */
[----:B------:R-:W2:Y:S04]  /*55370*/  LDL.LU R61, [R1+0x2d24] ;  /* 0x002d2400013d7983 */ /* 0x000ea80000300800 */
[----:B------:R-:W-:Y:S04]  /*55380*/  STL.64 [R1+0x2cc8], R20 ;  /* 0x002cc81401007387 */ /* 0x000fe80000100a00 */
[----:B------:R-:W-:Y:S04]  /*55390*/  STL.64 [R1+0x2cd0], R44 ;  /* 0x002cd02c01007387 */ /* 0x000fe80000100a00 */
        /* <DEDUP_REMOVED lines=8> */
[----:B------:R-:W3:Y:S04]  /*55420*/  LDL.LU R2, [R1+0x2d20] ;  /* 0x002d200001027983 */ /* 0x000ee80000300800 */
[----:B------:R-:W0:Y:S04]  /*55430*/  LDL.LU R60, [R1+0x2d1c] ;  /* 0x002d1c00013c7983 */ /* 0x000e280000300800 */
[----:B------:R-:W-:Y:S04]  /*55440*/  STL.64 [R1+0x2ce8], R16 ;  /* 0x002ce81001007387 */ /* 0x000fe80000100a00 */
[----:B------:R-:W4:Y:S04]  /*55450*/  LDL.LU R12, [R1+0x2a0] ;  /* 0x0002a000010c7983 */ /* 0x000f280000300800 */
[----:B------:R-:W4:Y:S04]  /*55460*/  LDL.LU R13, [R1+0x2a4] ;  /* 0x0002a400010d7983 */ /* 0x000f280000300800 */
[----:B------:R-:W2:Y:S04]  /*55470*/  LDL.LU R14, [R1+0x2a8] ;  /* 0x0002a800010e7983 */ /* 0x000ea80000300800 */
[----:B------:R-:W2:Y:S01]  /*55480*/  LDL.LU R15, [R1+0x2ac] ;  /* 0x0002ac00010f7983 */ /* 0x000ea20000300800 */
[----:B-1----:R-:W-:-:S02]  /*55490*/  IMAD.MOV.U32 R8, RZ, RZ, R3 ;  /* 0x000000ffff087224 */ /* 0x002fc400078e0003 */
[----:B------:R-:W-:Y:S01]  /*554a0*/  IMAD.MOV.U32 R9, RZ, RZ, R0 ;  /* 0x000000ffff097224 */ /* 0x000fe200078e0000 */
[----:B--2---:R-:W-:Y:S04]  /*554b0*/  STL.64 [R1+0x2cf8], R14 ;  /* 0x002cf80e01007387 */ /* 0x004fe80000100a00 */
[----:B----4-:R1:W-:Y:S04]  /*554c0*/  STL.64 [R1+0x2cf0], R12 ;  /* 0x002cf00c01007387 */ /* 0x0103e80000100a00 */
[----:B------:R-:W2:Y:S04]  /*554d0*/  LDL.LU R3, [R1+0x2d18] ;  /* 0x002d180001037983 */ /* 0x000ea80000300800 */
[----:B------:R-:W4:Y:S04]  /*554e0*/  LDL.LU R0, [R1+0x2d14] ;  /* 0x002d140001007983 */ /* 0x000f280000300800 */
[----:B------:R-:W4:Y:S01]  /*554f0*/  LDL.LU R48, [R1+0xc0] ;  /* 0x0000c00001307983 */ /* 0x000f220000300800 */
[----:B------:R-:W-:-:S03]  /*55500*/  IMAD.MOV.U32 R49, RZ, RZ, R61 ;  /* 0x000000ffff317224 */ /* 0x000fc600078e003d */
[----:B------:R-:W4:Y:S01]  /*55510*/  LDL.LU R61, [R1+0x2d10] ;  /* 0x002d1000013d7983 */ /* 0x000f220000300800 */
[----:B0-----:R-:W-:Y:S02]  /*55520*/  IMAD.MOV.U32 R36, RZ, RZ, R60 ;  /* 0x000000ffff247224 */ /* 0x001fe400078e003c */
[----:B---3--:R-:W-:Y:S01]  /*55530*/  IMAD.MOV.U32 R37, RZ, RZ, R2 ;  /* 0x000000ffff257224 */ /* 0x008fe200078e0002 */
[----:B------:R-:W3:Y:S04]  /*55540*/  LDL.LU R60, [R1+0x2d0c] ;  /* 0x002d0c00013c7983 */ /* 0x000ee80000300800 */
[----:B------:R-:W3:Y:S01]  /*55550*/  LDL.LU R2, [R1+0x2d08] ;  /* 0x002d080001027983 */ /* 0x000ee20000300800 */
[----:B--2---:R-:W-:Y:S01]  /*55560*/  IMAD.MOV.U32 R52, RZ, RZ, R3 ;  /* 0x000000ffff347224 */ /* 0x004fe200078e0003 */
[----:B----4-:R-:W-:-:S02]  /*55570*/  MOV R53, R0 ;  /* 0x0000000000357202 */ /* 0x010fc40000000f00 */
[----:B------:R-:W2:Y:S04]  /*55580*/  LDL.LU R3, [R1+0x2d04] ;  /* 0x002d040001037983 */ /* 0x000ea80000300800 */
[----:B------:R-:W4:Y:S04]  /*55590*/  LDL.LU R0, [R1+0x2d00] ;  /* 0x002d000001007983 */ /* 0x000f280000300800 */
[----:B-1----:R-:W3:Y:S04]  /*555a0*/  LDL.LU R12, [R1+0x2e0] ;  /* 0x0002e000010c7983 */ /* 0x002ee80000300800 */
[----:B------:R-:W3:Y:S04]  /*555b0*/  LDL.LU R13, [R1+0x2e4] ;  /* 0x0002e400010d7983 */ /* 0x000ee80000300800 */
[----:B------:R-:W3:Y:S04]  /*555c0*/  LDL.LU R14, [R1+0x2e8] ;  /* 0x0002e800010e7983 */ /* 0x000ee80000300800 */
[----:B------:R-:W3:Y:S04]  /*555d0*/  LDL.LU R15, [R1+0x2ec] ;  /* 0x0002ec00010f7983 */ /* 0x000ee80000300800 */
[----:B------:R-:W2:Y:S04]  /*555e0*/  LDL.LU R16, [R1+0x2d0] ;  /* 0x0002d00001107983 */ /* 0x000ea80000300800 */
[----:B------:R-:W2:Y:S04]  /*555f0*/  LDL.LU R17, [R1+0x2d4] ;  /* 0x0002d40001117983 */ /* 0x000ea80000300800 */
[----:B------:R-:W2:Y:S04]  /*55600*/  LDL.LU R18, [R1+0x2d8] ;  /* 0x0002d80001127983 */ /* 0x000ea80000300800 */
[----:B------:R-:W2:Y:S04]  /*55610*/  LDL.LU R19, [R1+0x2dc] ;  /* 0x0002dc0001137983 */ /* 0x000ea80000300800 */
        /* <DEDUP_REMOVED lines=28> */
[C---:B---3--:R-:W-:Y:S03]  /*557e0*/  HMMA.16816.F32 R52, R40.reuse, R52, R12 ;  /* 0x000000342834723c */ /* 0x048fe6000000180c */
[----:B------:R-:W3:Y:S04]  /*557f0*/  LDL.LU.64 R14, [R1+0x2cf8] ;  /* 0x002cf800010e7983 */ /* 0x000ee80000300a00 */
[----:B------:R-:W3:Y:S01]  /*55800*/  LDL.LU.64 R12, [R1+0x2cf0] ;  /* 0x002cf000010c7983 */ /* 0x000ee20000300a00 */
[----:B--2---:R-:W-:-:S15]  /*55810*/  HMMA.16816.F32 R36, R40, R36, R16 ;  /* 0x000000242824723c */ /* 0x004fde0000001810 */
        /* <DEDUP_REMOVED lines=8> */
[----:B------:R0:W-:Y:S01]  /*558a0*/  STL.64 [R1+0x2d8], R38 ;  /* 0x0002d82601007387 */ /* 0x0001e20000100a00 */
[C---:B----4-:R-:W-:Y:S03]  /*558b0*/  HMMA.16816.F32 R48, R40.reuse, R48, R44 ;  /* 0x000000302830723c */ /* 0x050fe6000000182c */
[----:B0-----:R-:W4:Y:S04]  /*558c0*/  LDL.LU.64 R38, [R1+0x2ce0] ;  /* 0x002ce00001267983 */ /* 0x001f280000300a00 */
[----:B------:R-:W4:Y:S04]  /*558d0*/  LDL.LU.64 R36, [R1+0x2cd8] ;  /* 0x002cd80001247983 */ /* 0x000f280000300a00 */
[----:B------:R-:W4:Y:S01]  /*558e0*/  LDL.LU.64 R44, [R1+0x2cd0] ;  /* 0x002cd000012c7983 */ /* 0x000f220000300a00 */
[C---:B------:R-:W-:Y:S11]  /*558f0*/  HMMA.16816.F32 R8, R40.reuse, R8, R20 ;  /* 0x000000082808723c */ /* 0x040ff60000001814 */
[----:B------:R0:W-:Y:S04]  /*55900*/  STL.64 [R1+0x2c0], R48 ;  /* 0x0002c03001007387 */ /* 0x0001e80000100a00 */
[----:B------:R1:W-:Y:S04]  /*55910*/  STL.64 [R1+0x2c8], R50 ;  /* 0x0002c83201007387 */ /* 0x0003e80000100a00 */
[----:B0-----:R-:W2:Y:S04]  /*55920*/  LDL.LU R48, [R1+0x1e0] ;  /* 0x0001e00001307983 */ /* 0x001ea80000300800 */
[----:B------:R-:W2:Y:S04]  /*55930*/  LDL.LU R49, [R1+0x1e4] ;  /* 0x0001e40001317983 */ /* 0x000ea80000300800 */
[----:B-1----:R-:W2:Y:S04]  /*55940*/  LDL.LU R50, [R1+0x1e8] ;  /* 0x0001e80001327983 */ /* 0x002ea80000300800 */
[----:B------:R-:W2:Y:S04]  /*55950*/  LDL.LU R51, [R1+0x1ec] ;  /* 0x0001ec0001337983 */ /* 0x000ea80000300800 */
[----:B------:R-:W2:Y:S04]  /*55960*/  LDL.LU.64 R20, [R1+0x2cc8] ;  /* 0x002cc80001147983 */ /* 0x000ea80000300a00 */
[----:B------:R-:W-:Y:S04]  /*55970*/  STL.64 [R1+0x2b0], R8 ;  /* 0x0002b00801007387 */ /* 0x000fe80000100a00 */
[----:B------:R0:W-:Y:S04]  /*55980*/  STL.64 [R1+0x2b8], R10 ;  /* 0x0002b80a01007387 */ /* 0x0001e80000100a00 */
[----:B0-----:R-:W2:Y:S04]  /*55990*/  LDL.LU.64 R10, [R1+0x2cc0] ;  /* 0x002cc000010a7983 */ /* 0x001ea80000300a00 */
[----:B------:R-:W2:Y:S01]  /*559a0*/  LDL.LU.64 R8, [R1+0x2cb8] ;  /* 0x002cb80001087983 */ /* 0x000ea20000300a00 */
[C---:B---3--:R-:W-:Y:S03]  /*559b0*/  HMMA.16816.F32 R16, R40.reuse, R16, R12 ;  /* 0x000000102810723c */ /* 0x048fe6000000180c */
[----:B------:R-:W3:Y:S03]  /*559c0*/  LDL.LU.64 R12, [R1+0x2cb0] ;  /* 0x002cb000010c7983 */ /* 0x000ee60000300a00 */
[----:B----4-:R-:W-:-:S15]  /*559d0*/  HMMA.16816.F32 R44, R40, R44, R36 ;  /* 0x0000002c282c723c */ /* 0x010fde0000001824 */
[----:B------:R-:W-:-:S02]  /*559e0*/  NOP ;  /* 0x0000000000007918 */ /* 0x000fc40000000000 */
[----:B------:R-:W-:Y:S04]  /*559f0*/  STL.64 [R1+0x2a0], R16 ;  /* 0x0002a01001007387 */ /* 0x000fe80000100a00 */
[----:B------:R0:W-:Y:S04]  /*55a00*/  STL.64 [R1+0x2a8], R18 ;  /* 0x0002a81201007387 */ /* 0x0001e80000100a00 */
[----:B0-----:R-:W4:Y:S04]  /*55a10*/  LDL.LU.64 R18, [R1+0x2ca8] ;  /* 0x002ca80001127983 */ /* 0x001f280000300a00 */
[----:B------:R-:W4:Y:S04]  /*55a20*/  LDL.LU.64 R16, [R1+0x2ca0] ;  /* 0x002ca00001107983 */ /* 0x000f280000300a00 */
[----:B------:R-:W4:Y:S01]  /*55a30*/  LDL.LU.64 R36, [R1+0x2c98] ;  /* 0x002c980001247983 */ /* 0x000f220000300a00 */
[C---:B--2---:R-:W-:Y:S03]  /*55a40*/  HMMA.16816.F32 R20, R40.reuse, R20, R28 ;  /* 0x000000142814723c */ /* 0x044fe6000000181c */
[----:B------:R-:W-:Y:S04]  /*55a50*/  STL.64 [R1+0x290], R44 ;  /* 0x0002902c01007387 */ /* 0x000fe80000100a00 */
[----:B------:R0:W-:Y:S04]  /*55a60*/  STL.64 [R1+0x298], R46 ;  /* 0x0002982e01007387 */ /* 0x0001e80000100a00 */
[----:B0-----:R-:W2:Y:S04]  /*55a70*/  LDL.LU.64 R46, [R1+0x2c90] ;  /* 0x002c9000012e7983 */ /* 0x001ea80000300a00 */
[----:B------:R-:W2:Y:S04]  /*55a80*/  LDL.LU.64 R44, [R1+0x2c88] ;  /* 0x002c8800012c7983 */ /* 0x000ea80000300a00 */
[----:B------:R-:W2:Y:S04]  /*55a90*/  LDL.LU.64 R28, [R1+0x2c80] ;  /* 0x002c8000011c7983 */ /* 0x000ea80000300a00 */
[----:B------:R0:W-:Y:S04]  /*55aa0*/  STL.64 [R1+0x280], R20 ;  /* 0x0002801401007387 */ /* 0x0001e80000100a00 */
[----:B------:R-:W-:Y:S04]  /*55ab0*/  STL.64 [R1+0x288], R22 ;  /* 0x0002881601007387 */ /* 0x000fe80000100a00 */
[----:B0-----:R-:W2:Y:S01]  /*55ac0*/  LDL.LU.64 R20, [R1+0x2c78] ;  /* 0x002c780001147983 */ /* 0x001ea20000300a00 */
[----:B---3--:R-:W-:Y:S03]  /*55ad0*/  HMMA.16816.F32 R12, R40, R12, R8 ;  /* 0x0000000c280c723c */ /* 0x008fe60000001808 */
[----:B------:R-:W3:-:S15]  /*55ae0*/  LDL.LU.64 R8, [R1+0x2c70] ;  /* 0x002c700001087983 */ /* 0x000ede0000300a00 */
[----:B------:R-:W-:-:S05]  /*55af0*/  NOP ;  /* 0x0000000000007918 */ /* 0x000fca0000000000 */
[----:B------:R-:W-:Y:S01]  /*55b00*/  STL.64 [R1+0x270], R12 ;  /* 0x0002700c01007387 */ /* 0x000fe20000100a00 */
[C---:B----4-:R-:W-:Y:S03]  /*55b10*/  HMMA.16816.F32 R36, R40.reuse, R36, R16 ;  /* 0x000000242824723c */ /* 0x050fe60000001810 */
[----:B------:R0:W-:Y:S04]  /*55b20*/  STL.64 [R1+0x278], R14 ;  /* 0x0002780e01007387 */ /* 0x0001e80000100a00 */
[----:B0-----:R-:W4:Y:S04]  /*55b30*/  LDL.LU.64 R14, [R1+0x2c68] ;  /* 0x002c6800010e7983 */ /* 0x001f280000300a00 */
[----:B------:R-:W4:Y:S04]  /*55b40*/  LDL.LU.64 R12, [R1+0x2c60] ;  /* 0x002c6000010c7983 */ /* 0x000f280000300a00 */
[----:B------:R-:W4:Y:S08]  /*55b50*/  LDL.LU.64 R16, [R1+0x2c58] ;  /* 0x002c580001107983 */ /* 0x000f300000300a00 */
[----:B------:R0:W-:Y:S04]  /*55b60*/  STL.64 [R1+0x260], R36 ;  /* 0x0002602401007387 */ /* 0x0001e80000100a00 */
[----:B------:R-:W-:Y:S04]  /*55b70*/  STL.64 [R1+0x268], R38 ;  /* 0x0002682601007387 */ /* 0x000fe80000100a00 */
[----:B0-----:R-:W4:Y:S01]  /*55b80*/  LDL.LU.64 R36, [R1+0x2c50] ;  /* 0x002c500001247983 */ /* 0x001f220000300a00 */
[C---:B--2---:R-:W-:Y:S06]  /*55b90*/  HMMA.16816.F32 R28, R40.reuse, R28, R44 ;  /* 0x0000001c281c723c */ /* 0x044fec000000182c */
[----:B------:R-:W-:Y:S01]  /*55ba0*/  HMMA.16816.F32 R20, R40, R20, R32 ;  /* 0x000000142814723c */ /* 0x000fe20000001820 */
[----:B------:R-:W2:Y:S04]  /*55bb0*/  LDL.LU.64 R46, [R1+0x2c48] ;  /* 0x002c4800012e7983 */ /* 0x000ea80000300a00 */
[----:B------:R-:W2:-:S12]  /*55bc0*/  LDL.LU.64 R44, [R1+0x2c40] ;  /* 0x002c4000012c7983 */ /* 0x000e980000300a00 */
[----:B------:R-:W-:Y:S04]  /*55bd0*/  STL.64 [R1+0x250], R28 ;  /* 0x0002501c01007387 */ /* 0x000fe80000100a00 */
[----:B------:R0:W-:Y:S04]  /*55be0*/  STL.64 [R1+0x258], R30 ;  /* 0x0002581e01007387 */ /* 0x0001e80000100a00 */
[----:B0-----:R-:W2:Y:S04]  /*55bf0*/  LDL.LU.64 R30, [R1+0x2c38] ;  /* 0x002c3800011e7983 */ /* 0x001ea80000300a00 */
[----:B------:R-:W2:Y:S04]  /*55c00*/  LDL.LU.64 R28, [R1+0x2c30] ;  /* 0x002c3000011c7983 */ /* 0x000ea80000300a00 */
[----:B------:R-:W2:Y:S04]  /*55c10*/  LDL.LU.64 R34, [R1+0x2c28] ;  /* 0x002c280001227983 */ /* 0x000ea80000300a00 */
[----:B------:R-:W2:Y:S04]  /*55c20*/  LDL.LU.64 R32, [R1+0x2c20] ;  /* 0x002c200001207983 */ /* 0x000ea80000300a00 */
[----:B------:R0:W-:Y:S04]  /*55c30*/  STL.64 [R1+0x240], R20 ;  /* 0x0002401401007387 */ /* 0x0001e80000100a00 */
[----:B------:R1:W-:Y:S04]  /*55c40*/  STL.64 [R1+0x248], R22 ;  /* 0x0002481601007387 */ /* 0x0003e80000100a00 */
[----:B0-----:R-:W2:Y:S04]  /*55c50*/  LDL.LU R20, [R1+0x1c0] ;  /* 0x0001c00001147983 */ /* 0x001ea80000300800 */
[----:B------:R-:W2:Y:S04]  /*55c60*/  LDL.LU R21, [R1+0x1c4] ;  /* 0x0001c40001157983 */ /* 0x000ea80000300800 */
[----:B-1----:R-:W2:Y:S04]  /*55c70*/  LDL.LU R22, [R1+0x1c8] ;  /* 0x0001c80001167983 */ /* 0x002ea80000300800 */
[----:B------:R-:W2:Y:S01]  /*55c80*/  LDL.LU R23, [R1+0x1cc] ;  /* 0x0001cc0001177983 */ /* 0x000ea20000300800 */
[----:B---3--:R-:W-:Y:S03]  /*55c90*/  HMMA.16816.F32 R8, R40, R8, R4 ;  /* 0x000000082808723c */ /* 0x008fe60000001804 */
[----:B------:R-:W3:Y:S04]  /*55ca0*/  LDL.LU.64 R6, [R1+0x2c18] ;  /* 0x002c180001067983 */ /* 0x000ee80000300a00 */
[----:B------:R-:W3:-:S15]  /*55cb0*/  LDL.LU.64 R4, [R1+0x2c10] ;  /* 0x002c100001047983 */ /* 0x000ede0000300a00 */
[----:B------:R-:W-:-:S01]  /*55cc0*/  NOP ;  /* 0x0000000000007918 */ /* 0x000fc20000000000 */
[----:B------:R-:W-:Y:S04]  /*55cd0*/  STL.64 [R1+0x230], R8 ;  /* 0x0002300801007387 */ /* 0x000fe80000100a00 */
[----:B------:R0:W-:Y:S04]  /*55ce0*/  STL.64 [R1+0x238], R10 ;  /* 0x0002380a01007387 */ /* 0x0001e80000100a00 */
[----:B0-----:R-:W3:Y:S04]  /*55cf0*/  LDL.LU.64 R10, [R1+0x2c08] ;  /* 0x002c0800010a7983 */ /* 0x001ee80000300a00 */
[----:B------:R-:W3:Y:S01]  /*55d00*/  LDL.LU.64 R8, [R1+0x2c00] ;  /* 0x002c000001087983 */ /* 0x000ee20000300a00 */
[C---:B----4-:R-:W-:Y:S03]  /*55d10*/  HMMA.16816.F32 R16, R40.reuse, R16, R12 ;  /* 0x000000102810723c */ /* 0x050fe6000000180c */
[----:B------:R-:W4:Y:S04]  /*55d20*/  LDL.LU.64 R14, [R1+0x2bf8] ;  /* 0x002bf800010e7983 */ /* 0x000f280000300a00 */
[----:B------:R-:W4:Y:S01]  /*55d30*/  LDL.LU.64 R12, [R1+0x2bf0] ;  /* 0x002bf000010c7983 */ /* 0x000f220000300a00 */
[----:B------:R-:W-:-:S15]  /*55d40*/  HMMA.16816.F32 R36, R40, R36, R24 ;  /* 0x000000242824723c */ /* 0x000fde0000001818 */
[----:B------:R0:W-:Y:S04]  /*55d50*/  STL.64 [R1+0x220], R16 ;  /* 0x0002201001007387 */ /* 0x0001e80000100a00 */
[----:B------:R1:W-:Y:S04]  /*55d60*/  STL.64 [R1+0x228], R18 ;  /* 0x0002281201007387 */ /* 0x0003e80000100a00 */
[----:B0-----:R-:W4:Y:S04]  /*55d70*/  LDL.LU R16, [R1+0x1b0] ;  /* 0x0001b00001107983 */ /* 0x001f280000300800 */
[----:B------:R-:W4:Y:S04]  /*55d80*/  LDL.LU R17, [R1+0x1b4] ;  /* 0x0001b40001117983 */ /* 0x000f280000300800 */
[----:B-1----:R-:W4:Y:S04]  /*55d90*/  LDL.LU R18, [R1+0x1b8] ;  /* 0x0001b80001127983 */ /* 0x002f280000300800 */
[----:B------:R-:W4:Y:S04]  /*55da0*/  LDL.LU R19, [R1+0x1bc] ;  /* 0x0001bc0001137983 */ /* 0x000f280000300800 */
[----:B------:R-:W4:Y:S04]  /*55db0*/  LDL.LU.64 R26, [R1+0x2be8] ;  /* 0x002be800011a7983 */ /* 0x000f280000300a00 */
[----:B------:R-:W2:Y:S04]  /*55dc0*/  LDL.LU.64 R24, [R1+0x2be0] ;  /* 0x002be00001187983 */ /* 0x000ea80000300a00 */
[----:B------:R0:W-:Y:S04]  /*55dd0*/  STL.64 [R1+0x210], R36 ;  /* 0x0002102401007387 */ /* 0x0001e80000100a00 */
[----:B------:R1:W-:Y:S04]  /*55de0*/  STL.64 [R1+0x218], R38 ;  /* 0x0002182601007387 */ /* 0x0003e80000100a00 */
[----:B0-----:R-:W1:Y:S02]  /*55df0*/  LDL.LU.64 R36, [R1+0x2bd8] ;  /* 0x002bd80001247983 */ /* 0x001e640000300a00 */
[----:B-1----:R-:W-:Y:S02]  /*55e00*/  HMMA.16816.F32 R36, R40, R36, R56 ;  /* 0x000000242824723c */ /* 0x002fe40000001838 */
[----:B------:R-:W3:Y:S04]  /*55e10*/  LDL.LU.64 R58, [R1+0x2bd0] ;  /* 0x002bd000013a7983 */ /* 0x000ee80000300a00 */
[----:B------:R-:W4:-:S15]  /*55e20*/  LDL.LU.64 R56, [R1+0x2bc8] ;  /* 0x002bc80001387983 */ /* 0x000f1e0000300a00 */
[----:B------:R-:W-:-:S02]  /*55e30*/  NOP ;  /* 0x0000000000007918 */ /* 0x000fc40000000000 */
[----:B------:R0:W-:Y:S04]  /*55e40*/  STL.64 [R1+0x200], R36 ;  /* 0x0002002401007387 */ /* 0x0001e80000100a00 */
[----:B------:R1:W-:Y:S04]  /*55e50*/  STL.64 [R1+0x208], R38 ;  /* 0x0002082601007387 */ /* 0x0003e80000100a00 */
[----:B0-----:R-:W2:Y:S04]  /*55e60*/  LDL.LU R36, [R1+0x170] ;  /* 0x0001700001247983 */ /* 0x001ea80000300800 */
[----:B------:R-:W2:Y:S04]  /*55e70*/  LDL.LU R37, [R1+0x174] ;  /* 0x0001740001257983 */ /* 0x000ea80000300800 */
[----:B-1----:R-:W2:Y:S04]  /*55e80*/  LDL.LU R38, [R1+0x178] ;  /* 0x0001780001267983 */ /* 0x002ea80000300800 */
[----:B------:R-:W2:Y:S01]  /*55e90*/  LDL.LU R39, [R1+0x17c] ;  /* 0x00017c0001277983 */ /* 0x000ea20000300800 */
[----:B----4-:R-:W-:-:S15]  /*55ea0*/  HMMA.16816.F32 R52, R40, R56, R52 ;  /* 0x000000382834723c */ /* 0x010fde0000001834 */
[----:B------:R-:W-:-:S08]  /*55eb0*/  NOP ;  /* 0x0000000000007918 */ /* 0x000fd00000000000 */
[----:B------:R-:W-:Y:S04]  /*55ec0*/  STL.64 [R1+0x1f0], R52 ;  /* 0x0001f03401007387 */ /* 0x000fe80000100a00 */
[----:B------:R0:W-:Y:S04]  /*55ed0*/  STL.64 [R1+0x1f8], R54 ;  /* 0x0001f83601007387 */ /* 0x0001e80000100a00 */
[----:B0-----:R-:W4:Y:S04]  /*55ee0*/  LDL.LU.64 R54, [R1+0x2bc0] ;  /* 0x002bc00001367983 */ /* 0x001f280000300a00 */
[----:B------:R-:W2:Y:S04]  /*55ef0*/  LDL.LU.64 R52, [R1+0x2bb8] ;  /* 0x002bb80001347983 */ /* 0x000ea80000300a00 */
[----:B---3--:R0:W-:Y:S04]  /*55f00*/  STL.64 [R1+0x2a78], R58 ;  /* 0x002a783a01007387 */ /* 0x0081e80000100a00 */
[----:B------:R-:W3:Y:S04]  /*55f10*/  LDL.LU R56, [R1+0x1d0] ;  /* 0x0001d00001387983 */ /* 0x000ee80000300800 */
[----:B------:R-:W3:Y:S04]  /*55f20*/  LDL.LU R57, [R1+0x1d4] ;  /* 0x0001d40001397983 */ /* 0x000ee80000300800 */
        /* <DEDUP_REMOVED lines=8> */
[----:B----4-:R0:W-:Y:S04]  /*55fb0*/  STL.64 [R1+0x2a80], R54 ;  /* 0x002a803601007387 */ /* 0x0101e80000100a00 */
[----:B------:R-:W4:Y:S04]  /*55fc0*/  LDL.LU R52, [R1+0x160] ;  /* 0x0001600001347983 */ /* 0x000f280000300800 */
[----:B------:R-:W4:Y:S01]  /*55fd0*/  LDL.LU R53, [R1+0x164] ;  /* 0x0001640001357983 */ /* 0x000f220000300800 */
[----:B0-----:R-:W-:-:S02]  /*55fe0*/  IMAD.MOV.U32 R54, RZ, RZ, R3 ;  /* 0x000000ffff367224 */ /* 0x001fc400078e0003 */
[----:B------:R-:W-:Y:S01]  /*55ff0*/  IMAD.MOV.U32 R55, RZ, RZ, R2 ;  /* 0x000000ffff377224 */ /* 0x000fe200078e0002 */
[----:B------:R-:W4:Y:S04]  /*56000*/  LDL.LU R3, [R1+0x2ba4] ;  /* 0x002ba40001037983 */ /* 0x000f280000300800 */
[----:B------:R-:W4:Y:S01]  /*56010*/  LDL.LU R2, [R1+0x2ba0] ;  /* 0x002ba00001027983 */ /* 0x000f220000300800 */
[----:B---3--:R-:W-:-:S15]  /*56020*/  HMMA.16816.F32 R56, R40, R48, R56 ;  /* 0x000000302838723c */ /* 0x008fde0000001838 */
[----:B------:R-:W-:-:S08]  /*56030*/  NOP ;  /* 0x0000000000007918 */ /* 0x000fd00000000000 */
[----:B------:R0:W-:Y:S04]  /*56040*/  STL.64 [R1+0x1d0], R56 ;  /* 0x0001d03801007387 */ /* 0x0001e80000100a00 */
[----:B------:R1:W-:Y:S01]  /*56050*/  STL.64 [R1+0x1d8], R58 ;  /* 0x0001d83a01007387 */ /* 0x0003e20000100a00 */
[----:B0-----:R-:W-:Y:S02]  /*56060*/  IMAD.MOV.U32 R56, RZ, RZ, R60 ;  /* 0x000000ffff387224 */ /* 0x001fe400078e003c */
[----:B------:R-:W-:Y:S01]  /*56070*/  IMAD.MOV.U32 R57, RZ, RZ, R61 ;  /* 0x000000ffff397224 */ /* 0x000fe200078e003d */
[----:B------:R-:W3:Y:S04]  /*56080*/  LDL.LU R60, [R1+0x2b9c] ;  /* 0x002b9c00013c7983 */ /* 0x000ee80000300800 */
[----:B------:R-:W3:Y:S01]  /*56090*/  LDL.LU R61, [R1+0x2b98] ;  /* 0x002b9800013d7983 */ /* 0x000ee20000300800 */
[----:B------:R-:W-:Y:S01]  /*560a0*/  HMMA.16816.F32 R20, R40, R24, R20 ;  /* 0x000000182814723c */ /* 0x000fe20000001814 */
[----:B-1----:R-:W-:-:S02]  /*560b0*/  IMAD.MOV.U32 R58, RZ, RZ, R6 ;  /* 0x000000ffff3a7224 */ /* 0x002fc400078e0006 */
[----:B------:R-:W-:Y:S01]  /*560c0*/  IMAD.MOV.U32 R59, RZ, RZ, R7 ;  /* 0x000000ffff3b7224 */ /* 0x000fe200078e0007 */
[----:B------:R-:W3:Y:S04]  /*560d0*/  LDL.LU R6, [R1+0x2b94] ;  /* 0x002b940001067983 */ /* 0x000ee80000300800 */
[----:B------:R-:W3:Y:S04]  /*560e0*/  LDL.LU R7, [R1+0x2b90] ;  /* 0x002b900001077983 */ /* 0x000ee80000300800 */
[----:B--2---:R3:W-:Y:S01]  /*560f0*/  STL.64 [R1+0x2a98], R50 ;  /* 0x002a983201007387 */ /* 0x0047e20000100a00 */
[----:B----4-:R-:W-:-:S02]  /*56100*/  IMAD.MOV.U32 R48, RZ, RZ, R2 ;  /* 0x000000ffff307224 */ /* 0x010fc400078e0002 */
[----:B------:R-:W-:Y:S01]  /*56110*/  IMAD.MOV.U32 R49, RZ, RZ, R3 ;  /* 0x000000ffff317224 */ /* 0x000fe200078e0003 */
[----:B------:R-:W2:Y:S04]  /*56120*/  LDL.LU R2, [R1+0x2b8c] ;  /* 0x002b8c0001027983 */ /* 0x000ea80000300800 */
[----:B------:R-:W4:Y:S01]  /*56130*/  LDL.LU R3, [R1+0x2b88] ;  /* 0x002b880001037983 */ /* 0x000f220000300800 */
[----:B---3--:R-:W-:Y:S01]  /*56140*/  IMAD.MOV.U32 R50, RZ, RZ, R60 ;  /* 0x000000ffff327224 */ /* 0x008fe200078e003c */
[----:B------:R-:W-:Y:S02]  /*56150*/  MOV R51, R61 ;  /* 0x0000003d00337202 */ /* 0x000fe40000000f00 */
[----:B------:R-:W3:Y:S04]  /*56160*/  LDL.LU R60, [R1+0x2b84] ;  /* 0x002b8400013c7983 */ /* 0x000ee80000300800 */
[----:B------:R-:W2:Y:S04]  /*56170*/  LDL.LU R61, [R1+0x2b80] ;  /* 0x002b8000013d7983 */ /* 0x000ea80000300800 */
[----:B------:R-:W-:Y:S04]  /*56180*/  STL.64 [R1+0x1c0], R20 ;  /* 0x0001c01401007387 */ /* 0x000fe80000100a00 */
[----:B------:R0:W-:Y:S04]  /*56190*/  STL.64 [R1+0x1c8], R22 ;  /* 0x0001c81601007387 */ /* 0x0001e80000100a00 */
[----:B0-----:R-:W4:Y:S04]  /*561a0*/  LDL.LU.64 R22, [R1+0x2b78] ;  /* 0x002b780001167983 */ /* 0x001f280000300a00 */
[----:B------:R-:W3:Y:S04]  /*561b0*/  LDL.LU.64 R20, [R1+0x2b70] ;  /* 0x002b700001147983 */ /* 0x000ee80000300a00 */
[----:B------:R0:W-:Y:S04]  /*561c0*/  STL.64 [R1+0x2ad0], R26 ;  /* 0x002ad01a01007387 */ /* 0x0001e80000100a00 */
[----:B------:R-:W2:Y:S04]  /*561d0*/  LDL.LU R24, [R1+0x190] ;  /* 0x0001900001187983 */ /* 0x000ea80000300800 */
[----:B------:R-:W2:Y:S04]  /*561e0*/  LDL.LU R25, [R1+0x194] ;  /* 0x0001940001197983 */ /* 0x000ea80000300800 */
[----:B0-----:R-:W2:Y:S04]  /*561f0*/  LDL.LU R26, [R1+0x198] ;  /* 0x00019800011a7983 */ /* 0x001ea80000300800 */
[----:B------:R-:W2:Y:S01]  /*56200*/  LDL.LU R27, [R1+0x19c] ;  /* 0x00019c00011b7983 */ /* 0x000ea20000300800 */
[----:B---3--:R-:W-:-:S15]  /*56210*/  HMMA.16816.F32 R16, R40, R20, R16 ;  /* 0x000000142810723c */ /* 0x008fde0000001810 */
[----:B------:R-:W-:-:S08]  /*56220*/  NOP ;  /* 0x0000000000007918 */ /* 0x000fd00000000000 */
[----:B------:R-:W-:Y:S04]  /*56230*/  STL.64 [R1+0x1b0], R16 ;  /* 0x0001b01001007387 */ /* 0x000fe80000100a00 */
[----:B------:R0:W-:Y:S04]  /*56240*/  STL.64 [R1+0x1b8], R18 ;  /* 0x0001b81201007387 */ /* 0x0001e80000100a00 */
[----:B0-----:R-:W3:Y:S04]  /*56250*/  LDL.LU.64 R18, [R1+0x2b68] ;  /* 0x002b680001127983 */ /* 0x001ee80000300a00 */
[----:B------:R-:W3:Y:S04]  /*56260*/  LDL.LU.64 R16, [R1+0x2b60] ;  /* 0x002b600001107983 */ /* 0x000ee80000300a00 */
[----:B----4-:R0:W-:Y:S01]  /*56270*/  STL.64 [R1+0x2ad8], R22 ;  /* 0x002ad81601007387 */ /* 0x0101e20000100a00 */
[----:B--2---:R-:W-:-:S02]  /*56280*/  IMAD.MOV.U32 R20, RZ, RZ, R61 ;  /* 0x000000ffff147224 */ /* 0x004fc400078e003d */
[----:B------:R-:W-:Y:S02]  /*56290*/  IMAD.MOV.U32 R21, RZ, RZ, R60 ;  /* 0x000000ffff157224 */ /* 0x000fe400078e003c */
[----:B0-----:R-:W-:Y:S02]  /*562a0*/  IMAD.MOV.U32 R22, RZ, RZ, R3 ;  /* 0x000000ffff167224 */ /* 0x001fe400078e0003 */
[----:B------:R-:W-:-:S07]  /*562b0*/  IMAD.MOV.U32 R23, RZ, RZ, R2 ;  /* 0x000000ffff177224 */ /* 0x000fce00078e0002 */
[C---:B---3--:R-:W-:Y:S01]  /*562c0*/  HMMA.16816.F32 R20, R40.reuse, R16, R20 ;  /* 0x000000102814723c */ /* 0x048fe20000001814 */
[----:B------:R0:W-:Y:S05]  /*562d0*/  STL.64 [R1+0x2ae0], R18 ;  /* 0x002ae01201007387 */ /* 0x0001ea0000100a00 */
[----:B0-----:R-:W-:-:S15]  /*562e0*/  HMMA.16816.F32 R16, R40, R8, R48 ;  /* 0x000000082810723c */ /* 0x001fde0000001830 */
[----:B------:R-:W-:-:S02]  /*562f0*/  NOP ;  /* 0x0000000000007918 */ /* 0x000fc40000000000 */
[----:B------:R-:W-:Y:S04]  /*56300*/  STL.64 [R1+0x1a0], R20 ;  /* 0x0001a01401007387 */ /* 0x000fe80000100a00 */
[----:B------:R0:W-:Y:S02]  /*56310*/  STL.64 [R1+0x1a8], R22 ;  /* 0x0001a81601007387 */ /* 0x0001e40000100a00 */
[----:B0-----:R-:W-:Y:S02]  /*56320*/  HMMA.16816.F32 R20, R40, R12, R24 ;  /* 0x0000000c2814723c */ /* 0x001fe40000001818 */
[----:B------:R-:W-:-:S15]  /*56330*/  STL.64 [R1+0x2ae8], R14 ;  /* 0x002ae80e01007387 */ /* 0x000fde0000100a00 */
[----:B------:R-:W-:-:S06]  /*56340*/  NOP ;  /* 0x0000000000007918 */ /* 0x000fcc0000000000 */
[----:B------:R-:W-:Y:S04]  /*56350*/  STL.64 [R1+0x190], R20 ;  /* 0x0001901401007387 */ /* 0x000fe80000100a00 */
[----:B------:R-:W-:Y:S04]  /*56360*/  STL.64 [R1+0x198], R22 ;  /* 0x0001981601007387 */ /* 0x000fe80000100a00 */
[----:B------:R-:W-:Y:S04]  /*56370*/  STL [R1+0x180], R16 ;  /* 0x0001801001007387 */ /* 0x000fe80000100800 */
[----:B------:R0:W-:Y:S02]  /*56380*/  STL.64 [R1+0x2af0], R10 ;  /* 0x002af00a01007387 */ /* 0x0001e40000100a00 */
[----:B0-----:R-:W-:Y:S02]  /*56390*/  HMMA.16816.F32 R8, R40, R4, R36 ;  /* 0x000000042808723c */ /* 0x001fe40000001824 */
[----:B------:R-:W0:Y:S01]  /*563a0*/  LDSM.16.MT88.4 R36, [R0+UR4+0x9800] ;  /* 0x009800040024783b */ /* 0x000e220008004200 */
[----:B------:R-:W-:-:S02]  /*563b0*/  IMAD.MOV.U32 R61, RZ, RZ, R19 ;  /* 0x000000ffff3d7224 */ /* 0x000fc400078e0013 */
[----:B------:R-:W-:Y:S02]  /*563c0*/  IMAD.MOV.U32 R3, RZ, RZ, R18 ;  /* 0x000000ffff037224 */ /* 0x000fe400078e0012 */
[----:B------:R-:W-:Y:S01]  /*563d0*/  IMAD.MOV.U32 R2, RZ, RZ, R17 ;  /* 0x000000ffff027224 */ /* 0x000fe200078e0011 */
[----:B------:R-:W-:Y:S04]  /*563e0*/  STL [R1+0x2590], R61 ;  /* 0x0025903d01007387 */ /* 0x000fe80000100800 */
[----:B------:R-:W-:Y:S04]  /*563f0*/  STL [R1+0x258c], R3 ;  /* 0x00258c0301007387 */ /* 0x000fe80000100800 */
[----:B------:R-:W-:Y:S04]  /*56400*/  STL [R1+0x2588], R2 ;  /* 0x0025880201007387 */ /* 0x000fe80000100800 */
[----:B0-----:R-:W-:Y:S04]  /*56410*/  STL.64 [R1+0x2a08], R38 ;  /* 0x002a082601007387 */ /* 0x001fe80000100a00 */
[----:B------:R-:W-:Y:S04]  /*56420*/  STL.64 [R1+0x170], R8 ;  /* 0x0001700801007387 */ /* 0x000fe80000100a00 */
[----:B------:R0:W-:Y:S02]  /*56430*/  STL.64 [R1+0x178], R10 ;  /* 0x0001780a01007387 */ /* 0x0001e40000100a00 */
[----:B0-----:R-:W-:Y:S02]  /*56440*/  HMMA.16816.F32 R8, R40, R32, R52 ;  /* 0x000000202808723c */ /* 0x001fe40000001834 */
[----:B------:R-:W-:Y:S04]  /*56450*/  STL.64 [R1+0x2a00], R36 ;  /* 0x002a002401007387 */ /* 0x000fe80000100a00 */
[----:B------:R-:W-:Y:S04]  /*56460*/  STL.64 [R1+0x2aa0], R34 ;  /* 0x002aa02201007387 */ /* 0x000fe80000100a00 */
[----:B------:R-:W-:-:S14]  /*56470*/  STL.64 [R1+0x2a30], R6 ;  /* 0x002a300601007387 */ /* 0x000fdc0000100a00 */
[----:B------:R-:W-:Y:S02]  /*56480*/  IMAD.MOV.U32 R4, RZ, RZ, R8 ;  /* 0x000000ffff047224 */ /* 0x000fe400078e0008 */
[----:B------:R-:W-:Y:S01]  /*56490*/  IMAD.MOV.U32 R5, RZ, RZ, R9 ;  /* 0x000000ffff057224 */ /* 0x000fe200078e0009 */
[----:B------:R-:W-:Y:S01]  /*564a0*/  MOV R60, R10 ;  /* 0x0000000a003c7202 */ /* 0x000fe20000000f00 */
[----:B------:R-:W-:Y:S02]  /*564b0*/  IMAD.MOV.U32 R0, RZ, RZ, R11 ;  /* 0x000000ffff007224 */ /* 0x000fe400078e000b */
[----:B------:R-:W-:Y:S01]  /*564c0*/  HMMA.16816.F32 R8, R40, R28, R56 ;  /* 0x0000001c2808723c */ /* 0x000fe20000001838 */
[----:B------:R-:W-:Y:S04]  /*564d0*/  STL.64 [R1+0x2a28], R4 ;  /* 0x002a280401007387 */ /* 0x000fe80000100a00 */
[----:B------:R-:W-:Y:S04]  /*564e0*/  STL [R1+0x2644], R0 ;  /* 0x0026440001007387 */ /* 0x000fe80000100800 */
[----:B------:R-:W-:-:S14]  /*564f0*/  STL [R1+0x2640], R60 ;  /* 0x0026403c01007387 */ /* 0x000fdc0000100800 */
[----:B------:R0:W-:Y:S04]  /*56500*/  STL [R1+0x150], R8 ;  /* 0x0001500801007387 */ /* 0x0001e80000100800 */
[----:B------:R-:W2:Y:S04]  /*56510*/  LDL.LU R24, [R1+0x8a0] ;  /* 0x0008a00001187983 */ /* 0x000ea80000300800 */
[----:B------:R-:W2:Y:S04]  /*56520*/  LDL.LU R25, [R1+0x8a4] ;  /* 0x0008a40001197983 */ /* 0x000ea80000300800 */
[----:B------:R-:W3:Y:S04]  /*56530*/  LDL.LU R26, [R1+0x8a8] ;  /* 0x0008a800011a7983 */ /* 0x000ee80000300800 */
[----:B------:R-:W3:Y:S01]  /*56540*/  LDL.LU R27, [R1+0x8ac] ;  /* 0x0008ac00011b7983 */ /* 0x000ee20000300800 */
[----:B------:R-:W-:-:S02]  /*56550*/  IMAD.MOV.U32 R61, RZ, RZ, R9 ;  /* 0x000000ffff3d7224 */ /* 0x000fc400078e0009 */
[----:B------:R-:W-:Y:S02]  /*56560*/  IMAD.MOV.U32 R3, RZ, RZ, R10 ;  /* 0x000000ffff037224 */ /* 0x000fe400078e000a */
[----:B------:R-:W-:Y:S01]  /*56570*/  IMAD.MOV.U32 R2, RZ, RZ, R11 ;  /* 0x000000ffff027224 */ /* 0x000fe200078e000b */
[----:B---3--:R-:W-:Y:S04]  /*56580*/  STL.64 [R1+0x2b18], R26 ;  /* 0x002b181a01007387 */ /* 0x008fe80000100a00 */
[----:B--2---:R-:W-:Y:S04]  /*56590*/  STL.64 [R1+0x2b10], R24 ;  /* 0x002b101801007387 */ /* 0x004fe80000100a00 */
[----:B0-----:R-:W2:Y:S04]  /*565a0*/  LDL.LU R8, [R1+0x8c0] ;  /* 0x0008c00001087983 */ /* 0x001ea80000300800 */
[----:B------:R-:W2:Y:S04]  /*565b0*/  LDL.LU R9, [R1+0x8c4] ;  /* 0x0008c40001097983 */ /* 0x000ea80000300800 */
[----:B------:R-:W3:Y:S04]  /*565c0*/  LDL.LU R10, [R1+0x8c8] ;  /* 0x0008c800010a7983 */ /* 0x000ee80000300800 */
[----:B------:R-:W3:Y:S04]  /*565d0*/  LDL.LU R11, [R1+0x8cc] ;  /* 0x0008cc00010b7983 */ /* 0x000ee80000300800 */
[----:B---3--:R-:W-:Y:S04]  /*565e0*/  STL.64 [R1+0x2b28], R10 ;  /* 0x002b280a01007387 */ /* 0x008fe80000100a00 */
[----:B--2---:R-:W-:Y:S04]  /*565f0*/  STL.64 [R1+0x2b20], R8 ;  /* 0x002b200801007387 */ /* 0x004fe80000100a00 */
[----:B------:R-:W2:Y:S04]  /*56600*/  LDL R38, [R1+0xf8] ;  /* 0x0000f80001267983 */ /* 0x000ea80000100800 */
[----:B------:R-:W2:Y:S04]  /*56610*/  LDL R39, [R1+0xfc] ;  /* 0x0000fc0001277983 */ /* 0x000ea80000100800 */
[----:B--2---:R0:W-:Y:S04]  /*56620*/  STL.64 [R1+0x2b30], R38 ;  /* 0x002b302601007387 */ /* 0x0041e80000100a00 */
[----:B------:R-:W2:Y:S04]  /*56630*/  LDL.LU R4, [R1+0x8e0] ;  /* 0x0008e00001047983 */ /* 0x000ea80000300800 */
[----:B------:R-:W2:Y:S04]  /*56640*/  LDL.LU R5, [R1+0x8e4] ;  /* 0x0008e40001057983 */ /* 0x000ea80000300800 */
[----:B------:R-:W3:Y:S04]  /*56650*/  LDL.LU R6, [R1+0x8e8] ;  /* 0x0008e80001067983 */ /* 0x000ee80000300800 */
[----:B------:R-:W3:Y:S04]  /*56660*/  LDL.LU R7, [R1+0x8ec] ;  /* 0x0008ec0001077983 */ /* 0x000ee80000300800 */
[----:B---3--:R1:W-:Y:S04]  /*56670*/  STL.64 [R1+0x2b40], R6 ;  /* 0x002b400601007387 */ /* 0x0083e80000100a00 */
[----:B--2---:R-:W-:Y:S04]  /*56680*/  STL.64 [R1+0x2b38], R4 ;  /* 0x002b380401007387 */ /* 0x004fe80000100a00 */
[----:B------:R-:W2:Y:S04]  /*56690*/  LDL.LU R36, [R1+0x900] ;  /* 0x0009000001247983 */ /* 0x000ea80000300800 */
[----:B------:R-:W2:Y:S04]  /*566a0*/  LDL.LU R37, [R1+0x904] ;  /* 0x0009040001257983 */ /* 0x000ea80000300800 */
[----:B0-----:R-:W3:Y:S04]  /*566b0*/  LDL.LU R38, [R1+0x908] ;  /* 0x0009080001267983 */ /* 0x001ee80000300800 */
[----:B------:R-:W3:Y:S04]  /*566c0*/  LDL.LU R39, [R1+0x90c] ;  /* 0x00090c0001277983 */ /* 0x000ee80000300800 */
[----:B---3--:R-:W-:Y:S04]  /*566d0*/  STL.64 [R1+0x2b50], R38 ;  /* 0x002b502601007387 */ /* 0x008fe80000100a00 */
[----:B--2---:R-:W-:Y:S04]  /*566e0*/  STL.64 [R1+0x2b48], R36 ;  /* 0x002b482401007387 */ /* 0x004fe80000100a00 */
[----:B-1----:R-:W2:Y:S04]  /*566f0*/  LDL R6, [R1+0x138] ;  /* 0x0001380001067983 */ /* 0x002ea80000100800 */
[----:B------:R-:W2:Y:S04]  /*56700*/  LDL R7, [R1+0x13c] ;  /* 0x00013c0001077983 */ /* 0x000ea80000100800 */
[----:B------:R-:W3:Y:S04]  /*56710*/  LDL.LU R40, [R1+0x920] ;  /* 0x0009200001287983 */ /* 0x000ee80000300800 */
[----:B------:R-:W3:Y:S04]  /*56720*/  LDL.LU R41, [R1+0x924] ;  /* 0x0009240001297983 */ /* 0x000ee80000300800 */
[----:B------:R-:W3:Y:S04]  /*56730*/  LDL.LU R42, [R1+0x928] ;  /* 0x00092800012a7983 */ /* 0x000ee80000300800 */
[----:B------:R-:W3:Y:S04]  /*56740*/  LDL.LU R43, [R1+0x92c] ;  /* 0x00092c00012b7983 */ /* 0x000ee80000300800 */
[----:B--2---:R0:W-:Y:S04]  /*56750*/  STL.64 [R1+0x2b58], R6 ;  /* 0x002b580601007387 */ /* 0x0041e80000100a00 */
[----:B0-----:R-:W3:Y:S04]  /*56760*/  LDL.64 R6, [R1+0x148] ;  /* 0x0001480001067983 */ /* 0x001ee80000100a00 */
[----:B------:R-:W2:Y:S04]  /*56770*/  LDL.LU R36, [R1+0x910] ;  /* 0x0009100001247983 */ /* 0x000ea80000300800 */
[----:B------:R-:W2:Y:S04]  /*56780*/  LDL.LU R37, [R1+0x914] ;  /* 0x0009140001257983 */ /* 0x000ea80000300800 */
[----:B------:R-:W2:Y:S04]  /*56790*/  LDL.LU R38, [R1+0x918] ;  /* 0x0009180001267983 */ /* 0x000ea80000300800 */
[----:B------:R-:W2:Y:S04]  /*567a0*/  LDL.LU R39, [R1+0x91c] ;  /* 0x00091c0001277983 */ /* 0x000ea80000300800 */
[----:B------:R-:W4:Y:S04]  /*567b0*/  LDL.64 R10, [R1+0x128] ;  /* 0x00012800010a7983 */ /* 0x000f280000100a00 */
        /* <DEDUP_REMOVED lines=9> */
[----:B------:R-:W4:Y:S04]  /*56850*/  LDL R22, [R1+0xd8] ;  /* 0x0000d80001167983 */ /* 0x000f280000100800 */
[----:B------:R-:W4:Y:S04]  /*56860*/  LDL R23, [R1+0xdc] ;  /* 0x0000dc0001177983 */ /* 0x000f280000100800 */
[----:B------:R-:W4:Y:S04]  /*56870*/  LDL.LU R16, [R1+0x8b0] ;  /* 0x0008b00001107983 */ /* 0x000f280000300800 */
[----:B------:R-:W4:Y:S04]  /*56880*/  LDL.LU R17, [R1+0x8b4] ;  /* 0x0008b40001117983 */ /* 0x000f280000300800 */
[----:B------:R-:W4:Y:S04]  /*56890*/  LDL.LU R18, [R1+0x8b8] ;  /* 0x0008b80001127983 */ /* 0x000f280000300800 */
[----:B------:R-:W4:Y:S04]  /*568a0*/  LDL.LU R19, [R1+0x8bc] ;  /* 0x0008bc0001137983 */ /* 0x000f280000300800 */
[----:B------:R-:W4:Y:S04]  /*568b0*/  LDL.64 R50, [R1+0xc8] ;  /* 0x0000c80001327983 */ /* 0x000f280000100a00 */
[----:B------:R-:W4:Y:S04]  /*568c0*/  LDL.LU R52, [R1+0x890] ;  /* 0x0008900001347983 */ /* 0x000f280000300800 */
[----:B------:R-:W4:Y:S04]  /*568d0*/  LDL.LU R53, [R1+0x894] ;  /* 0x0008940001357983 */ /* 0x000f280000300800 */
[----:B------:R-:W4:Y:S04]  /*568e0*/  LDL.LU R54, [R1+0x898] ;  /* 0x0008980001367983 */ /* 0x000f280000300800 */
[----:B------:R-:W4:Y:S04]  /*568f0*/  LDL.LU R55, [R1+0x89c] ;  /* 0x00089c0001377983 */ /* 0x000f280000300800 */
[----:B------:R-:W4:Y:S04]  /*56900*/  LDL.64 R58, [R1+0xb8] ;  /* 0x0000b800013a7983 */ /* 0x000f280000100a00 */
[----:B------:R0:W-:Y:S04]  /*56910*/  STL.64 [R1+0x2af8], R30 ;  /* 0x002af81e01007387 */ /* 0x0001e80000100a00 */
[----:B0-----:R-:W4:Y:S04]  /*56920*/  LDL.64 R30, [R1+0x108] ;  /* 0x00010800011e7983 */ /* 0x001f280000100a00 */
[----:B------:R-:W-:Y:S04]  /*56930*/  STL [R1+0x26f8], R2 ;  /* 0x0026f80201007387 */ /* 0x000fe80000100800 */
[----:B------:R-:W-:Y:S04]  /*56940*/  STL [R1+0x264c], R3 ;  /* 0x00264c0301007387 */ /* 0x000fe80000100800 */
[----:B------:R-:W-:Y:S01]  /*56950*/  STL [R1+0x2648], R61 ;  /* 0x0026483d01007387 */ /* 0x000fe20000100800 */
[----:B---3--:R-:W-:-:S15]  /*56960*/  HMMA.16816.F32 R40, R44, R6, R40 ;  /* 0x000000062c28723c */ /* 0x008fde0000001828 */
[----:B------:R-:W-:-:S08]  /*56970*/  NOP ;  /* 0x0000000000007918 */ /* 0x000fd00000000000 */
[----:B------:R0:W-:Y:S04]  /*56980*/  STL.64 [R1+0x10e0], R40 ;  /* 0x0010e02801007387 */ /* 0x0001e80000100a00 */
[----:B------:R4:W-:Y:S01]  /*56990*/  STL.64 [R1+0x10e8], R42 ;  /* 0x0010e82a01007387 */ /* 0x0009e20000100a00 */
[----:B0-----:R-:W-:Y:S02]  /*569a0*/  IMAD.MOV.U32 R41, RZ, RZ, R6 ;  /* 0x000000ffff297224 */ /* 0x001fe400078e0006 */
[----:B------:R-:W-:Y:S02]  /*569b0*/  IMAD.MOV.U32 R40, RZ, RZ, R7 ;  /* 0x000000ffff287224 */ /* 0x000fe400078e0007 */
[----:B------:R-:W2:Y:S04]  /*569c0*/  LDL.LU.64 R6, [R1+0x2b58] ;  /* 0x002b580001067983 */ /* 0x000ea80000300a00 */
[----:B------:R0:W-:Y:S01]  /*569d0*/  STL [R1+0x2a58], R41 ;  /* 0x002a582901007387 */ /* 0x0001e20000100800 */
[----:B--2---:R-:W-:Y:S03]  /*569e0*/  HMMA.16816.F32 R4, R44, R6, R36 ;  /* 0x000000062c04723c */ /* 0x004fe60000001824 */
[----:B------:R-:W2:Y:S04]  /*569f0*/  LDL.LU.64 R38, [R1+0x2b50] ;  /* 0x002b500001267983 */ /* 0x000ea80000300a00 */
[----:B------:R-:W2:Y:S01]  /*56a00*/  LDL.LU.64 R36, [R1+0x2b48] ;  /* 0x002b480001247983 */ /* 0x000ea20000300a00 */
[----:B----4-:R-:W-:-:S02]  /*56a10*/  IMAD.MOV.U32 R42, RZ, RZ, R11 ;  /* 0x000000ffff2a7224 */ /* 0x010fc400078e000b */
[----:B0-----:R-:W-:-:S13]  /*56a20*/  IMAD.MOV.U32 R41, RZ, RZ, R10 ;  /* 0x000000ffff297224 */ /* 0x001fda00078e000a */
[----:B------:R-:W-:Y:S04]  /*56a30*/  STL.64 [R1+0x10c0], R4 ;  /* 0x0010c00401007387 */ /* 0x000fe80000100a00 */
        /* <DEDUP_REMOVED lines=8> */
[----:B------:R-:W4:Y:S04]  /*56ac0*/  LDL.LU.64 R10, [R1+0x2b28] ;  /* 0x002b2800010a7983 */ /* 0x000f280000300a00 */
[----:B------:R-:W4:Y:S04]  /*56ad0*/  LDL.LU.64 R8, [R1+0x2b20] ;  /* 0x002b200001087983 */ /* 0x000f280000300a00 */
[----:B------:R0:W-:Y:S04]  /*56ae0*/  STL [R1+0x2b08], R42 ;  /* 0x002b082a01007387 */ /* 0x0001e80000100800 */
[----:B------:R1:W-:Y:S04]  /*56af0*/  STL.64 [R1+0x2b00], R40 ;  /* 0x002b002801007387 */ /* 0x0003e80000100a00 */
[----:B------:R-:W1:Y:S04]  /*56b00*/  LDL R43, [R1+0x11c] ;  /* 0x00011c00012b7983 */ /* 0x000e680000100800 */
[----:B0-----:R-:W1:Y:S01]  /*56b10*/  LDL R42, [R1+0x118] ;  /* 0x00011800012a7983 */ /* 0x001e620000100800 */
[----:B------:R-:W-:Y:S01]  /*56b20*/  IMAD.MOV.U32 R60, RZ, RZ, R14 ;  /* 0x000000ffff3c7224 */ /* 0x000fe200078e000e */
[C---:B-1----:R-:W-:Y:S02]  /*56b30*/  HMMA.16816.F32 R40, R44.reuse, R42, R24 ;  /* 0x0000002a2c28723c */ /* 0x042fe40000001818 */
[----:B------:R-:W2:Y:S04]  /*56b40*/  LDL.LU.64 R26, [R1+0x2b18] ;  /* 0x002b1800011a7983 */ /* 0x000ea80000300a00 */
[----:B------:R-:W2:Y:S01]  /*56b50*/  LDL.LU.64 R24, [R1+0x2b10] ;  /* 0x002b100001187983 */ /* 0x000ea20000300a00 */
[----:B----4-:R-:W-:-:S15]  /*56b60*/  HMMA.16816.F32 R8, R44, R14, R8 ;  /* 0x0000000e2c08723c */ /* 0x010fde0000001808 */
[----:B------:R-:W-:-:S01]  /*56b70*/  NOP ;  /* 0x0000000000007918 */ /* 0x000fc20000000000 */
[----:B------:R-:W-:Y:S04]  /*56b80*/  STL.64 [R1+0x1040], R40 ;  /* 0x0010402801007387 */ /* 0x000fe80000100a00 */
[----:B------:R3:W-:Y:S02]  /*56b90*/  STL.64 [R1+0x1048], R42 ;  /* 0x0010482a01007387 */ /* 0x0007e40000100a00 */
[----:B---3--:R-:W-:Y:S07]  /*56ba0*/  HMMA.16816.F32 R40, R44, R30, R4 ;  /* 0x0000001e2c28723c */ /* 0x008fee0000001804 */
[----:B------:R-:W-:Y:S01]  /*56bb0*/  IMAD.MOV.U32 R5, RZ, RZ, R30 ;  /* 0x000000ffff057224 */ /* 0x000fe200078e001e */
[----:B------:R-:W-:-:S02]  /*56bc0*/  MOV R4, R31 ;  /* 0x0000001f00047202 */ /* 0x000fc40000000f00 */
[----:B--2---:R-:W-:Y:S01]  /*56bd0*/  HMMA.16816.F32 R28, R44, R38, R32 ;  /* 0x000000262c1c723c */ /* 0x004fe20000001820 */
[----:B------:R-:W-:-:S05]  /*56be0*/  IMAD.MOV.U32 R3, RZ, RZ, R15 ;  /* 0x000000ffff037224 */ /* 0x000fca00078e000f */
[----:B------:R-:W-:Y:S07]  /*56bf0*/  HMMA.16816.F32 R12, R44, R22, R16 ;  /* 0x000000162c0c723c */ /* 0x000fee0000001810 */
[----:B------:R-:W-:Y:S04]  /*56c00*/  STL.64 [R1+0x1000], R40 ;  /* 0x0010002801007387 */ /* 0x000fe80000100a00 */
[----:B------:R-:W-:Y:S06]  /*56c10*/  STL.64 [R1+0x1008], R42 ;  /* 0x0010082a01007387 */ /* 0x000fec0000100a00 */
[----:B------:R-:W-:Y:S04]  /*56c20*/  STL.64 [R1+0xfc0], R28 ;  /* 0x000fc01c01007387 */ /* 0x000fe80000100a00 */
[----:B------:R-:W-:Y:S04]  /*56c30*/  STL.64 [R1+0xfc8], R30 ;  /* 0x000fc81e01007387 */ /* 0x000fe80000100a00 */
[----:B------:R-:W-:Y:S04]  /*56c40*/  STL.64 [R1+0xf90], R8 ;  /* 0x000f900801007387 */ /* 0x000fe80000100a00 */
[----:B------:R-:W-:Y:S04]  /*56c50*/  STL.64 [R1+0xf98], R10 ;  /* 0x000f980a01007387 */ /* 0x000fe80000100a00 */
[----:B------:R-:W-:Y:S04]  /*56c60*/  STL [R1+0x29b4], R3 ;  /* 0x0029b40301007387 */ /* 0x000fe80000100800 */
[----:B------:R0:W-:Y:S04]  /*56c70*/  STL [R1+0x29b0], R60 ;  /* 0x0029b03c01007387 */ /* 0x0001e80000100800 */
[----:B------:R-:W-:Y:S04]  /*56c80*/  STL.64 [R1+0xf50], R12 ;  /* 0x000f500c01007387 */ /* 0x000fe80000100a00 */
[----:B------:R-:W-:Y:S01]  /*56c90*/  STL.64 [R1+0xf58], R14 ;  /* 0x000f580e01007387 */ /* 0x000fe20000100a00 */
[----:B------:R-:W-:-:S02]  /*56ca0*/  IMAD.MOV.U32 R61, RZ, RZ, R51 ;  /* 0x000000ffff3d7224 */ /* 0x000fc400078e0033 */
[----:B0-----:R-:W-:Y:S02]  /*56cb0*/  IMAD.MOV.U32 R60, RZ, RZ, R50 ;  /* 0x000000ffff3c7224 */ /* 0x001fe400078e0032 */
[----:B------:R-:W-:Y:S01]  /*56cc0*/  IMAD.MOV.U32 R3, RZ, RZ, R59 ;  /* 0x000000ffff037224 */ /* 0x000fe200078e003b */
[----:B------:R-:W-:-:S15]  /*56cd0*/  HMMA.16816.F32 R8, R44, R50, R24 ;  /* 0x000000322c08723c */ /* 0x000fde0000001818 */
        /* <DEDUP_REMOVED lines=8> */
[----:B0-----:R-:W-:Y:S03]  /*56d60*/  HMMA.16816.F32 R8, R44, R58, R52 ;  /* 0x0000003a2c08723c */ /* 0x001fe60000001834 */
[----:B------:R-:W-:Y:S04]  /*56d70*/  STL [R1+0x29bc], R61 ;  /* 0x0029bc3d01007387 */ /* 0x000fe80000100800 */
[----:B------:R-:W-:Y:S04]  /*56d80*/  STL [R1+0x29b8], R60 ;  /* 0x0029b83c01007387 */ /* 0x000fe80000100800 */
[----:B------:R-:W3:-:S12]  /*56d90*/  LDL.LU R52, [R1+0x870] ;  /* 0x0008700001347983 */ /* 0x000ed80000300800 */
[----:B------:R0:W-:Y:S04]  /*56da0*/  STL.64 [R1+0xed0], R8 ;  /* 0x000ed00801007387 */ /* 0x0001e80000100a00 */
        /* <DEDUP_REMOVED lines=18> */
[----:B------:R-:W4:Y:S04]  /*56ed0*/  LDL.64 R14, [R1+0x78] ;  /* 0x00007800010e7983 */ /* 0x000f280000100a00 */
[----:B------:R-:W4:Y:S04]  /*56ee0*/  LDL.64 R22, [R1+0x68] ;  /* 0x0000680001167983 */ /* 0x000f280000100a00 */
[----:B------:R-:W4:Y:S04]  /*56ef0*/  LDL.LU R24, [R1+0x830] ;  /* 0x0008300001187983 */ /* 0x000f280000300800 */
[----:B------:R-:W4:Y:S04]  /*56f00*/  LDL.LU R25, [R1+0x834] ;  /* 0x0008340001197983 */ /* 0x000f280000300800 */
[----:B------:R-:W4:Y:S04]  /*56f10*/  LDL.LU R26, [R1+0x838] ;  /* 0x00083800011a7983 */ /* 0x000f280000300800 */
[----:B------:R-:W4:Y:S04]  /*56f20*/  LDL.LU R27, [R1+0x83c] ;  /* 0x00083c00011b7983 */ /* 0x000f280000300800 */
[----:B------:R-:W4:Y:S04]  /*56f30*/  LDL.64 R38, [R1+0x58] ;  /* 0x0000580001267983 */ /* 0x000f280000100a00 */
[----:B------:R-:W-:Y:S01]  /*56f40*/  STL [R1+0x29c0], R3 ;  /* 0x0029c00301007387 */ /* 0x000fe20000100800 */
[----:B--2---:R-:W-:Y:S06]  /*56f50*/  HMMA.16816.F32 R32, R44, R50, R32 ;  /* 0x000000322c20723c */ /* 0x004fec0000001820 */
[----:B------:R-:W-:-:S02]  /*56f60*/  IMAD.MOV.U32 R61, RZ, RZ, R50 ;  /* 0x000000ffff3d7224 */ /* 0x000fc400078e0032 */
[----:B------:R-:W-:-:S15]  /*56f70*/  IMAD.MOV.U32 R60, RZ, RZ, R51 ;  /* 0x000000ffff3c7224 */ /* 0x000fde00078e0033 */
[----:B------:R0:W-:Y:S04]  /*56f80*/  STL.64 [R1+0xea0], R32 ;  /* 0x000ea02001007387 */ /* 0x0001e80000100a00 */
[----:B------:R1:W-:Y:S04]  /*56f90*/  STL.64 [R1+0xea8], R34 ;  /* 0x000ea82201007387 */ /* 0x0003e80000100a00 */
[----:B0-----:R-:W2:Y:S01]  /*56fa0*/  LDL.LU R32, [R1+0x820] ;  /* 0x0008200001207983 */ /* 0x001ea20000300800 */
[C---:B---3--:R-:W-:Y:S03]  /*56fb0*/  HMMA.16816.F32 R52, R44.reuse, R58, R52 ;  /* 0x0000003a2c34723c */ /* 0x048fe60000001834 */
[----:B------:R-:W2:Y:S04]  /*56fc0*/  LDL.LU R33, [R1+0x824] ;  /* 0x0008240001217983 */ /* 0x000ea80000300800 */
[----:B-1----:R-:W2:Y:S04]  /*56fd0*/  LDL.LU R34, [R1+0x828] ;  /* 0x0008280001227983 */ /* 0x002ea80000300800 */
[----:B------:R-:W2:Y:S04]  /*56fe0*/  LDL.LU R35, [R1+0x82c] ;  /* 0x00082c0001237983 */ /* 0x000ea80000300800 */
[----:B------:R-:W2:Y:S04]  /*56ff0*/  LDL.64 R50, [R1+0x48] ;  /* 0x0000480001327983 */ /* 0x000ea80000100a00 */
[----:B------:R-:W-:Y:S04]  /*57000*/  STL [R1+0x29c8], R60 ;  /* 0x0029c83c01007387 */ /* 0x000fe80000100800 */
[----:B------:R-:W-:Y:S01]  /*57010*/  STL [R1+0x29c4], R61 ;  /* 0x0029c43d01007387 */ /* 0x000fe20000100800 */
[----:B----4-:R-:W-:Y:S01]  /*57020*/  HMMA.16816.F32 R40, R44, R30, R40 ;  /* 0x0000001e2c28723c */ /* 0x010fe20000001828 */
[----:B------:R-:W-:-:S05]  /*57030*/  IMAD.MOV.U32 R3, RZ, RZ, R59 ;  /* 0x000000ffff037224 */ /* 0x000fca00078e003b */
[----:B------:R-:W-:Y:S01]  /*57040*/  HMMA.16816.F32 R8, R44, R14, R8 ;  /* 0x0000000e2c08723c */ /* 0x000fe20000001808 */
[----:B------:R0:W-:Y:S04]  /*57050*/  STL.64 [R1+0xe60], R52 ;  /* 0x000e603401007387 */ /* 0x0001e80000100a00 */
[----:B------:R1:W-:Y:S04]  /*57060*/  STL.64 [R1+0xe68], R54 ;  /* 0x000e683601007387 */ /* 0x0003e80000100a00 */
[----:B0-----:R-:W3:Y:S04]  /*57070*/  LDL.LU R52, [R1+0x810] ;  /* 0x0008100001347983 */ /* 0x001ee80000300800 */
[----:B------:R-:W3:Y:S04]  /*57080*/  LDL.LU R53, [R1+0x814] ;  /* 0x0008140001357983 */ /* 0x000ee80000300800 */
[----:B-1----:R-:W3:Y:S04]  /*57090*/  LDL.LU R54, [R1+0x818] ;  /* 0x0008180001367983 */ /* 0x002ee80000300800 */
[----:B------:R-:W3:Y:S04]  /*570a0*/  LDL.LU R55, [R1+0x81c] ;  /* 0x00081c0001377983 */ /* 0x000ee80000300800 */
[----:B------:R-:W3:Y:S04]  /*570b0*/  LDL.64 R58, [R1+0x38] ;  /* 0x00003800013a7983 */ /* 0x000ee80000100a00 */
[----:B------:R-:W-:Y:S04]  /*570c0*/  STL [R1+0x29cc], R3 ;  /* 0x0029cc0301007387 */ /* 0x000fe80000100800 */
[----:B------:R-:W-:Y:S01]  /*570d0*/  STL.64 [R1+0xe20], R40 ;  /* 0x000e202801007387 */ /* 0x000fe20000100a00 */
[----:B------:R-:W-:-:S03]  /*570e0*/  IMAD.MOV.U32 R60, RZ, RZ, R30 ;  /* 0x000000ffff3c7224 */ /* 0x000fc600078e001e */
[----:B------:R0:W-:Y:S01]  /*570f0*/  STL.64 [R1+0xe28], R42 ;  /* 0x000e282a01007387 */ /* 0x0001e20000100a00 */
[----:B------:R-:W-:-:S03]  /*57100*/  MOV R61, R31 ;  /* 0x0000001f003d7202 */ /* 0x000fc60000000f00 */
[----:B0-----:R-:W4:Y:S04]  /*57110*/  LDL.LU R42, [R1+0x2b08] ;  /* 0x002b0800012a7983 */ /* 0x001f280000300800 */
[----:B------:R-:W4:Y:S04]  /*57120*/  LDL.LU.64 R40, [R1+0x2b00] ;  /* 0x002b000001287983 */ /* 0x000f280000300a00 */
[----:B------:R-:W4:Y:S04]  /*57130*/  LDL.LU.64 R30, [R1+0x2af8] ;  /* 0x002af800011e7983 */ /* 0x000f280000300a00 */
[----:B------:R-:W-:Y:S04]  /*57140*/  STL [R1+0x29d4], R60 ;  /* 0x0029d43c01007387 */ /* 0x000fe80000100800 */
[----:B------:R-:W-:Y:S04]  /*57150*/  STL [R1+0x29d0], R61 ;  /* 0x0029d03d01007387 */ /* 0x000fe80000100800 */
[----:B------:R-:W-:Y:S04]  /*57160*/  STL.64 [R1+0xdf0], R8 ;  /* 0x000df00801007387 */ /* 0x000fe80000100a00 */
[----:B------:R0:W-:Y:S01]  /*57170*/  STL.64 [R1+0xdf8], R10 ;  /* 0x000df80a01007387 */ /* 0x0001e20000100a00 */
[----:B------:R-:W-:-:S03]  /*57180*/  IMAD.MOV.U32 R3, RZ, RZ, R15 ;  /* 0x000000ffff037224 */ /* 0x000fc600078e000f */
[----:B0-----:R-:W4:Y:S04]  /*57190*/  LDL.LU.64 R10, [R1+0x2af0] ;  /* 0x002af000010a7983 */ /* 0x001f280000300a00 */
[----:B------:R-:W4:Y:S01]  /*571a0*/  LDL.LU.64 R14, [R1+0x2ae8] ;  /* 0x002ae800010e7983 */ /* 0x000f220000300a00 */
[C---:B------:R-:W-:Y:S06]  /*571b0*/  HMMA.16816.F32 R16, R44.reuse, R22, R16 ;  /* 0x000000162c10723c */ /* 0x040fec0000001810 */
[----:B------:R-:W-:Y:S01]  /*571c0*/  HMMA.16816.F32 R24, R44, R38, R24 ;  /* 0x000000262c18723c */ /* 0x000fe20000001818 */
[----:B------:R-:W-:Y:S01]  /*571d0*/  STL [R1+0x29d8], R3 ;  /* 0x0029d80301007387 */ /* 0x000fe20000100800 */
[----:B------:R-:W-:-:S02]  /*571e0*/  IMAD.MOV.U32 R0, RZ, RZ, R23 ;  /* 0x000000ffff007224 */ /* 0x000fc400078e0017 */
[----:B------:R-:W-:Y:S02]  /*571f0*/  IMAD.MOV.U32 R2, RZ, RZ, R22 ;  /* 0x000000ffff027224 */ /* 0x000fe400078e0016 */
[----:B------:R-:W-:-:S11]  /*57200*/  IMAD.MOV.U32 R61, RZ, RZ, R38 ;  /* 0x000000ffff3d7224 */ /* 0x000fd600078e0026 */
[----:B------:R-:W-:Y:S04]  /*57210*/  STL.64 [R1+0xdb0], R16 ;  /* 0x000db01001007387 */ /* 0x000fe80000100a00 */
[----:B------:R0:W-:Y:S04]  /*57220*/  STL.64 [R1+0xdb8], R18 ;  /* 0x000db81201007387 */ /* 0x0001e80000100a00 */
[----:B0-----:R-:W4:Y:S04]  /*57230*/  LDL.LU.64 R18, [R1+0x2ae0] ;  /* 0x002ae00001127983 */ /* 0x001f280000300a00 */
[----:B------:R-:W4:Y:S04]  /*57240*/  LDL.LU.64 R22, [R1+0x2ad8] ;  /* 0x002ad80001167983 */ /* 0x000f280000300a00 */
[----:B------:R-:W-:Y:S04]  /*57250*/  STL [R1+0x29e0], R0 ;  /* 0x0029e00001007387 */ /* 0x000fe80000100800 */
[----:B------:R-:W-:Y:S04]  /*57260*/  STL [R1+0x29dc], R2 ;  /* 0x0029dc0201007387 */ /* 0x000fe80000100800 */
[----:B------:R-:W-:Y:S04]  /*57270*/  STL.64 [R1+0xd70], R24 ;  /* 0x000d701801007387 */ /* 0x000fe80000100a00 */
[----:B------:R0:W-:Y:S04]  /*57280*/  STL.64 [R1+0xd78], R26 ;  /* 0x000d781a01007387 */ /* 0x0001e80000100a00 */
[----:B0-----:R-:W4:Y:S04]  /*57290*/  LDL.LU.64 R26, [R1+0x2ad0] ;  /* 0x002ad000011a7983 */ /* 0x001f280000300a00 */
[----:B------:R-:W4:Y:S04]  /*572a0*/  LDL.LU R36, [R1+0x800] ;  /* 0x0008000001247983 */ /* 0x000f280000300800 */
[----:B------:R-:W4:Y:S04]  /*572b0*/  LDL.LU R37, [R1+0x804] ;  /* 0x0008040001257983 */ /* 0x000f280000300800 */
[----:B------:R-:W4:Y:S04]  /*572c0*/  LDL.LU R38, [R1+0x808] ;  /* 0x0008080001267983 */ /* 0x000f280000300800 */
[----:B------:R-:W4:Y:S04]  /*572d0*/  LDL.LU R39, [R1+0x80c] ;  /* 0x00080c0001277983 */ /* 0x000f280000300800 */
[----:B------:R-:W-:Y:S01]  /*572e0*/  STL [R1+0x29e4], R61 ;  /* 0x0029e43d01007387 */ /* 0x000fe20000100800 */
[----:B--2---:R-:W-:Y:S06]  /*572f0*/  HMMA.16816.F32 R32, R44, R50, R32 ;  /* 0x000000322c20723c */ /* 0x004fec0000001820 */
[----:B------:R-:W-:-:S02]  /*57300*/  IMAD.MOV.U32 R60, RZ, RZ, R51 ;  /* 0x000000ffff3c7224 */ /* 0x000fc400078e0033 */
[----:B------:R-:W-:-:S15]  /*57310*/  IMAD.MOV.U32 R3, RZ, RZ, R50 ;  /* 0x000000ffff037224 */ /* 0x000fde00078e0032 */
[----:B------:R-:W-:Y:S01]  /*57320*/  STL.64 [R1+0xd40], R32 ;  /* 0x000d402001007387 */ /* 0x000fe20000100a00 */
[----:B------:R-:W-:-:S03]  /*57330*/  IMAD.MOV.U32 R9, RZ, RZ, R35 ;  /* 0x000000ffff097224 */ /* 0x000fc600078e0023 */
[----:B------:R3:W-:Y:S01]  /*57340*/  STL.64 [R1+0xd48], R34 ;  /* 0x000d482201007387 */ /* 0x0007e20000100a00 */
[----:B------:R-:W-:Y:S02]  /*57350*/  IMAD.MOV.U32 R8, RZ, RZ, R33 ;  /* 0x000000ffff087224 */ /* 0x000fe400078e0021 */
[----:B---3--:R-:W-:Y:S01]  /*57360*/  HMMA.16816.F32 R32, R44, R58, R52 ;  /* 0x0000003a2c20723c */ /* 0x008fe20000001834 */
[----:B------:R-:W-:Y:S04]  /*57370*/  STL [R1+0x29ec], R60 ;  /* 0x0029ec3c01007387 */ /* 0x000fe80000100800 */
[----:B------:R-:W-:Y:S04]  /*57380*/  STL [R1+0x29e8], R3 ;  /* 0x0029e80301007387 */ /* 0x000fe80000100800 */
[----:B------:R-:W-:Y:S04]  /*57390*/  STL [R1+0x2510], R8 ;  /* 0x0025100801007387 */ /* 0x000fe80000100800 */
[----:B------:R-:W-:Y:S10]  /*573a0*/  STL [R1+0x250c], R9 ;  /* 0x00250c0901007387 */ /* 0x000ff40000100800 */
[----:B------:R-:W-:Y:S04]  /*573b0*/  STL.64 [R1+0xd00], R32 ;  /* 0x000d002001007387 */ /* 0x000fe80000100a00 */
[----:B------:R0:W-:Y:S04]  /*573c0*/  STL.64 [R1+0xd08], R34 ;  /* 0x000d082201007387 */ /* 0x0001e80000100a00 */
[----:B------:R-:W2:Y:S01]  /*573d0*/  LDL.LU R48, [R1+0x7f0] ;  /* 0x0007f00001307983 */ /* 0x000ea20000300800 */
[----:B----4-:R-:W-:-:S02]  /*573e0*/  IMAD.MOV.U32 R49, RZ, RZ, R10 ;  /* 0x000000ffff317224 */ /* 0x010fc400078e000a */
[----:B------:R-:W-:Y:S01]  /*573f0*/  IMAD.MOV.U32 R50, RZ, RZ, R14 ;  /* 0x000000ffff327224 */ /* 0x000fe200078e000e */
[----:B------:R-:W3:Y:S04]  /*57400*/  LDL.LU R10, [R1+0x2acc] ;  /* 0x002acc00010a7983 */ /* 0x000ee80000300800 */
[----:B------:R-:W4:Y:S01]  /*57410*/  LDL.LU R14, [R1+0x2ac8] ;  /* 0x002ac800010e7983 */ /* 0x000f220000300800 */
[----:B------:R-:W-:-:S03]  /*57420*/  IMAD.MOV.U32 R51, RZ, RZ, R15 ;  /* 0x000000ffff337224 */ /* 0x000fc600078e000f */
[----:B------:R-:W4:Y:S01]  /*57430*/  LDL.LU R15, [R1+0x2ac4] ;  /* 0x002ac400010f7983 */ /* 0x000f220000300800 */
[----:B------:R-:W-:Y:S02]  /*57440*/  IMAD.MOV.U32 R17, RZ, RZ, R35 ;  /* 0x000000ffff117224 */ /* 0x000fe400078e0023 */
[----:B------:R-:W-:Y:S02]  /*57450*/  IMAD.MOV.U32 R13, RZ, RZ, R34 ;  /* 0x000000ffff0d7224 */ /* 0x000fe400078e0022 */
[----:B------:R-:W-:Y:S01]  /*57460*/  IMAD.MOV.U32 R52, RZ, RZ, R11 ;  /* 0x000000ffff347224 */ /* 0x000fe200078e000b */
[----:B0-----:R-:W2:Y:S04]  /*57470*/  LDL.64 R34, [R1+0x18] ;  /* 0x0000180001227983 */ /* 0x001ea80000100a00 */
[----:B------:R-:W3:Y:S01]  /*57480*/  LDL.LU R11, [R1+0x2ac0] ;  /* 0x002ac000010b7983 */ /* 0x000ee20000300800 */
[----:B------:R-:W-:-:S03]  /*57490*/  IMAD.MOV.U32 R12, RZ, RZ, R32 ;  /* 0x000000ffff0c7224 */ /* 0x000fc600078e0020 */
[----:B------:R-:W2:Y:S04]  /*574a0*/  LDL.LU R53, [R1+0x7e4] ;  /* 0x0007e40001357983 */ /* 0x000ea80000300800 */
[----:B------:R-:W2:Y:S01]  /*574b0*/  LDL.LU R54, [R1+0x7e8] ;  /* 0x0007e80001367983 */ /* 0x000ea20000300800 */
[----:B------:R-:W-:Y:S01]  /*574c0*/  IMAD.MOV.U32 R2, RZ, RZ, R58 ;  /* 0x000000ffff027224 */ /* 0x000fe200078e003a */
[----:B------:R-:W-:Y:S02]  /*574d0*/  MOV R8, R59 ;  /* 0x0000003b00087202 */ /* 0x000fe40000000f00 */
[----:B------:R-:W2:Y:S04]  /*574e0*/  LDL.LU R55, [R1+0x7ec] ;  /* 0x0007ec0001377983 */ /* 0x000ea80000300800 */
[----:B------:R-:W2:Y:S04]  /*574f0*/  LDL.64 R58, [R1+0x8] ;  /* 0x00000800013a7983 */ /* 0x000ea80000100a00 */
[----:B----4-:R0:W-:Y:S04]  /*57500*/  STL.64 [R1+0x2a50], R14 ;  /* 0x002a500e01007387 */ /* 0x0101e80000100a00 */
[----:B------:R1:W-:Y:S04]  /*57510*/  STL.64 [R1+0x2a48], R12 ;  /* 0x002a480c01007387 */ /* 0x0003e80000100a00 */
[----:B0-----:R-:W4:Y:S01]  /*57520*/  LDL.64 R14, [R1+0x28] ;  /* 0x00002800010e7983 */ /* 0x001f220000100a00 */
[----:B------:R-:W-:-:S03]  /*57530*/  IMAD.MOV.U32 R16, RZ, RZ, R33 ;  /* 0x000000ffff107224 */ /* 0x000fc600078e0021 */
[----:B---3--:R-:W-:Y:S04]  /*57540*/  STL.64 [R1+0x2a40], R10 ;  /* 0x002a400a01007387 */ /* 0x008fe80000100a00 */
[----:B------:R-:W-:Y:S04]  /*57550*/  STL [R1+0x2a38], R8 ;  /* 0x002a380801007387 */ /* 0x000fe80000100800 */
[----:B------:R-:W-:Y:S04]  /*57560*/  STL [R1+0x2518], R16 ;  /* 0x0025181001007387 */ /* 0x000fe80000100800 */
[----:B------:R-:W-:Y:S01]  /*57570*/  STL [R1+0x2514], R17 ;  /* 0x0025141101007387 */ /* 0x000fe20000100800 */
[----:B-1----:R-:W-:-:S02]  /*57580*/  IMAD.MOV.U32 R12, RZ, RZ, R22 ;  /* 0x000000ffff0c7224 */ /* 0x002fc400078e0016 */
[----:B------:R-:W-:Y:S01]  /*57590*/  IMAD.MOV.U32 R13, RZ, RZ, R31 ;  /* 0x000000ffff0d7224 */ /* 0x000fe200078e001f */
[C---:B--2---:R-:W-:Y:S06]  /*575a0*/  HMMA.16816.F32 R48, R44.reuse, R34, R48 ;  /* 0x000000222c30723c */ /* 0x044fec0000001830 */
[----:B------:R-:W-:Y:S02]  /*575b0*/  IMAD.MOV.U32 R60, RZ, RZ, R34 ;  /* 0x000000ffff3c7224 */ /* 0x000fe400078e0022 */
[----:B------:R-:W-:Y:S01]  /*575c0*/  IMAD.MOV.U32 R3, RZ, RZ, R35 ;  /* 0x000000ffff037224 */ /* 0x000fe200078e0023 */
[----:B----4-:R-:W-:Y:S06]  /*575d0*/  HMMA.16816.F32 R36, R44, R14, R36 ;  /* 0x0000000e2c24723c */ /* 0x010fec0000001824 */
[----:B------:R-:W-:Y:S01]  /*575e0*/  IMAD.MOV.U32 R61, RZ, RZ, R14 ;  /* 0x000000ffff3d7224 */ /* 0x000fe200078e000e */
[----:B------:R-:W-:Y:S01]  /*575f0*/  MOV R0, R15 ;  /* 0x0000000f00007202 */ /* 0x000fe20000000f00 */
[----:B------:R-:W-:Y:S01]  /*57600*/  IMAD.MOV.U32 R14, RZ, RZ, R27 ;  /* 0x000000ffff0e7224 */ /* 0x000fe200078e001b */
[----:B------:R-:W-:-:S14]  /*57610*/  MOV R15, R30 ;  /* 0x0000001e000f7202 */ /* 0x000fdc0000000f00 */
[----:B------:R0:W-:Y:S04]  /*57620*/  STL.64 [R1+0xcc0], R36 ;  /* 0x000cc02401007387 */ /* 0x0001e80000100a00 */
[----:B------:R1:W-:Y:S01]  /*57630*/  STL.64 [R1+0xcc8], R38 ;  /* 0x000cc82601007387 */ /* 0x0003e20000100a00 */
[----:B------:R-:W-:Y:S02]  /*57640*/  IMAD.MOV.U32 R20, RZ, RZ, R36 ;  /* 0x000000ffff147224 */ /* 0x000fe400078e0024 */
[----:B------:R-:W-:Y:S02]  /*57650*/  IMAD.MOV.U32 R24, RZ, RZ, R37 ;  /* 0x000000ffff187224 */ /* 0x000fe400078e0025 */
[----:B------:R-:W-:Y:S02]  /*57660*/  IMAD.MOV.U32 R21, RZ, RZ, R38 ;  /* 0x000000ffff157224 */ /* 0x000fe400078e0026 */
[----:B------:R-:W-:Y:S01]  /*57670*/  IMAD.MOV.U32 R25, RZ, RZ, R39 ;  /* 0x000000ffff197224 */ /* 0x000fe200078e0027 */
[----:B0-----:R-:W2:Y:S04]  /*57680*/  LDL.LU R36, [R1+0x790] ;  /* 0x0007900001247983 */ /* 0x001ea80000300800 */
[----:B------:R-:W2:Y:S01]  /*57690*/  LDL.LU R37, [R1+0x794] ;  /* 0x0007940001257983 */ /* 0x000ea20000300800 */
[----:B-1----:R-:W-:-:S02]  /*576a0*/  IMAD.MOV.U32 R38, RZ, RZ, R26 ;  /* 0x000000ffff267224 */ /* 0x002fc400078e001a */
[----:B------:R-:W-:Y:S01]  /*576b0*/  IMAD.MOV.U32 R39, RZ, RZ, R23 ;  /* 0x000000ffff277224 */ /* 0x000fe200078e0017 */
[----:B------:R-:W3:Y:S04]  /*576c0*/  LDL.LU R26, [R1+0x2abc] ;  /* 0x002abc00011a7983 */ /* 0x000ee80000300800 */
[----:B------:R-:W4:Y:S04]  /*576d0*/  LDL.LU R23, [R1+0x2ab8] ;  /* 0x002ab80001177983 */ /* 0x000f280000300800 */
[----:B------:R-:W2:Y:S04]  /*576e0*/  LDL.LU R8, [R1+0x7b0] ;  /* 0x0007b00001087983 */ /* 0x000ea80000300800 */
[----:B------:R-:W2:Y:S04]  /*576f0*/  LDL.LU R9, [R1+0x7b4] ;  /* 0x0007b40001097983 */ /* 0x000ea80000300800 */
[----:B------:R-:W2:Y:S04]  /*57700*/  LDL.LU R10, [R1+0x7b8] ;  /* 0x0007b800010a7983 */ /* 0x000ea80000300800 */
[----:B------:R-:W2:Y:S04]  /*57710*/  LDL.LU R11, [R1+0x7bc] ;  /* 0x0007bc00010b7983 */ /* 0x000ea80000300800 */
[----:B------:R-:W3:Y:S04]  /*57720*/  LDL.LU R22, [R1+0x2ab4] ;  /* 0x002ab40001167983 */ /* 0x000ee80000300800 */
[----:B------:R-:W4:Y:S04]  /*57730*/  LDL.LU R31, [R1+0x2ab0] ;  /* 0x002ab000011f7983 */ /* 0x000f280000300800 */
[----:B------:R-:W2:Y:S04]  /*57740*/  LDL.LU R27, [R1+0x2aac] ;  /* 0x002aac00011b7983 */ /* 0x000ea80000300800 */
[----:B------:R-:W2:Y:S04]  /*57750*/  LDL.LU R30, [R1+0x2aa8] ;  /* 0x002aa800011e7983 */ /* 0x000ea80000300800 */
[----:B------:R-:W2:Y:S01]  /*57760*/  LDL.LU.64 R34, [R1+0x2aa0] ;  /* 0x002aa00001227983 */ /* 0x000ea20000300a00 */
[----:B------:R-:W-:Y:S01]  /*57770*/  HMMA.16816.F32 R52, R44, R58, R52 ;  /* 0x0000003a2c34723c */ /* 0x000fe20000001834 */
[----:B------:R-:W-:-:S02]  /*57780*/  IMAD.MOV.U32 R32, RZ, RZ, R49 ;  /* 0x000000ffff207224 */ /* 0x000fc400078e0031 */
[----:B------:R-:W-:Y:S01]  /*57790*/  IMAD.MOV.U32 R33, RZ, RZ, R51 ;  /* 0x000000ffff217224 */ /* 0x000fe200078e0033 */
[----:B------:R-:W-:Y:S01]  /*577a0*/  STL.64 [R1+0xc90], R48 ;  /* 0x000c903001007387 */ /* 0x000fe20000100a00 */
[----:B------:R-:W-:-:S03]  /*577b0*/  IMAD.MOV.U32 R29, RZ, RZ, R50 ;  /* 0x000000ffff1d7224 */ /* 0x000fc600078e0032 */
[----:B------:R0:W-:Y:S01]  /*577c0*/  STL.64 [R1+0xc98], R50 ;  /* 0x000c983201007387 */ /* 0x0001e20000100a00 */
[----:B------:R-:W-:-:S03]  /*577d0*/  IMAD.MOV.U32 R28, RZ, RZ, R48 ;  /* 0x000000ffff1c7224 */ /* 0x000fc600078e0030 */
[----:B0-----:R-:W2:Y:S04]  /*577e0*/  LDL.LU.64 R50, [R1+0x2a98] ;  /* 0x002a980001327983 */ /* 0x001ea80000300a00 */
[----:B------:R-:W-:Y:S04]  /*577f0*/  STL [R1+0x2744], R32 ;  /* 0x0027442001007387 */ /* 0x000fe80000100800 */
[----:B------:R3:W-:Y:S02]  /*57800*/  STL [R1+0x2740], R33 ;  /* 0x0027402101007387 */ /* 0x0007e40000100800 */
[----:B---3--:R-:W-:-:S02]  /*57810*/  IMAD.MOV.U32 R33, RZ, RZ, R22 ;  /* 0x000000ffff217224 */ /* 0x008fc400078e0016 */
[----:B----4-:R-:W-:Y:S01]  /*57820*/  IMAD.MOV.U32 R32, RZ, RZ, R31 ;  /* 0x000000ffff207224 */ /* 0x010fe200078e001f */
[----:B--2---:R0:W-:Y:S04]  /*57830*/  STL.64 [R1+0x2a20], R34 ;  /* 0x002a202201007387 */ /* 0x0041e80000100a00 */
[----:B------:R-:W2:Y:S04]  /*57840*/  LDL.LU R31, [R1+0x2a94] ;  /* 0x002a9400011f7983 */ /* 0x000ea80000300800 */
[----:B------:R-:W3:Y:S01]  /*57850*/  LDL.LU R22, [R1+0x2a90] ;  /* 0x002a900001167983 */ /* 0x000ee20000300800 */
[----:B0-----:R-:W-:Y:S01]  /*57860*/  IMAD.MOV.U32 R34, RZ, RZ, R23 ;  /* 0x000000ffff227224 */ /* 0x001fe200078e0017 */
[----:B------:R-:W-:-:S02]  /*57870*/  MOV R35, R26 ;  /* 0x0000001a00237202 */ /* 0x000fc40000000f00 */
[----:B------:R-:W3:Y:S04]  /*57880*/  LDL.LU R23, [R1+0x2a8c] ;  /* 0x002a8c0001177983 */ /* 0x000ee80000300800 */
[----:B------:R-:W4:Y:S04]  /*57890*/  LDL.LU R26, [R1+0x2a88] ;  /* 0x002a8800011a7983 */ /* 0x000f280000300800 */
[----:B------:R-:W-:Y:S04]  /*578a0*/  STL [R1+0x2700], R28 ;  /* 0x0027001c01007387 */ /* 0x000fe80000100800 */
[----:B------:R-:W-:Y:S04]  /*578b0*/  STL [R1+0x26fc], R29 ;  /* 0x0026fc1d01007387 */ /* 0x000fe80000100800 */
[----:B------:R-:W-:Y:S04]  /*578c0*/  STL.64 [R1+0xc50], R52 ;  /* 0x000c503401007387 */ /* 0x000fe80000100a00 */
[----:B------:R0:W-:Y:S04]  /*578d0*/  STL.64 [R1+0xc58], R54 ;  /* 0x000c583601007387 */ /* 0x0001e80000100a00 */
[----:B0-----:R-:W3:Y:S01]  /*578e0*/  LDL.LU.64 R54, [R1+0x2a80] ;  /* 0x002a800001367983 */ /* 0x001ee20000300a00 */
[----:B------:R-:W-:-:S02]  /*578f0*/  IMAD.MOV.U32 R29, RZ, RZ, R58 ;  /* 0x000000ffff1d7224 */ /* 0x000fc400078e003a */
[----:B------:R-:W-:Y:S02]  /*57900*/  IMAD.MOV.U32 R28, RZ, RZ, R59 ;  /* 0x000000ffff1c7224 */ /* 0x000fe400078e003b */
[----:B------:R-:W4:Y:S04]  /*57910*/  LDL.LU.64 R58, [R1+0x2a78] ;  /* 0x002a7800013a7983 */ /* 0x000f280000300a00 */
[----:B--2---:R0:W-:Y:S04]  /*57920*/  STL.64 [R1+0x2a18], R30 ;  /* 0x002a181e01007387 */ /* 0x0041e80000100a00 */
[----:B------:R1:W-:Y:S01]  /*57930*/  STL.64 [R1+0x2a10], R28 ;  /* 0x002a101c01007387 */ /* 0x0003e20000100a00 */
[----:B0-----:R-:W-:-:S02]  /*57940*/  IMAD.MOV.U32 R30, RZ, RZ, R50 ;  /* 0x000000ffff1e7224 */ /* 0x001fc400078e0032 */
[----:B-1----:R-:W-:Y:S02]  /*57950*/  IMAD.MOV.U32 R29, RZ, RZ, R27 ;  /* 0x000000ffff1d7224 */ /* 0x002fe400078e001b */
[----:B------:R-:W-:Y:S02]  /*57960*/  IMAD.MOV.U32 R31, RZ, RZ, R51 ;  /* 0x000000ffff1f7224 */ /* 0x000fe400078e0033 */
[----:B---3--:R-:W-:Y:S02]  /*57970*/  IMAD.MOV.U32 R28, RZ, RZ, R55 ;  /* 0x000000ffff1c7224 */ /* 0x008fe400078e0037 */
[----:B------:R-:W2:Y:S04]  /*57980*/  LDL.LU R55, [R1+0x2a74] ;  /* 0x002a740001377983 */ /* 0x000ea80000300800 */
[----:B------:R-:W3:Y:S04]  /*57990*/  LDL.LU R27, [R1+0x2a70] ;  /* 0x002a7000011b7983 */ /* 0x000ee80000300800 */
[----:B------:R-:W3:Y:S04]  /*579a0*/  LDL.LU R50, [R1+0x2a6c] ;  /* 0x002a6c0001327983 */ /* 0x000ee80000300800 */
[----:B------:R-:W3:Y:S01]  /*579b0*/  LDL.LU R51, [R1+0x2a68] ;  /* 0x002a680001337983 */ /* 0x000ee20000300800 */
[----:B----4-:R-:W-:-:S15]  /*579c0*/  HMMA.16816.F32 R28, R44, R58, R28 ;  /* 0x0000003a2c1c723c */ /* 0x010fde000000181c */
[----:B------:R-:W-:-:S08]  /*579d0*/  NOP ;  /* 0x0000000000007918 */ /* 0x000fd00000000000 */
[----:B------:R-:W-:Y:S01]  /*579e0*/  STL.64 [R1+0xc10], R28 ;  /* 0x000c101c01007387 */ /* 0x000fe20000100a00 */
[----:B------:R-:W-:-:S03]  /*579f0*/  IMAD.MOV.U32 R49, RZ, RZ, R31 ;  /* 0x000000ffff317224 */ /* 0x000fc600078e001f */
[----:B------:R2:W-:Y:S01]  /*57a00*/  STL.64 [R1+0xc18], R30 ;  /* 0x000c181e01007387 */ /* 0x0005e20000100a00 */
[----:B------:R-:W-:Y:S02]  /*57a10*/  IMAD.MOV.U32 R48, RZ, RZ, R29 ;  /* 0x000000ffff307224 */ /* 0x000fe400078e001d */
[C---:B--2---:R-:W-:Y:S06]  /*57a20*/  HMMA.16816.F32 R28, R44.reuse, R54, R32 ;  /* 0x000000362c1c723c */ /* 0x044fec0000001820 */
[----:B---3--:R-:W-:-:S15]  /*57a30*/  HMMA.16816.F32 R8, R44, R50, R8 ;  /* 0x000000322c08723c */ /* 0x008fde0000001808 */
[----:B------:R-:W-:-:S03]  /*57a40*/  NOP ;  /* 0x0000000000007918 */ /* 0x000fc60000000000 */
[----:B------:R-:W-:Y:S01]  /*57a50*/  IMAD.MOV.U32 R57, RZ, RZ, R31 ;  /* 0x000000ffff397224 */ /* 0x000fe200078e001f */
[----:B------:R-:W-:Y:S01]  /*57a60*/  MOV R56, R29 ;  /* 0x0000001d00387202 */ /* 0x000fe20000000f00 */
[----:B------:R-:W-:Y:S01]  /*57a70*/  IMAD.MOV.U32 R53, RZ, RZ, R30 ;  /* 0x000000ffff357224 */ /* 0x000fe200078e001e */
[----:B------:R-:W-:Y:S01]  /*57a80*/  STL.64 [R1+0xbe0], R28 ;  /* 0x000be01c01007387 */ /* 0x000fe20000100a00 */
[----:B------:R-:W-:-:S03]  /*57a90*/  IMAD.MOV.U32 R52, RZ, RZ, R28 ;  /* 0x000000ffff347224 */ /* 0x000fc600078e001c */
[----:B------:R-:W-:Y:S04]  /*57aa0*/  STL.64 [R1+0xbe8], R30 ;  /* 0x000be81e01007387 */ /* 0x000fe80000100a00 */
[----:B------:R-:W-:Y:S04]  /*57ab0*/  STL.64 [R1+0x2850], R58 ;  /* 0x0028503a01007387 */ /* 0x000fe80000100a00 */
[----:B------:R-:W-:Y:S04]  /*57ac0*/  STL.64 [R1+0x2848], R56 ;  /* 0x0028483801007387 */ /* 0x000fe80000100a00 */
[----:B------:R-:W-:Y:S04]  /*57ad0*/  STL.64 [R1+0x2840], R54 ;  /* 0x0028403601007387 */ /* 0x000fe80000100a00 */
[----:B------:R-:W-:Y:S04]  /*57ae0*/  STL.64 [R1+0x2838], R52 ;  /* 0x0028383401007387 */ /* 0x000fe80000100a00 */
[----:B------:R-:W-:Y:S04]  /*57af0*/  STL.64 [R1+0x2830], R50 ;  /* 0x0028303201007387 */ /* 0x000fe80000100a00 */
[----:B------:R-:W-:Y:S04]  /*57b00*/  STL.64 [R1+0x2828], R48 ;  /* 0x0028283001007387 */ /* 0x000fe80000100a00 */
[----:B------:R-:W-:Y:S04]  /*57b10*/  STL.64 [R1+0xb80], R8 ;  /* 0x000b800801007387 */ /* 0x000fe80000100a00 */
[----:B------:R0:W-:Y:S02]  /*57b20*/  STL.64 [R1+0xb88], R10 ;  /* 0x000b880a01007387 */ /* 0x0001e40000100a00 */
[----:B0-----:R-:W-:Y:S06]  /*57b30*/  HMMA.16816.F32 R8, R44, R26, R12 ;  /* 0x0000001a2c08723c */ /* 0x001fec000000180c */
[----:B------:R-:W-:Y:S04]  /*57b40*/  STL.64 [R1+0x2860], R26 ;  /* 0x0028601a01007387 */ /* 0x000fe80000100a00 */
[----:B------:R0:W-:-:S13]  /*57b50*/  STL.64 [R1+0x2858], R24 ;  /* 0x0028581801007387 */ /* 0x0001da0000100a00 */
[----:B------:R-:W-:Y:S04]  /*57b60*/  STL.64 [R1+0xb70], R8 ;  /* 0x000b700801007387 */ /* 0x000fe80000100a00 */
[----:B------:R1:W-:Y:S04]  /*57b70*/  STL.64 [R1+0xb78], R10 ;  /* 0x000b780a01007387 */ /* 0x0003e80000100a00 */
[----:B0-----:R-:W2:Y:S01]  /*57b80*/  LDL.LU R24, [R1+0x720] ;  /* 0x0007200001187983 */ /* 0x001ea20000300800 */
[----:B-1----:R-:W-:-:S15]  /*57b90*/  HMMA.16816.F32 R8, R44, R22, R36 ;  /* 0x000000162c08723c */ /* 0x002fde0000001824 */
[----:B------:R-:W-:-:S08]  /*57ba0*/  NOP ;  /* 0x0000000000007918 */ /* 0x000fd00000000000 */
[----:B------:R0:W-:Y:S04]  /*57bb0*/  STL.64 [R1+0xb60], R8 ;  /* 0x000b600801007387 */ /* 0x0001e80000100a00 */
[----:B------:R1:W-:Y:S04]  /*57bc0*/  STL.64 [R1+0xb68], R10 ;  /* 0x000b680a01007387 */ /* 0x0003e80000100a00 */
[----:B------:R-:W2:Y:S04]  /*57bd0*/  LDL.LU R25, [R1+0x724] ;  /* 0x0007240001197983 */ /* 0x000ea80000300800 */
[----:B------:R-:W3:Y:S01]  /*57be0*/  LDL.LU R26, [R1+0x728] ;  /* 0x00072800011a7983 */ /* 0x000ee20000300800 */
[----:B------:R-:W-:-:S03]  /*57bf0*/  IMAD.MOV.U32 R27, RZ, RZ, R18 ;  /* 0x000000ffff1b7224 */ /* 0x000fc600078e0012 */
[----:B------:R-:W4:Y:S01]  /*57c00*/  LDL.LU R18, [R1+0x2a64] ;  /* 0x002a640001127983 */ /* 0x000f220000300800 */
[----:B------:R-:W-:Y:S02]  /*57c10*/  IMAD.MOV.U32 R59, RZ, RZ, R4 ;  /* 0x000000ffff3b7224 */ /* 0x000fe400078e0004 */
[----:B------:R-:W-:Y:S02]  /*57c20*/  IMAD.MOV.U32 R58, RZ, RZ, R5 ;  /* 0x000000ffff3a7224 */ /* 0x000fe400078e0005 */
[----:B------:R-:W-:Y:S01]  /*57c30*/  IMAD.MOV.U32 R52, RZ, RZ, R19 ;  /* 0x000000ffff347224 */ /* 0x000fe200078e0013 */
[----:B---3--:R-:W-:Y:S04]  /*57c40*/  STL.64 [R1+0x29f8], R26 ;  /* 0x0029f81a01007387 */ /* 0x008fe80000100a00 */
[----:B--2---:R2:W-:Y:S04]  /*57c50*/  STL.64 [R1+0x29f0], R24 ;  /* 0x0029f01801007387 */ /* 0x0045e80000100a00 */
[----:B------:R-:W3:Y:S04]  /*57c60*/  LDL.64 R50, [R1+0x118] ;  /* 0x0001180001327983 */ /* 0x000ee80000100a00 */
        /* <DEDUP_REMOVED lines=24> */
[----:B--2---:R-:W2:Y:S04]  /*57df0*/  LDL.LU R24, [R1+0x370] ;  /* 0x0003700001187983 */ /* 0x004ea80000300800 */
[----:B------:R-:W2:Y:S04]  /*57e00*/  LDL.LU R25, [R1+0x374] ;  /* 0x0003740001197983 */ /* 0x000ea80000300800 */
[----:B------:R-:W2:Y:S01]  /*57e10*/  LDL.LU R26, [R1+0x378] ;  /* 0x00037800011a7983 */ /* 0x000ea20000300800 */
[----:B----4-:R-:W-:-:S03]  /*57e20*/  IMAD.MOV.U32 R27, RZ, RZ, R18 ;  /* 0x000000ffff1b7224 */ /* 0x010fc600078e0012 */
[----:B------:R-:W3:Y:S04]  /*57e30*/  LDL.LU R18, [R1+0x2a60] ;  /* 0x002a600001127983 */ /* 0x000ee80000300800 */
[----:B------:R-:W4:Y:S04]  /*57e40*/  LDL R43, [R1+0x2500] ;  /* 0x00250000012b7983 */ /* 0x000f280000100800 */
[----:B------:R-:W3:Y:S04]  /*57e50*/  LDL.LU R19, [R1+0x2a5c] ;  /* 0x002a5c0001137983 */ /* 0x000ee80000300800 */
[----:B------:R-:W4:Y:S04]  /*57e60*/  LDL.LU R53, [R1+0x714] ;  /* 0x0007140001357983 */ /* 0x000f280000300800 */
[----:B------:R-:W4:Y:S04]  /*57e70*/  LDL.LU R54, [R1+0x718] ;  /* 0x0007180001367983 */ /* 0x000f280000300800 */
[----:B------:R-:W4:Y:S04]  /*57e80*/  LDL.LU R55, [R1+0x71c] ;  /* 0x00071c0001377983 */ /* 0x000f280000300800 */
[----:B------:R0:W-:Y:S04]  /*57e90*/  STL.64 [R1+0x2870], R22 ;  /* 0x0028701601007387 */ /* 0x0001e80000100a00 */
[----:B------:R-:W-:Y:S01]  /*57ea0*/  STL.64 [R1+0x2868], R20 ;  /* 0x0028681401007387 */ /* 0x000fe20000100a00 */
[----:B0-----:R-:W-:-:S03]  /*57eb0*/  IMAD.MOV.U32 R22, RZ, RZ, R41 ;  /* 0x000000ffff167224 */ /* 0x001fc600078e0029 */
[----:B------:R-:W2:Y:S01]  /*57ec0*/  LDL.LU R41, [R1+0x2a58] ;  /* 0x002a580001297983 */ /* 0x000ea20000300800 */
[----:B---3--:R-:W-:-:S15]  /*57ed0*/  HMMA.16816.F32 R12, R44, R18, R12 ;  /* 0x000000122c0c723c */ /* 0x008fde000000180c */
[----:B------:R-:W-:-:S08]  /*57ee0*/  NOP ;  /* 0x0000000000007918 */ /* 0x000fd00000000000 */
        /* <DEDUP_REMOVED lines=9> */
[----:B------:R-:W2:Y:S04]  /*57f80*/  LDL.LU R8, [R1+0x2a38] ;  /* 0x002a380001087983 */ /* 0x000ea80000300800 */
        /* <DEDUP_REMOVED lines=17> */
[----:B------:R0:W-:Y:S04]  /*580a0*/  STL.64 [R1+0x2890], R6 ;  /* 0x0028900601007387 */ /* 0x0001e80000100a00 */
[----:B--2---:R-:W-:Y:S04]  /*580b0*/  STL.64 [R1+0x2888], R4 ;  /* 0x0028880401007387 */ /* 0x004fe80000100a00 */
[----:B0-----:R-:W2:Y:S01]  /*580c0*/  LDL.64 R6, [R1+0x138] ;  /* 0x0001380001067983 */ /* 0x001ea20000100a00 */
[----:B---3--:R-:W-:-:S15]  /*580d0*/  HMMA.16816.F32 R28, R44, R34, R28 ;  /* 0x000000222c1c723c */ /* 0x008fde000000181c */
[----:B------:R-:W-:-:S08]  /*580e0*/  NOP ;  /* 0x0000000000007918 */ /* 0x000fd00000000000 */
[----:B------:R-:W-:Y:S04]  /*580f0*/  STL.64 [R1+0xb10], R28 ;  /* 0x000b101c01007387 */ /* 0x000fe80000100a00 */
[----:B------:R0:W-:Y:S04]  /*58100*/  STL.64 [R1+0xb18], R30 ;  /* 0x000b181e01007387 */ /* 0x0001e80000100a00 */
[----:B0-----:R-:W3:Y:S04]  /*58110*/  LDL.LU.64 R30, [R1+0x2a18] ;  /* 0x002a1800011e7983 */ /* 0x001ee80000300a00 */
[----:B------:R-:W4:Y:S04]  /*58120*/  LDL.LU.64 R28, [R1+0x2a10] ;  /* 0x002a1000011c7983 */ /* 0x000f280000300a00 */
[----:B------:R0:W-:Y:S04]  /*58130*/  STL.64 [R1+0x2820], R34 ;  /* 0x0028202201007387 */ /* 0x0001e80000100a00 */
[----:B------:R-:W2:Y:S04]  /*58140*/  LDL.LU R32, [R1+0x360] ;  /* 0x0003600001207983 */ /* 0x000ea80000300800 */
[----:B------:R-:W2:Y:S04]  /*58150*/  LDL.LU R33, [R1+0x364] ;  /* 0x0003640001217983 */ /* 0x000ea80000300800 */
[----:B0-----:R-:W2:Y:S04]  /*58160*/  LDL.LU R34, [R1+0x368] ;  /* 0x0003680001227983 */ /* 0x001ea80000300800 */
[----:B------:R-:W2:Y:S01]  /*58170*/  LDL.LU R35, [R1+0x36c] ;  /* 0x00036c0001237983 */ /* 0x000ea20000300800 */
[----:B---3--:R-:W-:Y:S03]  /*58180*/  HMMA.16816.F32 R44, R44, R30, R36 ;  /* 0x0000001e2c2c723c */ /* 0x008fe60000001824 */
[----:B------:R-:W3:Y:S04]  /*58190*/  LDL.LU.64 R38, [R1+0x2a08] ;  /* 0x002a080001267983 */ /* 0x000ee80000300a00 */
[----:B------:R-:W3:-:S15]  /*581a0*/  LDL.LU.64 R36, [R1+0x2a00] ;  /* 0x002a000001247983 */ /* 0x000ede0000300a00 */
[----:B------:R-:W-:-:S01]  /*581b0*/  NOP ;  /* 0x0000000000007918 */ /* 0x000fc20000000000 */
[----:B------:R-:W-:Y:S04]  /*581c0*/  STL.64 [R1+0x380], R44 ;  /* 0x0003802c01007387 */ /* 0x000fe80000100a00 */
[----:B------:R0:W-:Y:S04]  /*581d0*/  STL.64 [R1+0x388], R46 ;  /* 0x0003882e01007387 */ /* 0x0001e80000100a00 */
[----:B------:R-:W-:Y:S01]  /*581e0*/  STL.64 [R1+0x2818], R30 ;  /* 0x0028181e01007387 */ /* 0x000fe20000100a00 */
[----:B0-----:R-:W-:Y:S01]  /*581f0*/  MOV R46, R41 ;  /* 0x00000029002e7202 */ /* 0x001fe20000000f00 */
[----:B------:R-:W-:-:S07]  /*58200*/  IMAD.MOV.U32 R47, RZ, RZ, R40 ;  /* 0x000000ffff2f7224 */ /* 0x000fce00078e0028 */
[----:B---3--:R-:W-:Y:S01]  /*58210*/  HMMA.16816.F32 R44, R36, R46, R24 ;  /* 0x0000002e242c723c */ /* 0x008fe20000001818 */
[----:B------:R-:W3:Y:S04]  /*58220*/  LDL.LU.64 R26, [R1+0x29f8] ;  /* 0x0029f800011a7983 */ /* 0x000ee80000300a00 */
[----:B------:R-:W3:Y:S01]  /*58230*/  LDL.LU.64 R24, [R1+0x29f0] ;  /* 0x0029f00001187983 */ /* 0x000ee20000300a00 */
[----:B------:R-:W-:-:S03]  /*58240*/  IMAD.MOV.U32 R23, RZ, RZ, R42 ;  /* 0x000000ffff177224 */ /* 0x000fc600078e002a */
[----:B------:R-:W0:Y:S01]  /*58250*/  LDSM.16.MT88.4 R40, [R43+UR4+0x9800] ;  /* 0x009800042b28783b */ /* 0x000e220008004200 */
[C---:B--2---:R-:W-:Y:S06]  /*58260*/  HMMA.16816.F32 R32, R36.reuse, R6, R32 ;  /* 0x000000062420723c */ /* 0x044fec0000001820 */
[----:B----4-:R-:W-:Y:S01]  /*58270*/  HMMA.16816.F32 R12, R36, R22, R12 ;  /* 0x00000016240c723c */ /* 0x010fe2000000180c */
[----:B------:R-:W-:Y:S02]  /*58280*/  IMAD.MOV.U32 R17, RZ, RZ, R6 ;  /* 0x000000ffff117224 */ /* 0x000fe400078e0006 */
[----:B------:R-:W-:-:S04]  /*58290*/  IMAD.MOV.U32 R16, RZ, RZ, R7 ;  /* 0x000000ffff107224 */ /* 0x000fc800078e0007 */
[----:B------:R1:W-:Y:S04]  /*582a0*/  STL.64 [R1+0x10b0], R44 ;  /* 0x0010b02c01007387 */ /* 0x0003e80000100a00 */
[----:B------:R-:W-:Y:S06]  /*582b0*/  STL.64 [R1+0x10b8], R46 ;  /* 0x0010b82e01007387 */ /* 0x000fec0000100a00 */
[----:B------:R-:W-:Y:S04]  /*582c0*/  STL.64 [R1+0x1070], R32 ;  /* 0x0010702001007387 */ /* 0x000fe80000100a00 */
[----:B------:R-:W-:Y:S04]  /*582d0*/  STL.64 [R1+0x1078], R34 ;  /* 0x0010782201007387 */ /* 0x000fe80000100a00 */
[----:B------:R-:W-:Y:S04]  /*582e0*/  STL.64 [R1+0x28a0], R18 ;  /* 0x0028a01201007387 */ /* 0x000fe80000100a00 */
[----:B------:R-:W-:Y:S04]  /*582f0*/  STL.64 [R1+0x2898], R16 ;  /* 0x0028981001007387 */ /* 0x000fe80000100a00 */
[----:B0-----:R-:W-:Y:S04]  /*58300*/  STL.64 [R1+0x28b0], R42 ;  /* 0x0028b02a01007387 */ /* 0x001fe80000100a00 */
[----:B------:R-:W-:Y:S04]  /*58310*/  STL.64 [R1+0x28a8], R40 ;  /* 0x0028a82801007387 */ /* 0x000fe80000100a00 */
[----:B------:R-:W-:Y:S04]  /*58320*/  STL.64 [R1+0x1050], R12 ;  /* 0x0010500c01007387 */ /* 0x000fe80000100a00 */
[----:B------:R-:W-:Y:S01]  /*58330*/  STL.64 [R1+0x1058], R14 ;  /* 0x0010580e01007387 */ /* 0x000fe20000100a00 */
[----:B------:R-:W-:-:S02]  /*58340*/  IMAD.MOV.U32 R9, RZ, RZ, R51 ;  /* 0x000000ffff097224 */ /* 0x000fc400078e0033 */
[----:B-1----:R-:W-:Y:S01]  /*58350*/  IMAD.MOV.U32 R44, RZ, RZ, R50 ;  /* 0x000000ffff2c7224 */ /* 0x002fe200078e0032 */
[----:B---3--:R-:W-:-:S15]  /*58360*/  HMMA.16816.F32 R4, R36, R50, R24 ;  /* 0x000000322404723c */ /* 0x008fde0000001818 */
[----:B------:R-:W-:-:S08]  /*58370*/  NOP ;  /* 0x0000000000007918 */ /* 0x000fd00000000000 */
[----:B------:R-:W-:Y:S04]  /*58380*/  STL.64 [R1+0x1010], R4 ;  /* 0x0010100401007387 */ /* 0x000fe80000100a00 */
[----:B------:R0:W-:Y:S02]  /*58390*/  STL.64 [R1+0x1018], R6 ;  /* 0x0010180601007387 */ /* 0x0001e40000100a00 */
[----:B0-----:R-:W-:Y:S02]  /*583a0*/  HMMA.16816.F32 R4, R36, R58, R52 ;  /* 0x0000003a2404723c */ /* 0x001fe40000001834 */
[----:B------:R-:W-:Y:S04]  /*583b0*/  STL.64 [R1+0x2988], R10 ;  /* 0x0029880a01007387 */ /* 0x000fe80000100a00 */
[----:B------:R-:W-:Y:S04]  /*583c0*/  STL [R1+0x2980], R9 ;  /* 0x0029800901007387 */ /* 0x000fe80000100800 */
[----:B------:R-:W-:Y:S04]  /*583d0*/  STL [R1+0x28b8], R44 ;  /* 0x0028b82c01007387 */ /* 0x000fe80000100800 */
[----:B------:R-:W2:Y:S09]  /*583e0*/  LDL.LU R52, [R1+0x600] ;  /* 0x0006000001347983 */ /* 0x000eb20000300800 */
[----:B------:R-:W-:Y:S04]  /*583f0*/  STL.64 [R1+0xfe0], R4 ;  /* 0x000fe00401007387 */ /* 0x000fe80000100a00 */
[----:B------:R0:W-:Y:S04]  /*58400*/  STL.64 [R1+0xfe8], R6 ;  /* 0x000fe80601007387 */ /* 0x0001e80000100a00 */
[----:B------:R-:W2:Y:S04]  /*58410*/  LDL.LU R53, [R1+0x604] ;  /* 0x0006040001357983 */ /* 0x000ea80000300800 */
[----:B------:R-:W3:Y:S04]  /*58420*/  LDL.LU R54, [R1+0x608] ;  /* 0x0006080001367983 */ /* 0x000ee80000300800 */
[----:B------:R-:W3:Y:S01]  /*58430*/  LDL.LU R55, [R1+0x60c] ;  /* 0x00060c0001377983 */ /* 0x000ee20000300800 */
[----:B------:R-:W-:-:S02]  /*58440*/  IMAD.MOV.U32 R58, RZ, RZ, R29 ;  /* 0x000000ffff3a7224 */ /* 0x000fc400078e001d */
[----:B------:R-:W-:Y:S01]  /*58450*/  IMAD.MOV.U32 R59, RZ, RZ, R28 ;  /* 0x000000ffff3b7224 */ /* 0x000fe200078e001c */
[----:B---3--:R1:W-:Y:S04]  /*58460*/  STL.64 [R1+0x28c8], R54 ;  /* 0x0028c83601007387 */ /* 0x0083e80000100a00 */
[----:B--2---:R-:W-:Y:S04]  /*58470*/  STL.64 [R1+0x28c0], R52 ;  /* 0x0028c03401007387 */ /* 0x004fe80000100a00 */
[----:B------:R2:W-:Y:S04]  /*58480*/  STL.64 [R1+0x28d0], R58 ;  /* 0x0028d03a01007387 */ /* 0x0005e80000100a00 */
[----:B------:R-:W3:Y:S04]  /*58490*/  LDL.LU R24, [R1+0x610] ;  /* 0x0006100001187983 */ /* 0x000ee80000300800 */
[----:B------:R-:W3:Y:S04]  /*584a0*/  LDL.LU R25, [R1+0x614] ;  /* 0x0006140001197983 */ /* 0x000ee80000300800 */
[----:B------:R-:W4:Y:S04]  /*584b0*/  LDL.LU R26, [R1+0x618] ;  /* 0x00061800011a7983 */ /* 0x000f280000300800 */
[----:B------:R-:W4:Y:S01]  /*584c0*/  LDL.LU R27, [R1+0x61c] ;  /* 0x00061c00011b7983 */ /* 0x000f220000300800 */
[----:B------:R-:W-:-:S02]  /*584d0*/  IMAD.MOV.U32 R22, RZ, RZ, R60 ;  /* 0x000000ffff167224 */ /* 0x000fc400078e003c */
[----:B------:R-:W-:Y:S01]  /*584e0*/  IMAD.MOV.U32 R23, RZ, RZ, R3 ;  /* 0x000000ffff177224 */ /* 0x000fe200078e0003 */
[----:B0-----:R-:W-:Y:S01]  /*584f0*/  MOV R6, R61 ;  /* 0x0000003d00067202 */ /* 0x001fe20000000f00 */
[----:B------:R-:W-:Y:S01]  /*58500*/  IMAD.MOV.U32 R7, RZ, RZ, R0 ;  /* 0x000000ffff077224 */ /* 0x000fe200078e0000 */
[----:B----4-:R0:W-:Y:S04]  /*58510*/  STL.64 [R1+0x28e0], R26 ;  /* 0x0028e01a01007387 */ /* 0x0101e80000100a00 */
[----:B---3--:R-:W-:Y:S04]  /*58520*/  STL.64 [R1+0x28d8], R24 ;  /* 0x0028d81801007387 */ /* 0x008fe80000100a00 */
[----:B------:R-:W3:Y:S04]  /*58530*/  LDL.LU R60, [R1+0x29ec] ;  /* 0x0029ec00013c7983 */ /* 0x000ee80000300800 */
[----:B------:R-:W1:Y:S04]  /*58540*/  LDL.LU R3, [R1+0x29e8] ;  /* 0x0029e80001037983 */ /* 0x000e680000300800 */
[----:B------:R-:W-:Y:S04]  /*58550*/  STL.64 [R1+0x28e8], R22 ;  /* 0x0028e81601007387 */ /* 0x000fe80000100a00 */
[----:B------:R-:W0:Y:S04]  /*58560*/  LDL.LU R61, [R1+0x29e4] ;  /* 0x0029e400013d7983 */ /* 0x000e280000300800 */
[----:B------:R-:W4:Y:S04]  /*58570*/  LDL.LU R0, [R1+0x29e0] ;  /* 0x0029e00001007983 */ /* 0x000f280000300800 */
[----:B------:R-:W-:Y:S04]  /*58580*/  STL.64 [R1+0x28f0], R6 ;  /* 0x0028f00601007387 */ /* 0x000fe80000100a00 */
[----:B------:R-:W2:Y:S04]  /*58590*/  LDL.LU R16, [R1+0x630] ;  /* 0x0006300001107983 */ /* 0x000ea80000300800 */
[----:B------:R-:W2:Y:S04]  /*585a0*/  LDL.LU R17, [R1+0x634] ;  /* 0x0006340001117983 */ /* 0x000ea80000300800 */
[----:B------:R-:W3:Y:S04]  /*585b0*/  LDL.LU R18, [R1+0x638] ;  /* 0x0006380001127983 */ /* 0x000ee80000300800 */
[----:B------:R-:W3:Y:S01]  /*585c0*/  LDL.LU R19, [R1+0x63c] ;  /* 0x00063c0001137983 */ /* 0x000ee20000300800 */
[----:B------:R-:W-:-:S02]  /*585d0*/  IMAD.MOV.U32 R42, RZ, RZ, R2 ;  /* 0x000000ffff2a7224 */ /* 0x000fc400078e0002 */
[----:B------:R-:W-:Y:S01]  /*585e0*/  IMAD.MOV.U32 R43, RZ, RZ, R8 ;  /* 0x000000ffff2b7224 */ /* 0x000fe200078e0008 */
[----:B---3--:R-:W-:Y:S04]  /*585f0*/  STL.64 [R1+0x2900], R18 ;  /* 0x0029001201007387 */ /* 0x008fe80000100a00 */
[----:B--2---:R-:W-:Y:S04]  /*58600*/  STL.64 [R1+0x28f8], R16 ;  /* 0x0028f81001007387 */ /* 0x004fe80000100a00 */
[----:B------:R-:W2:Y:S04]  /*58610*/  LDL.LU R2, [R1+0x29dc] ;  /* 0x0029dc0001027983 */ /* 0x000ea80000300800 */
[----:B------:R3:W-:Y:S04]  /*58620*/  STL.64 [R1+0x2908], R42 ;  /* 0x0029082a01007387 */ /* 0x0007e80000100a00 */
[----:B------:R-:W4:Y:S04]  /*58630*/  LDL.LU R44, [R1+0x640] ;  /* 0x00064000012c7983 */ /* 0x000f280000300800 */
[----:B------:R-:W4:Y:S04]  /*58640*/  LDL.LU R45, [R1+0x644] ;  /* 0x00064400012d7983 */ /* 0x000f280000300800 */
[----:B------:R-:W3:Y:S04]  /*58650*/  LDL.LU R46, [R1+0x648] ;  /* 0x00064800012e7983 */ /* 0x000ee80000300800 */
[----:B------:R-:W3:Y:S01]  /*58660*/  LDL.LU R47, [R1+0x64c] ;  /* 0x00064c00012f7983 */ /* 0x000ee20000300800 */
[----:B-1----:R-:W-:-:S02]  /*58670*/  IMAD.MOV.U32 R54, RZ, RZ, R3 ;  /* 0x000000ffff367224 */ /* 0x002fc400078e0003 */
[----:B------:R-:W-:Y:S01]  /*58680*/  IMAD.MOV.U32 R55, RZ, RZ, R60 ;  /* 0x000000ffff377224 */ /* 0x000fe200078e003c */
[----:B---3--:R-:W-:Y:S04]  /*58690*/  STL.64 [R1+0x2918], R46 ;  /* 0x0029182e01007387 */ /* 0x008fe80000100a00 */
[----:B----4-:R1:W-:Y:S04]  /*586a0*/  STL.64 [R1+0x2910], R44 ;  /* 0x0029102c01007387 */ /* 0x0103e80000100a00 */
[----:B------:R-:W3:Y:S04]  /*586b0*/  LDL.LU R3, [R1+0x29d8] ;  /* 0x0029d80001037983 */ /* 0x000ee80000300800 */
[----:B------:R-:W4:Y:S04]  /*586c0*/  LDL.LU R60, [R1+0x29d4] ;  /* 0x0029d400013c7983 */ /* 0x000f280000300800 */
[----:B------:R2:W-:Y:S04]  /*586d0*/  STL.64 [R1+0x2920], R54 ;  /* 0x0029203601007387 */ /* 0x0005e80000100a00 */
[----:B------:R-:W2:Y:S04]  /*586e0*/  LDL.LU R56, [R1+0x650] ;  /* 0x0006500001387983 */ /* 0x000ea80000300800 */
[----:B------:R-:W2:Y:S04]  /*586f0*/  LDL.LU R57, [R1+0x654] ;  /* 0x0006540001397983 */ /* 0x000ea80000300800 */
[----:B------:R-:W3:Y:S04]  /*58700*/  LDL.LU R58, [R1+0x658] ;  /* 0x00065800013a7983 */ /* 0x000ee80000300800 */
[----:B------:R-:W3:Y:S01]  /*58710*/  LDL.LU R59, [R1+0x65c] ;  /* 0x00065c00013b7983 */ /* 0x000ee20000300800 */
[----:B0-----:R-:W-:-:S03]  /*58720*/  IMAD.MOV.U32 R26, RZ, RZ, R61 ;  /* 0x000000ffff1a7224 */ /* 0x001fc600078e003d */
[----:B---3--:R-:W-:Y:S04]  /*58730*/  STL.64 [R1+0x2930], R58 ;  /* 0x0029303a01007387 */ /* 0x008fe80000100a00 */
[----:B--2---:R0:W-:Y:S04]  /*58740*/  STL.64 [R1+0x2928], R56 ;  /* 0x0029283801007387 */ /* 0x0041e80000100a00 */
[----:B------:R-:W2:Y:S04]  /*58750*/  LDL.LU R61, [R1+0x29d0] ;  /* 0x0029d000013d7983 */ /* 0x000ea80000300800 */
[----:B------:R-:W3:Y:S01]  /*58760*/  LDL R27, [R1+0x5c] ;  /* 0x00005c00011b7983 */ /* 0x000ee20000100800 */
[----:B------:R-:W-:-:S03]  /*58770*/  IMAD.MOV.U32 R35, RZ, RZ, R3 ;  /* 0x000000ffff237224 */ /* 0x000fc600078e0003 */
[----:B---3--:R3:W-:Y:S04]  /*58780*/  STL.64 [R1+0x2938], R26 ;  /* 0x0029381a01007387 */ /* 0x0087e80000100a00 */
[----:B------:R-:W3:Y:S01]  /*58790*/  LDL R34, [R1+0x78] ;  /* 0x0000780001227983 */ /* 0x000ee20000100800 */
[----:B----4-:R-:W-:Y:S02]  /*587a0*/  IMAD.MOV.U32 R42, RZ, RZ, R60 ;  /* 0x000000ffff2a7224 */ /* 0x010fe400078e003c */
[----:B--2---:R-:W-:Y:S01]  /*587b0*/  IMAD.MOV.U32 R43, RZ, RZ, R61 ;  /* 0x000000ffff2b7224 */ /* 0x004fe200078e003d */
[----:B------:R-:W2:Y:S04]  /*587c0*/  LDL.LU R3, [R1+0x29cc] ;  /* 0x0029cc0001037983 */ /* 0x000ea80000300800 */
[----:B---3--:R3:W-:Y:S04]  /*587d0*/  STL.64 [R1+0x2940], R34 ;  /* 0x0029402201007387 */ /* 0x0087e80000100a00 */
[----:B------:R-:W4:Y:S04]  /*587e0*/  LDL.LU R60, [R1+0x29c8] ;  /* 0x0029c800013c7983 */ /* 0x000f280000300800 */
[----:B------:R-:W3:Y:S04]  /*587f0*/  LDL.LU R61, [R1+0x29c4] ;  /* 0x0029c400013d7983 */ /* 0x000ee80000300800 */
[----:B------:R4:W-:Y:S04]  /*58800*/  STL.64 [R1+0x2948], R42 ;  /* 0x0029482a01007387 */ /* 0x0009e80000100a00 */
[----:B-1----:R-:W4:Y:S04]  /*58810*/  LDL.LU R44, [R1+0x690] ;  /* 0x00069000012c7983 */ /* 0x002f280000300800 */
[----:B------:R-:W4:Y:S04]  /*58820*/  LDL.LU R45, [R1+0x694] ;  /* 0x00069400012d7983 */ /* 0x000f280000300800 */
[----:B------:R-:W3:Y:S04]  /*58830*/  LDL.LU R46, [R1+0x698] ;  /* 0x00069800012e7983 */ /* 0x000ee80000300800 */
[----:B------:R-:W3:Y:S01]  /*58840*/  LDL.LU R47, [R1+0x69c] ;  /* 0x00069c00012f7983 */ /* 0x000ee20000300800 */
[----:B--2---:R-:W-:-:S03]  /*58850*/  MOV R55, R3 ;  /* 0x0000000300377202 */ /* 0x004fc60000000f00 */
[----:B---3--:R-:W-:Y:S04]  /*58860*/  STL.64 [R1+0x2958], R46 ;  /* 0x0029582e01007387 */ /* 0x008fe80000100a00 */
[----:B----4-:R-:W-:Y:S04]  /*58870*/  STL.64 [R1+0x2950], R44 ;  /* 0x0029502c01007387 */ /* 0x010fe80000100a00 */
[----:B------:R-:W2:Y:S04]  /*58880*/  LDL R54, [R1+0x98] ;  /* 0x0000980001367983 */ /* 0x000ea80000100800 */
[----:B------:R-:W3:Y:S04]  /*58890*/  LDL.LU R3, [R1+0x29c0] ;  /* 0x0029c00001037983 */ /* 0x000ee80000300800 */
[----:B--2---:R1:W-:Y:S04]  /*588a0*/  STL.64 [R1+0x2960], R54 ;  /* 0x0029603601007387 */ /* 0x0043e80000100a00 */
[----:B0-----:R-:W2:Y:S04]  /*588b0*/  LDL.LU R56, [R1+0x6a0] ;  /* 0x0006a00001387983 */ /* 0x001ea80000300800 */
[----:B------:R-:W2:Y:S04]  /*588c0*/  LDL.LU R57, [R1+0x6a4] ;  /* 0x0006a40001397983 */ /* 0x000ea80000300800 */
[----:B------:R-:W4:Y:S04]  /*588d0*/  LDL.LU R58, [R1+0x6a8] ;  /* 0x0006a800013a7983 */ /* 0x000f280000300800 */
[----:B------:R-:W4:Y:S01]  /*588e0*/  LDL.LU R59, [R1+0x6ac] ;  /* 0x0006ac00013b7983 */ /* 0x000f220000300800 */
[----:B------:R-:W-:-:S02]  /*588f0*/  IMAD.MOV.U32 R26, RZ, RZ, R61 ;  /* 0x000000ffff1a7224 */ /* 0x000fc400078e003d */
[----:B------:R-:W-:Y:S01]  /*58900*/  IMAD.MOV.U32 R27, RZ, RZ, R60 ;  /* 0x000000ffff1b7224 */ /* 0x000fe200078e003c */
[----:B----4-:R-:W-:Y:S04]  /*58910*/  STL.64 [R1+0x2970], R58 ;  /* 0x0029703a01007387 */ /* 0x010fe80000100a00 */
[----:B--2---:R0:W-:Y:S04]  /*58920*/  STL.64 [R1+0x2968], R56 ;  /* 0x0029683801007387 */ /* 0x0041e80000100a00 */
[----:B------:R-:W2:Y:S04]  /*58930*/  LDL.LU R61, [R1+0x29bc] ;  /* 0x0029bc00013d7983 */ /* 0x000ea80000300800 */
[----:B------:R-:W1:Y:S04]  /*58940*/  LDL.LU R60, [R1+0x29b8] ;  /* 0x0029b800013c7983 */ /* 0x000e680000300800 */
[----:B------:R-:W-:Y:S04]  /*58950*/  STL.64 [R1+0x2978], R26 ;  /* 0x0029781a01007387 */ /* 0x000fe80000100a00 */
[----:B------:R-:W4:Y:S04]  /*58960*/  LDL.LU R32, [R1+0x6b0] ;  /* 0x0006b00001207983 */ /* 0x000f280000300800 */
[----:B------:R-:W4:Y:S04]  /*58970*/  LDL.LU R33, [R1+0x6b4] ;  /* 0x0006b40001217983 */ /* 0x000f280000300800 */
[----:B------:R-:W2:Y:S04]  /*58980*/  LDL.LU R34, [R1+0x6b8] ;  /* 0x0006b80001227983 */ /* 0x000ea80000300800 */
[----:B------:R-:W2:Y:S01]  /*58990*/  LDL.LU R35, [R1+0x6bc] ;  /* 0x0006bc0001237983 */ /* 0x000ea20000300800 */
[----:B---3--:R-:W-:-:S03]  /*589a0*/  IMAD.MOV.U32 R43, RZ, RZ, R3 ;  /* 0x000000ffff2b7224 */ /* 0x008fc600078e0003 */
[----:B--2---:R-:W-:Y:S04]  /*589b0*/  STL.64 [R1+0x2998], R34 ;  /* 0x0029982201007387 */ /* 0x004fe80000100a00 */
[----:B----4-:R-:W-:Y:S04]  /*589c0*/  STL.64 [R1+0x2990], R32 ;  /* 0x0029902001007387 */ /* 0x010fe80000100a00 */
[----:B------:R-:W2:Y:S01]  /*589d0*/  LDL R42, [R1+0xb8] ;  /* 0x0000b800012a7983 */ /* 0x000ea20000100800 */
[----:B-1----:R-:W-:Y:S02]  /*589e0*/  IMAD.MOV.U32 R54, RZ, RZ, R60 ;  /* 0x000000ffff367224 */ /* 0x002fe400078e003c */
[----:B------:R-:W-:Y:S01]  /*589f0*/  IMAD.MOV.U32 R55, RZ, RZ, R61 ;  /* 0x000000ffff377224 */ /* 0x000fe200078e003d */
[----:B------:R-:W3:Y:S04]  /*58a00*/  LDL.LU R3, [R1+0x29b4] ;  /* 0x0029b40001037983 */ /* 0x000ee80000300800 */
[----:B--2---:R-:W-:Y:S04]  /*58a10*/  STL.64 [R1+0x29a0], R42 ;  /* 0x0029a02a01007387 */ /* 0x004fe80000100a00 */
[----:B------:R-:W2:Y:S04]  /*58a20*/  LDL.LU R60, [R1+0x29b0] ;  /* 0x0029b000013c7983 */ /* 0x000ea80000300800 */
[----:B------:R1:W-:Y:S04]  /*58a30*/  STL.64 [R1+0x29a8], R54 ;  /* 0x0029a83601007387 */ /* 0x0003e80000100a00 */
[----:B0-----:R-:W4:Y:S04]  /*58a40*/  LDL.LU R56, [R1+0x6d0] ;  /* 0x0006d00001387983 */ /* 0x001f280000300800 */
[----:B------:R-:W4:Y:S04]  /*58a50*/  LDL.LU R57, [R1+0x6d4] ;  /* 0x0006d40001397983 */ /* 0x000f280000300800 */
[----:B------:R-:W4:Y:S04]  /*58a60*/  LDL.LU R58, [R1+0x6d8] ;  /* 0x0006d800013a7983 */ /* 0x000f280000300800 */
[----:B------:R-:W4:Y:S04]  /*58a70*/  LDL.LU R59, [R1+0x6dc] ;  /* 0x0006dc00013b7983 */ /* 0x000f280000300800 */
[----:B------:R-:W3:Y:S04]  /*58a80*/  LDL.LU R52, [R1+0x700] ;  /* 0x0007000001347983 */ /* 0x000ee80000300800 */
[----:B------:R-:W3:Y:S04]  /*58a90*/  LDL.LU R53, [R1+0x704] ;  /* 0x0007040001357983 */ /* 0x000ee80000300800 */
[----:B-1----:R-:W3:Y:S04]  /*58aa0*/  LDL.LU R54, [R1+0x708] ;  /* 0x0007080001367983 */ /* 0x002ee80000300800 */
        /* <DEDUP_REMOVED lines=31> */
[----:B---3--:R-:W-:-:S15]  /*58ca0*/  HMMA.16816.F32 R52, R36, R42, R52 ;  /* 0x0000002a2434723c */ /* 0x008fde0000001834 */
[----:B------:R-:W-:-:S08]  /*58cb0*/  NOP ;  /* 0x0000000000007918 */ /* 0x000fd00000000000 */
[----:B------:R-:W-:Y:S04]  /*58cc0*/  STL.64 [R1+0xfa0], R52 ;  /* 0x000fa03401007387 */ /* 0x000fe80000100a00 */
[----:B------:R0:W-:Y:S04]  /*58cd0*/  STL.64 [R1+0xfa8], R54 ;  /* 0x000fa83601007387 */ /* 0x0001e80000100a00 */
[----:B0-----:R-:W3:Y:S01]  /*58ce0*/  LDL.LU.64 R54, [R1+0x29a8] ;  /* 0x0029a80001367983 */ /* 0x001ee20000300a00 */
[----:B--2---:R-:W-:Y:S02]  /*58cf0*/  IMAD.MOV.U32 R50, RZ, RZ, R60 ;  /* 0x000000ffff327224 */ /* 0x004fe400078e003c */
[----:B------:R-:W-:-:S02]  /*58d00*/  IMAD.MOV.U32 R51, RZ, RZ, R3 ;  /* 0x000000ffff337224 */ /* 0x000fc400078e0003 */
[----:B------:R-:W-:-:S05]  /*58d10*/  IMAD.MOV.U32 R6, RZ, RZ, R2 ;  /* 0x000000ffff067224 */ /* 0x000fca00078e0002 */
[----:B----4-:R-:W-:Y:S01]  /*58d20*/  HMMA.16816.F32 R48, R36, R50, R32 ;  /* 0x000000322430723c */ /* 0x010fe20000001820 */
[----:B------:R-:W-:-:S05]  /*58d30*/  IMAD.MOV.U32 R7, RZ, RZ, R0 ;  /* 0x000000ffff077224 */ /* 0x000fca00078e0000 */
[----:B------:R-:W-:Y:S01]  /*58d40*/  HMMA.16816.F32 R8, R36, R26, R8 ;  /* 0x0000001a2408723c */ /* 0x000fe20000001808 */
[----:B------:R-:W-:Y:S01]  /*58d50*/  MOV R2, R42 ;  /* 0x0000002a00027202 */ /* 0x000fe20000000f00 */
[----:B------:R-:W-:Y:S02]  /*58d60*/  IMAD.MOV.U32 R0, RZ, RZ, R43 ;  /* 0x000000ffff007224 */ /* 0x000fe400078e002b */
[----:B------:R-:W2:Y:S04]  /*58d70*/  LDL.LU.64 R42, [R1+0x29a0] ;  /* 0x0029a000012a7983 */ /* 0x000ea80000300a00 */
[----:B------:R-:W4:Y:S04]  /*58d80*/  LDL.LU.64 R34, [R1+0x2998] ;  /* 0x0029980001227983 */ /* 0x000f280000300a00 */
[----:B------:R-:W4:Y:S01]  /*58d90*/  LDL.LU.64 R32, [R1+0x2990] ;  /* 0x0029900001207983 */ /* 0x000f220000300a00 */
[----:B------:R-:W-:-:S04]  /*58da0*/  IMAD.MOV.U32 R3, RZ, RZ, R27 ;  /* 0x000000ffff037224 */ /* 0x000fc800078e001b */
[----:B------:R0:W-:Y:S04]  /*58db0*/  STL.64 [R1+0xf60], R48 ;  /* 0x000f603001007387 */ /* 0x0001e80000100a00 */
[----:B------:R1:W-:Y:S04]  /*58dc0*/  STL.64 [R1+0xf68], R50 ;  /* 0x000f683201007387 */ /* 0x0003e80000100a00 */
[----:B0-----:R-:W4:Y:S04]  /*58dd0*/  LDL.LU R48, [R1+0x5f0] ;  /* 0x0005f00001307983 */ /* 0x001f280000300800 */
[----:B------:R-:W4:Y:S04]  /*58de0*/  LDL.LU R49, [R1+0x5f4] ;  /* 0x0005f40001317983 */ /* 0x000f280000300800 */
[----:B-1----:R-:W4:Y:S04]  /*58df0*/  LDL.LU R50, [R1+0x5f8] ;  /* 0x0005f80001327983 */ /* 0x002f280000300800 */
[----:B------:R-:W4:Y:S04]  /*58e00*/  LDL.LU R51, [R1+0x5fc] ;  /* 0x0005fc0001337983 */ /* 0x000f280000300800 */
[----:B------:R0:W-:Y:S04]  /*58e10*/  STL.64 [R1+0xf20], R8 ;  /* 0x000f200801007387 */ /* 0x0001e80000100a00 */
[----:B------:R1:W-:Y:S01]  /*58e20*/  STL.64 [R1+0xf28], R10 ;  /* 0x000f280a01007387 */ /* 0x0003e20000100a00 */
[----:B0-----:R-:W-:-:S03]  /*58e30*/  IMAD.MOV.U32 R8, RZ, RZ, R26 ;  /* 0x000000ffff087224 */ /* 0x001fc600078e001a */
[----:B-1----:R-:W4:Y:S04]  /*58e40*/  LDL.LU.64 R10, [R1+0x2988] ;  /* 0x00298800010a7983 */ /* 0x002f280000300a00 */
[----:B------:R-:W4:Y:S04]  /*58e50*/  LDL.LU R9, [R1+0x2980] ;  /* 0x0029800001097983 */ /* 0x000f280000300800 */
[----:B------:R-:W4:Y:S01]  /*58e60*/  LDL.LU.64 R26, [R1+0x2978] ;  /* 0x00297800011a7983 */ /* 0x000f220000300a00 */
[----:B---3--:R-:W-:Y:S03]  /*58e70*/  HMMA.16816.F32 R52, R36, R54, R56 ;  /* 0x000000362434723c */ /* 0x008fe60000001838 */
[----:B------:R-:W3:Y:S04]  /*58e80*/  LDL.LU.64 R58, [R1+0x2970] ;  /* 0x00297000013a7983 */ /* 0x000ee80000300a00 */
[----:B------:R-:W3:-:S15]  /*58e90*/  LDL.LU.64 R56, [R1+0x2968] ;  /* 0x0029680001387983 */ /* 0x000ede0000300a00 */
[----:B------:R-:W-:-:S01]  /*58ea0*/  NOP ;  /* 0x0000000000007918 */ /* 0x000fc20000000000 */
[----:B------:R-:W-:Y:S04]  /*58eb0*/  STL.64 [R1+0xef0], R52 ;  /* 0x000ef03401007387 */ /* 0x000fe80000100a00 */
[----:B------:R0:W-:Y:S04]  /*58ec0*/  STL.64 [R1+0xef8], R54 ;  /* 0x000ef83601007387 */ /* 0x0001e80000100a00 */
[----:B0-----:R-:W3:Y:S01]  /*58ed0*/  LDL.LU.64 R54, [R1+0x2960] ;  /* 0x0029600001367983 */ /* 0x001ee20000300a00 */
[----:B--2---:R-:W-:Y:S03]  /*58ee0*/  HMMA.16816.F32 R40, R36, R42, R44 ;  /* 0x0000002a2428723c */ /* 0x004fe6000000182c */
[----:B------:R-:W2:Y:S04]  /*58ef0*/  LDL.LU.64 R46, [R1+0x2958] ;  /* 0x00295800012e7983 */ /* 0x000ea80000300a00 */
[----:B------:R-:W2:-:S15]  /*58f00*/  LDL.LU.64 R44, [R1+0x2950] ;  /* 0x00295000012c7983 */ /* 0x000e9e0000300a00 */
[----:B------:R-:W-:-:S01]  /*58f10*/  NOP ;  /* 0x0000000000007918 */ /* 0x000fc20000000000 */
[----:B------:R-:W-:Y:S04]  /*58f20*/  STL.64 [R1+0xeb0], R40 ;  /* 0x000eb02801007387 */ /* 0x000fe80000100a00 */
[----:B------:R0:W-:Y:S01]  /*58f30*/  STL.64 [R1+0xeb8], R42 ;  /* 0x000eb82a01007387 */ /* 0x0001e20000100a00 */
[----:B----4-:R-:W-:Y:S03]  /*58f40*/  HMMA.16816.F32 R24, R36, R26, R32 ;  /* 0x0000001a2418723c */ /* 0x010fe60000001820 */
[----:B0-----:R-:W2:Y:S04]  /*58f50*/  LDL.LU.64 R42, [R1+0x2948] ;  /* 0x00294800012a7983 */ /* 0x001ea80000300a00 */
[----:B------:R-:W4:-:S15]  /*58f60*/  LDL.LU.64 R34, [R1+0x2940] ;  /* 0x0029400001227983 */ /* 0x000f1e0000300a00 */
[----:B------:R-:W-:-:S01]  /*58f70*/  NOP ;  /* 0x0000000000007918 */ /* 0x000fc20000000000 */
[----:B------:R-:W-:Y:S04]  /*58f80*/  STL.64 [R1+0xe70], R24 ;  /* 0x000e701801007387 */ /* 0x000fe80000100a00 */
[----:B------:R0:W-:Y:S04]  /*58f90*/  STL.64 [R1+0xe78], R26 ;  /* 0x000e781a01007387 */ /* 0x0001e80000100a00 */
[----:B0-----:R-:W4:Y:S01]  /*58fa0*/  LDL.LU.64 R26, [R1+0x2938] ;  /* 0x00293800011a7983 */ /* 0x001f220000300a00 */
[----:B---3--:R-:W-:Y:S03]  /*58fb0*/  HMMA.16816.F32 R52, R36, R54, R56 ;  /* 0x000000362434723c */ /* 0x008fe60000001838 */
[----:B------:R-:W3:Y:S04]  /*58fc0*/  LDL.LU.64 R58, [R1+0x2930] ;  /* 0x00293000013a7983 */ /* 0x000ee80000300a00 */
[----:B------:R-:W3:-:S15]  /*58fd0*/  LDL.LU.64 R56, [R1+0x2928] ;  /* 0x0029280001387983 */ /* 0x000ede0000300a00 */
[----:B------:R-:W-:-:S01]  /*58fe0*/  NOP ;  /* 0x0000000000007918 */ /* 0x000fc20000000000 */
[----:B------:R-:W-:Y:S04]  /*58ff0*/  STL.64 [R1+0xe40], R52 ;  /* 0x000e403401007387 */ /* 0x000fe80000100a00 */
[----:B------:R0:W-:Y:S04]  /*59000*/  STL.64 [R1+0xe48], R54 ;  /* 0x000e483601007387 */ /* 0x0001e80000100a00 */
[----:B0-----:R-:W3:Y:S01]  /*59010*/  LDL.LU.64 R54, [R1+0x2920] ;  /* 0x0029200001367983 */ /* 0x001ee20000300a00 */
[C---:B--2---:R-:W-:Y:S06]  /*59020*/  HMMA.16816.F32 R40, R36.reuse, R42, R44 ;  /* 0x0000002a2428723c */ /* 0x044fec000000182c */
[C---:B----4-:R-:W-:Y:S06]  /*59030*/  HMMA.16816.F32 R32, R36.reuse, R34, R28 ;  /* 0x000000222420723c */ /* 0x050fec000000181c */
[C---:B------:R-:W-:Y:S01]  /*59040*/  HMMA.16816.F32 R4, R36.reuse, R6, R16 ;  /* 0x000000062404723c */ /* 0x040fe20000001810 */
[----:B------:R-:W2:Y:S04]  /*59050*/  LDL.LU.64 R46, [R1+0x2918] ;  /* 0x00291800012e7983 */ /* 0x000ea80000300a00 */
[----:B------:R-:W2:Y:S06]  /*59060*/  LDL.LU.64 R44, [R1+0x2910] ;  /* 0x00291000012c7983 */ /* 0x000eac0000300a00 */
[----:B------:R-:W-:Y:S04]  /*59070*/  STL.64 [R1+0xe00], R40 ;  /* 0x000e002801007387 */ /* 0x000fe80000100a00 */
[----:B------:R0:W-:Y:S01]  /*59080*/  STL.64 [R1+0xe08], R42 ;  /* 0x000e082a01007387 */ /* 0x0001e20000100a00 */
[C---:B------:R-:W-:Y:S03]  /*59090*/  HMMA.16816.F32 R24, R36.reuse, R26, R20 ;  /* 0x0000001a2418723c */ /* 0x040fe60000001814 */
[----:B0-----:R-:W2:Y:S04]  /*590a0*/  LDL.LU.64 R42, [R1+0x2908] ;  /* 0x00290800012a7983 */ /* 0x001ea80000300a00 */
        /* <DEDUP_REMOVED lines=19> */
[----:B------:R-:W4:Y:S01]  /*591e0*/  LDL.LU.64 R24, [R1+0x28d8] ;  /* 0x0028d80001187983 */ /* 0x000f220000300a00 */
[C---:B---3--:R-:W-:Y:S03]  /*591f0*/  HMMA.16816.F32 R52, R36.reuse, R54, R56 ;  /* 0x000000362434723c */ /* 0x048fe60000001838 */
[----:B------:R-:W3:Y:S03]  /*59200*/  LDL.LU.64 R58, [R1+0x28d0] ;  /* 0x0028d000013a7983 */ /* 0x000ee60000300a00 */
[----:B--2---:R-:W-:-:S15]  /*59210*/  HMMA.16816.F32 R40, R36, R42, R44 ;  /* 0x0000002a2428723c */ /* 0x004fde000000182c */
[----:B------:R-:W-:-:S02]  /*59220*/  NOP ;  /* 0x0000000000007918 */ /* 0x000fc40000000000 */
[----:B------:R-:W-:Y:S04]  /*59230*/  STL.64 [R1+0xd10], R52 ;  /* 0x000d103401007387 */ /* 0x000fe80000100a00 */
[----:B------:R0:W-:Y:S04]  /*59240*/  STL.64 [R1+0xd18], R54 ;  /* 0x000d183601007387 */ /* 0x0001e80000100a00 */
[----:B0-----:R-:W2:Y:S04]  /*59250*/  LDL.LU.64 R54, [R1+0x28c8] ;  /* 0x0028c80001367983 */ /* 0x001ea80000300a00 */
[----:B------:R-:W2:Y:S04]  /*59260*/  LDL.LU.64 R52, [R1+0x28c0] ;  /* 0x0028c00001347983 */ /* 0x000ea80000300a00 */
[----:B------:R-:W2:Y:S01]  /*59270*/  LDL.LU R44, [R1+0x28b8] ;  /* 0x0028b800012c7983 */ /* 0x000ea20000300800 */
[C---:B----4-:R-:W-:Y:S06]  /*59280*/  HMMA.16816.F32 R4, R36.reuse, R6, R16 ;  /* 0x000000062404723c */ /* 0x050fec0000001810 */
[C---:B------:R-:W-:Y:S01]  /*59290*/  HMMA.16816.F32 R20, R36.reuse, R22, R12 ;  /* 0x000000162414723c */ /* 0x040fe2000000180c */
[----:B------:R-:W-:Y:S04]  /*592a0*/  STL.64 [R1+0xce0], R40 ;  /* 0x000ce02801007387 */ /* 0x000fe80000100a00 */
[----:B------:R0:W-:Y:S04]  /*592b0*/  STL.64 [R1+0xce8], R42 ;  /* 0x000ce82a01007387 */ /* 0x0001e80000100a00 */
        /* <DEDUP_REMOVED lines=13> */
[----:B------:R-:W4:Y:S01]  /*59390*/  LDL.LU.64 R20, [R1+0x2868] ;  /* 0x0028680001147983 */ /* 0x000f220000300a00 */
[----:B---3--:R-:W-:Y:S03]  /*593a0*/  HMMA.16816.F32 R56, R36, R58, R24 ;  /* 0x0000003a2438723c */ /* 0x008fe60000001818 */
[----:B------:R-:W3:Y:S04]  /*593b0*/  LDL.LU.64 R26, [R1+0x2860] ;  /* 0x00286000011a7983 */ /* 0x000ee80000300a00 */
[----:B------:R-:W3:-:S15]  /*593c0*/  LDL.LU.64 R24, [R1+0x2858] ;  /* 0x0028580001187983 */ /* 0x000ede0000300a00 */
[----:B------:R-:W-:-:S01]  /*593d0*/  NOP ;  /* 0x0000000000007918 */ /* 0x000fc20000000000 */
[----:B------:R-:W-:Y:S04]  /*593e0*/  STL.64 [R1+0xc30], R56 ;  /* 0x000c303801007387 */ /* 0x000fe80000100a00 */
[----:B------:R0:W-:Y:S04]  /*593f0*/  STL.64 [R1+0xc38], R58 ;  /* 0x000c383a01007387 */ /* 0x0001e80000100a00 */
[----:B0-----:R-:W2:Y:S04]  /*59400*/  LDL.LU.64 R58, [R1+0x2850] ;  /* 0x00285000013a7983 */ /* 0x001ea80000300a00 */
[----:B------:R-:W4:Y:S01]  /*59410*/  LDL.LU.64 R56, [R1+0x2848] ;  /* 0x0028480001387983 */ /* 0x000f220000300a00 */
[----:B--2---:R-:W-:-:S15]  /*59420*/  HMMA.16816.F32 R52, R36, R58, R52 ;  /* 0x0000003a2434723c */ /* 0x004fde0000001834 */
[----:B------:R-:W-:-:S08]  /*59430*/  NOP ;  /* 0x0000000000007918 */ /* 0x000fd00000000000 */
[----:B------:R-:W-:Y:S04]  /*59440*/  STL.64 [R1+0xbf0], R52 ;  /* 0x000bf03401007387 */ /* 0x000fe80000100a00 */
[----:B------:R0:W-:Y:S04]  /*59450*/  STL.64 [R1+0xbf8], R54 ;  /* 0x000bf83601007387 */ /* 0x0001e80000100a00 */
[----:B0-----:R-:W2:Y:S04]  /*59460*/  LDL.LU.64 R54, [R1+0x2840] ;  /* 0x0028400001367983 */ /* 0x001ea80000300a00 */
[----:B------:R-:W3:Y:S04]  /*59470*/  LDL.LU.64 R52, [R1+0x2838] ;  /* 0x0028380001347983 */ /* 0x000ee80000300a00 */
[----:B------:R-:W-:Y:S04]  /*59480*/  STL.64 [R1+0x2798], R58 ;  /* 0x0027983a01007387 */ /* 0x000fe80000100a00 */
[----:B----4-:R0:W-:Y:S04]  /*59490*/  STL.64 [R1+0x2790], R56 ;  /* 0x0027903801007387 */ /* 0x0101e80000100a00 */
        /* <DEDUP_REMOVED lines=10> */
[----:B------:R-:W-:Y:S04]  /*59540*/  STL.64 [R1+0x2788], R54 ;  /* 0x0027883601007387 */ /* 0x000fe80000100a00 */
[----:B---3--:R0:W-:Y:S04]  /*59550*/  STL.64 [R1+0x2780], R52 ;  /* 0x0027803401007387 */ /* 0x0081e80000100a00 */
[----:B0-----:R-:W2:Y:S04]  /*59560*/  LDL.LU R52, [R1+0x5e0] ;  /* 0x0005e00001347983 */ /* 0x001ea80000300800 */
[----:B------:R-:W2:Y:S04]  /*59570*/  LDL.LU R53, [R1+0x5e4] ;  /* 0x0005e40001357983 */ /* 0x000ea80000300800 */
[----:B------:R-:W2:Y:S04]  /*59580*/  LDL.LU R54, [R1+0x5e8] ;  /* 0x0005e80001367983 */ /* 0x000ea80000300800 */
[----:B------:R-:W2:Y:S01]  /*59590*/  LDL.LU R55, [R1+0x5ec] ;  /* 0x0005ec0001377983 */ /* 0x000ea20000300800 */
[C---:B------:R-:W-:Y:S06]  /*595a0*/  HMMA.16816.F32 R28, R36.reuse, R22, R28 ;  /* 0x00000016241c723c */ /* 0x040fec000000181c */
[----:B--2---:R-:W-:Y:S06]  /*595b0*/  HMMA.16816.F32 R52, R36, R50, R52 ;  /* 0x000000322434723c */ /* 0x004fec0000001834 */
[----:B------:R-:W-:Y:S04]  /*595c0*/  STL.64 [R1+0x27a8], R50 ;  /* 0x0027a83201007387 */ /* 0x000fe80000100a00 */
[----:B----4-:R0:W-:-:S13]  /*595d0*/  STL.64 [R1+0x27a0], R48 ;  /* 0x0027a03001007387 */ /* 0x0101da0000100a00 */
[----:B------:R-:W-:Y:S04]  /*595e0*/  STL.64 [R1+0xb00], R52 ;  /* 0x000b003401007387 */ /* 0x000fe80000100a00 */
[----:B------:R1:W-:Y:S04]  /*595f0*/  STL.64 [R1+0xb08], R54 ;  /* 0x000b083601007387 */ /* 0x0003e80000100a00 */
[----:B0-----:R-:W2:Y:S01]  /*59600*/  LDL.LU R48, [R1+0x590] ;  /* 0x0005900001307983 */ /* 0x001ea20000300800 */
[----:B-1----:R-:W-:-:S15]  /*59610*/  HMMA.16816.F32 R52, R36, R26, R56 ;  /* 0x0000001a2434723c */ /* 0x002fde0000001838 */
[----:B------:R-:W-:-:S08]  /*59620*/  NOP ;  /* 0x0000000000007918 */ /* 0x000fd00000000000 */
[----:B------:R-:W-:Y:S04]  /*59630*/  STL.64 [R1+0xaf0], R52 ;  /* 0x000af03401007387 */ /* 0x000fe80000100a00 */
[----:B------:R-:W-:Y:S04]  /*59640*/  STL.64 [R1+0xaf8], R54 ;  /* 0x000af83601007387 */ /* 0x000fe80000100a00 */
[----:B------:R-:W2:Y:S04]  /*59650*/  LDL.LU R49, [R1+0x594] ;  /* 0x0005940001317983 */ /* 0x000ea80000300800 */
[----:B------:R-:W2:Y:S04]  /*59660*/  LDL.LU R50, [R1+0x598] ;  /* 0x0005980001327983 */ /* 0x000ea80000300800 */
[----:B------:R-:W2:Y:S04]  /*59670*/  LDL.LU R51, [R1+0x59c] ;  /* 0x00059c0001337983 */ /* 0x000ea80000300800 */
        /* <DEDUP_REMOVED lines=8> */
[----:B------:R1:W-:Y:S04]  /*59700*/  STL.64 [R1+0xae0], R28 ;  /* 0x000ae01c01007387 */ /* 0x0003e80000100a00 */
[----:B------:R4:W-:Y:S04]  /*59710*/  STL.64 [R1+0xae8], R30 ;  /* 0x000ae81e01007387 */ /* 0x0009e80000100a00 */
[----:B------:R-:W2:Y:S04]  /*59720*/  LDL R60, [R1+0x24fc] ;  /* 0x0024fc00013c7983 */ /* 0x000ea80000100800 */
[----:B------:R-:W2:Y:S01]  /*59730*/  LDL.LU R52, [R1+0x550] ;  /* 0x0005500001347983 */ /* 0x000ea20000300800 */
        /* <DEDUP_REMOVED lines=8> */
[----:B------:R-:W2:Y:S04]  /*597c0*/  LDL.LU R33, [R1+0x944] ;  /* 0x0009440001217983 */ /* 0x000ea80000300800 */
[----:B------:R-:W2:Y:S04]  /*597d0*/  LDL.LU R34, [R1+0x948] ;  /* 0x0009480001227983 */ /* 0x000ea80000300800 */
[----:B------:R-:W2:Y:S04]  /*597e0*/  LDL.LU R35, [R1+0x94c] ;  /* 0x00094c0001237983 */ /* 0x000ea80000300800 */
[----:B-1----:R-:W2:Y:S04]  /*597f0*/  LDL.LU R28, [R1+0x930] ;  /* 0x00093000011c7983 */ /* 0x002ea80000300800 */
[----:B------:R-:W2:Y:S04]  /*59800*/  LDL.LU R29, [R1+0x934] ;  /* 0x00093400011d7983 */ /* 0x000ea80000300800 */
[----:B----4-:R-:W4:Y:S04]  /*59810*/  LDL.LU R30, [R1+0x938] ;  /* 0x00093800011e7983 */ /* 0x010f280000300800 */
[----:B------:R-:W4:Y:S04]  /*59820*/  LDL.LU R31, [R1+0x93c] ;  /* 0x00093c00011f7983 */ /* 0x000f280000300800 */
[----:B------:R-:W4:Y:S01]  /*59830*/  LDL.LU.64 R58, [R1+0x128] ;  /* 0x00012800013a7983 */ /* 0x000f220000300a00 */
[----:B0-----:R-:W-:-:S03]  /*59840*/  IMAD.MOV.U32 R23, RZ, RZ, R16 ;  /* 0x000000ffff177224 */ /* 0x001fc600078e0010 */
[----:B------:R0:W-:Y:S01]  /*59850*/  STL.64 [R1+0x27b0], R18 ;  /* 0x0027b01201007387 */ /* 0x0001e20000100a00 */
[----:B------:R-:W-:-:S03]  /*59860*/  IMAD.MOV.U32 R22, RZ, RZ, R17 ;  /* 0x000000ffff167224 */ /* 0x000fc600078e0011 */
[----:B------:R-:W4:Y:S04]  /*59870*/  LDL.LU R16, [R1+0x560] ;  /* 0x0005600001107983 */ /* 0x000f280000300800 */
[----:B------:R-:W4:Y:S04]  /*59880*/  LDL.LU R17, [R1+0x564] ;  /* 0x0005640001117983 */ /* 0x000f280000300800 */
[----:B0-----:R-:W4:Y:S04]  /*59890*/  LDL.LU R18, [R1+0x568] ;  /* 0x0005680001127983 */ /* 0x001f280000300800 */
[----:B------:R-:W4:Y:S04]  /*598a0*/  LDL.LU R19, [R1+0x56c] ;  /* 0x00056c0001137983 */ /* 0x000f280000300800 */
[----:B------:R0:W-:Y:S04]  /*598b0*/  STL.64 [R1+0x2758], R14 ;  /* 0x0027580e01007387 */ /* 0x0001e80000100a00 */
[----:B------:R-:W-:Y:S01]  /*598c0*/  STL.64 [R1+0x2750], R12 ;  /* 0x0027500c01007387 */ /* 0x000fe20000100a00 */
[----:B---3--:R-:W-:-:S15]  /*598d0*/  HMMA.16816.F32 R24, R36, R14, R24 ;  /* 0x0000000e2418723c */ /* 0x008fde0000001818 */
[----:B------:R-:W-:-:S08]  /*598e0*/  NOP ;  /* 0x0000000000007918 */ /* 0x000fd00000000000 */
[----:B------:R-:W-:Y:S04]  /*598f0*/  STL.64 [R1+0x920], R24 ;  /* 0x0009201801007387 */ /* 0x000fe80000100a00 */
[----:B------:R2:W-:Y:S04]  /*59900*/  STL.64 [R1+0x928], R26 ;  /* 0x0009281a01007387 */ /* 0x0005e80000100a00 */
[----:B0-----:R-:W3:Y:S01]  /*59910*/  LDL.LU.64 R14, [R1+0x148] ;  /* 0x00014800010e7983 */ /* 0x001ee20000300a00 */
[----:B--2---:R-:W-:Y:S07]  /*59920*/  HMMA.16816.F32 R24, R36, R10, R48 ;  /* 0x0000000a2418723c */ /* 0x004fee0000001830 */
[----:B------:R-:W-:-:S02]  /*59930*/  IMAD.MOV.U32 R50, RZ, RZ, R44 ;  /* 0x000000ffff327224 */ /* 0x000fc400078e002c */
[----:B------:R-:W0:Y:S01]  /*59940*/  LDSM.16.MT88.4 R44, [R60+UR4+0x9800] ;  /* 0x009800043c2c783b */ /* 0x000e220008004200 */
[----:B------:R-:W-:-:S13]  /*59950*/  HMMA.16816.F32 R32, R36, R6, R32 ;  /* 0x000000062420723c */ /* 0x000fda0000001820 */
[----:B------:R1:W-:Y:S04]  /*59960*/  STL.64 [R1+0x910], R24 ;  /* 0x0009101801007387 */ /* 0x0003e80000100a00 */
[----:B------:R2:W-:Y:S04]  /*59970*/  STL.64 [R1+0x918], R26 ;  /* 0x0009181a01007387 */ /* 0x0005e80000100a00 */
[----:B-1----:R-:W3:Y:S04]  /*59980*/  LDL.LU R24, [R1+0x540] ;  /* 0x0005400001187983 */ /* 0x002ee80000300800 */
[----:B------:R-:W3:Y:S04]  /*59990*/  LDL.LU R25, [R1+0x544] ;  /* 0x0005440001197983 */ /* 0x000ee80000300800 */
[----:B--2---:R-:W2:Y:S04]  /*599a0*/  LDL.LU R26, [R1+0x548] ;  /* 0x00054800011a7983 */ /* 0x004ea80000300800 */
[----:B------:R-:W2:Y:S04]  /*599b0*/  LDL.LU R27, [R1+0x54c] ;  /* 0x00054c00011b7983 */ /* 0x000ea80000300800 */
[----:B------:R-:W-:Y:S04]  /*599c0*/  STL.64 [R1+0x27b8], R10 ;  /* 0x0027b80a01007387 */ /* 0x000fe80000100a00 */
[----:B0-----:R0:W-:Y:S04]  /*599d0*/  STL [R1+0x2710], R44 ;  /* 0x0027102c01007387 */ /* 0x0011e80000100800 */
[----:B------:R1:W-:Y:S04]  /*599e0*/  STL [R1+0x270c], R45 ;  /* 0x00270c2d01007387 */ /* 0x0003e80000100800 */
[----:B------:R4:W-:Y:S04]  /*599f0*/  STL [R1+0x2708], R46 ;  /* 0x0027082e01007387 */ /* 0x0009e80000100800 */
[----:B------:R4:W-:Y:S04]  /*59a00*/  STL [R1+0x2704], R47 ;  /* 0x0027042f01007387 */ /* 0x0009e80000100800 */
[----:B0-----:R-:W3:Y:S04]  /*59a10*/  LDL.LU R44, [R1+0x570] ;  /* 0x00057000012c7983 */ /* 0x001ee80000300800 */
[----:B-1----:R-:W3:Y:S04]  /*59a20*/  LDL.LU R45, [R1+0x574] ;  /* 0x00057400012d7983 */ /* 0x002ee80000300800 */
[----:B----4-:R-:W3:Y:S04]  /*59a30*/  LDL.LU R46, [R1+0x578] ;  /* 0x00057800012e7983 */ /* 0x010ee80000300800 */
[----:B------:R-:W3:Y:S04]  /*59a40*/  LDL.LU R47, [R1+0x57c] ;  /* 0x00057c00012f7983 */ /* 0x000ee80000300800 */
[----:B------:R-:W-:Y:S04]  /*59a50*/  STL.64 [R1+0xba0], R32 ;  /* 0x000ba02001007387 */ /* 0x000fe80000100a00 */
[----:B------:R0:W-:Y:S04]  /*59a60*/  STL.64 [R1+0xba8], R34 ;  /* 0x000ba82201007387 */ /* 0x0001e80000100a00 */
[----:B0-----:R-:W4:Y:S04]  /*59a70*/  LDL.LU.64 R34, [R1+0x2820] ;  /* 0x0028200001227983 */ /* 0x001f280000300a00 */
[----:B------:R-:W-:Y:S04]  /*59a80*/  STL.64 [R1+0x27c8], R6 ;  /* 0x0027c80601007387 */ /* 0x000fe80000100a00 */
        /* <DEDUP_REMOVED lines=9> */
[----:B0-----:R-:W2:Y:S04]  /*59b20*/  LDL.LU.64 R30, [R1+0x2818] ;  /* 0x00281800011e7983 */ /* 0x001ea80000300a00 */
[----:B------:R-:W-:Y:S01]  /*59b30*/  STL.64 [R1+0x27f8], R34 ;  /* 0x0027f82201007387 */ /* 0x000fe20000100a00 */
[----:B--2---:R-:W-:Y:S06]  /*59b40*/  HMMA.16816.F32 R4, R36, R30, R4 ;  /* 0x0000001e2404723c */ /* 0x004fec0000001804 */
[----:B------:R-:W-:Y:S04]  /*59b50*/  STL [R1+0x274c], R30 ;  /* 0x00274c1e01007387 */ /* 0x000fe80000100800 */
[----:B------:R-:W-:-:S13]  /*59b60*/  STL [R1+0x2748], R31 ;  /* 0x0027481f01007387 */ /* 0x000fda0000100800 */
[----:B------:R-:W-:Y:S04]  /*59b70*/  STL.64 [R1+0xac0], R4 ;  /* 0x000ac00401007387 */ /* 0x000fe80000100a00 */
[----:B------:R3:W-:Y:S02]  /*59b80*/  STL.64 [R1+0xac8], R6 ;  /* 0x000ac80601007387 */ /* 0x0007e40000100a00 */
[----:B---3--:R-:W-:Y:S07]  /*59b90*/  HMMA.16816.F32 R4, R40, R14, R44 ;  /* 0x0000000e2804723c */ /* 0x008fee000000182c */
[----:B------:R-:W-:-:S02]  /*59ba0*/  IMAD.MOV.U32 R44, RZ, RZ, R14 ;  /* 0x000000ffff2c7224 */ /* 0x000fc400078e000e */
[----:B------:R-:W-:Y:S02]  /*59bb0*/  IMAD.MOV.U32 R45, RZ, RZ, R15 ;  /* 0x000000ffff2d7224 */ /* 0x000fe400078e000f */
[----:B------:R-:W-:-:S12]  /*59bc0*/  HMMA.16816.F32 R12, R40, R22, R16 ;  /* 0x00000016280c723c */ /* 0x000fd80000001810 */
[----:B------:R-:W-:Y:S04]  /*59bd0*/  STL.64 [R1+0x10d0], R4 ;  /* 0x0010d00401007387 */ /* 0x000fe80000100a00 */
[----:B------:R0:W-:Y:S02]  /*59be0*/  STL.64 [R1+0x10d8], R6 ;  /* 0x0010d80601007387 */ /* 0x0001e40000100a00 */
[----:B0-----:R-:W-:Y:S02]  /*59bf0*/  HMMA.16816.F32 R4, R40, R58, R52 ;  /* 0x0000003a2804723c */ /* 0x001fe40000001834 */
[----:B------:R0:W-:Y:S04]  /*59c00*/  STL [R1+0x2718], R45 ;  /* 0x0027182d01007387 */ /* 0x0001e80000100800 */
[----:B------:R1:W-:Y:S04]  /*59c10*/  STL [R1+0x2714], R44 ;  /* 0x0027142c01007387 */ /* 0x0003e80000100800 */
[----:B------:R-:W-:Y:S04]  /*59c20*/  STL.64 [R1+0x10a0], R12 ;  /* 0x0010a00c01007387 */ /* 0x000fe80000100a00 */
[----:B------:R-:W-:Y:S01]  /*59c30*/  STL.64 [R1+0x10a8], R14 ;  /* 0x0010a80e01007387 */ /* 0x000fe20000100a00 */
[----:B0-----:R-:W-:Y:S01]  /*59c40*/  MOV R45, R58 ;  /* 0x0000003a002d7202 */ /* 0x001fe20000000f00 */
[----:B-1----:R-:W-:-:S07]  /*59c50*/  IMAD.MOV.U32 R44, RZ, RZ, R59 ;  /* 0x000000ffff2c7224 */ /* 0x002fce00078e003b */
[----:B------:R-:W-:Y:S04]  /*59c60*/  STL.64 [R1+0x1060], R4 ;  /* 0x0010600401007387 */ /* 0x000fe80000100a00 */
[----:B------:R0:W-:Y:S04]  /*59c70*/  STL.64 [R1+0x1068], R6 ;  /* 0x0010680601007387 */ /* 0x0001e80000100a00 */
[----:B------:R-:W2:Y:S04]  /*59c80*/  LDL.LU R52, [R1+0x530] ;  /* 0x0005300001347983 */ /* 0x000ea80000300800 */
[----:B------:R-:W2:Y:S04]  /*59c90*/  LDL.LU R53, [R1+0x534] ;  /* 0x0005340001357983 */ /* 0x000ea80000300800 */
[----:B------:R-:W2:Y:S04]  /*59ca0*/  LDL.LU R54, [R1+0x538] ;  /* 0x0005380001367983 */ /* 0x000ea80000300800 */
[----:B------:R-:W2:Y:S04]  /*59cb0*/  LDL.LU R55, [R1+0x53c] ;  /* 0x00053c0001377983 */ /* 0x000ea80000300800 */
[----:B------:R-:W2:Y:S04]  /*59cc0*/  LDL.LU.64 R58, [R1+0x108] ;  /* 0x00010800013a7983 */ /* 0x000ea80000300a00 */
[----:B------:R-:W-:Y:S04]  /*59cd0*/  STL [R1+0x2720], R44 ;  /* 0x0027202c01007387 */ /* 0x000fe80000100800 */
[----:B------:R-:W-:Y:S04]  /*59ce0*/  STL [R1+0x271c], R45 ;  /* 0x00271c2d01007387 */ /* 0x000fe80000100800 */
[----:B------:R-:W3:Y:S01]  /*59cf0*/  LDL.LU.64 R34, [R1+0xe8] ;  /* 0x0000e80001227983 */ /* 0x000ee20000300a00 */
[----:B------:R-:W-:-:S07]  /*59d00*/  IMAD.MOV.U32 R51, RZ, RZ, R9 ;  /* 0x000000ffff337224 */ /* 0x000fce00078e0009 */
[----:B0-----:R-:W-:Y:S01]  /*59d10*/  HMMA.16816.F32 R4, R40, R50, R24 ;  /* 0x000000322804723c */ /* 0x001fe20000001818 */
[----:B---3--:R-:W-:-:S15]  /*59d20*/  STL.64 [R1+0x2800], R34 ;  /* 0x0028002201007387 */ /* 0x008fde0000100a00 */
[----:B------:R-:W-:-:S07]  /*59d30*/  NOP ;  /* 0x0000000000007918 */ /* 0x000fce0000000000 */
[----:B------:R-:W-:Y:S04]  /*59d40*/  STL.64 [R1+0x1030], R4 ;  /* 0x0010300401007387 */ /* 0x000fe80000100a00 */
[----:B------:R-:W-:Y:S04]  /*59d50*/  STL.64 [R1+0x1038], R6 ;  /* 0x0010380601007387 */ /* 0x000fe80000100a00 */
[----:B------:R-:W3:Y:S04]  /*59d60*/  LDL.LU R36, [R1+0x4f0] ;  /* 0x0004f00001247983 */ /* 0x000ee80000300800 */
[----:B------:R-:W3:Y:S04]  /*59d70*/  LDL.LU R37, [R1+0x4f4] ;  /* 0x0004f40001257983 */ /* 0x000ee80000300800 */
[----:B------:R-:W4:Y:S04]  /*59d80*/  LDL.LU R38, [R1+0x4f8] ;  /* 0x0004f80001267983 */ /* 0x000f280000300800 */
[----:B------:R-:W4:Y:S01]  /*59d90*/  LDL.LU R39, [R1+0x4fc] ;  /* 0x0004fc0001277983 */ /* 0x000f220000300800 */
[----:B--2---:R-:W-:Y:S01]  /*59da0*/  HMMA.16816.F32 R16, R40, R58, R52 ;  /* 0x0000003a2810723c */ /* 0x004fe20000001834 */
[----:B------:R-:W-:-:S02]  /*59db0*/  IMAD.MOV.U32 R30, RZ, RZ, R8 ;  /* 0x000000ffff1e7224 */ /* 0x000fc400078e0008 */
[----:B----4-:R-:W-:Y:S04]  /*59dc0*/  STL.64 [R1+0x2810], R38 ;  /* 0x0028102601007387 */ /* 0x010fe80000100a00 */
[----:B---3--:R0:W-:Y:S04]  /*59dd0*/  STL.64 [R1+0x2808], R36 ;  /* 0x0028082401007387 */ /* 0x0081e80000100a00 */
[----:B0-----:R-:W2:Y:S04]  /*59de0*/  LDL.LU R36, [R1+0x520] ;  /* 0x0005200001247983 */ /* 0x001ea80000300800 */
[----:B------:R-:W2:Y:S04]  /*59df0*/  LDL.LU R37, [R1+0x524] ;  /* 0x0005240001257983 */ /* 0x000ea80000300800 */
[----:B------:R-:W2:Y:S04]  /*59e00*/  LDL.LU R38, [R1+0x528] ;  /* 0x0005280001267983 */ /* 0x000ea80000300800 */
[----:B------:R-:W2:Y:S04]  /*59e10*/  LDL.LU R39, [R1+0x52c] ;  /* 0x00052c0001277983 */ /* 0x000ea80000300800 */
[----:B------:R-:W3:Y:S01]  /*59e20*/  LDL.LU.64 R6, [R1+0xc8] ;  /* 0x0000c80001067983 */ /* 0x000ee20000300a00 */
[----:B------:R-:W-:-:S02]  /*59e30*/  IMAD.MOV.U32 R34, RZ, RZ, R2 ;  /* 0x000000ffff227224 */ /* 0x000fc400078e0002 */
[----:B------:R-:W-:Y:S01]  /*59e40*/  IMAD.MOV.U32 R35, RZ, RZ, R0 ;  /* 0x000000ffff237224 */ /* 0x000fe200078e0000 */
        /* <DEDUP_REMOVED lines=10> */
[----:B------:R0:W-:Y:S04]  /*59ef0*/  STL.64 [R1+0xff0], R16 ;  /* 0x000ff01001007387 */ /* 0x0001e80000100a00 */
[----:B------:R1:W-:Y:S01]  /*59f00*/  STL.64 [R1+0xff8], R18 ;  /* 0x000ff81201007387 */ /* 0x0003e20000100a00 */
[----:B------:R-:W-:-:S02]  /*59f10*/  IMAD.MOV.U32 R45, RZ, RZ, R59 ;  /* 0x000000ffff2d7224 */ /* 0x000fc400078e003b */
[----:B------:R-:W-:Y:S01]  /*59f20*/  IMAD.MOV.U32 R44, RZ, RZ, R58 ;  /* 0x000000ffff2c7224 */ /* 0x000fe200078e003a */
[----:B0-----:R-:W4:Y:S04]  /*59f30*/  LDL.LU R16, [R1+0x4c0] ;  /* 0x0004c00001107983 */ /* 0x001f280000300800 */
[----:B------:R-:W4:Y:S04]  /*59f40*/  LDL.LU R17, [R1+0x4c4] ;  /* 0x0004c40001117983 */ /* 0x000f280000300800 */
[----:B-1----:R-:W4:Y:S04]  /*59f50*/  LDL.LU R18, [R1+0x4c8] ;  /* 0x0004c80001127983 */ /* 0x002f280000300800 */
[----:B------:R-:W4:Y:S04]  /*59f60*/  LDL.LU R19, [R1+0x4cc] ;  /* 0x0004cc0001137983 */ /* 0x000f280000300800 */
[----:B------:R-:W4:Y:S04]  /*59f70*/  LDL.LU.64 R26, [R1+0x98] ;  /* 0x00009800011a7983 */ /* 0x000f280000300a00 */
[----:B------:R-:W4:Y:S04]  /*59f80*/  LDL.LU R52, [R1+0x4b0] ;  /* 0x0004b00001347983 */ /* 0x000f280000300800 */
[----:B------:R-:W4:Y:S04]  /*59f90*/  LDL.LU R53, [R1+0x4b4] ;  /* 0x0004b40001357983 */ /* 0x000f280000300800 */
[----:B------:R-:W4:Y:S04]  /*59fa0*/  LDL.LU R54, [R1+0x4b8] ;  /* 0x0004b80001367983 */ /* 0x000f280000300800 */
[----:B------:R-:W4:Y:S04]  /*59fb0*/  LDL.LU R55, [R1+0x4bc] ;  /* 0x0004bc0001377983 */ /* 0x000f280000300800 */
[----:B------:R-:W3:Y:S04]  /*59fc0*/  LDL.64 R58, [R1+0x88] ;  /* 0x00008800013a7983 */ /* 0x000ee80000100a00 */
[----:B------:R-:W-:Y:S04]  /*59fd0*/  STL [R1+0x2728], R45 ;  /* 0x0027282d01007387 */ /* 0x000fe80000100800 */
[----:B------:R0:W-:Y:S04]  /*59fe0*/  STL [R1+0x2724], R44 ;  /* 0x0027242c01007387 */ /* 0x0001e80000100800 */
[----:B0-----:R-:W4:Y:S04]  /*59ff0*/  LDL.LU R44, [R1+0x510] ;  /* 0x00051000012c7983 */ /* 0x001f280000300800 */
[----:B------:R-:W4:Y:S04]  /*5a000*/  LDL.LU R45, [R1+0x514] ;  /* 0x00051400012d7983 */ /* 0x000f280000300800 */
[----:B------:R-:W4:Y:S04]  /*5a010*/  LDL.LU R46, [R1+0x518] ;  /* 0x00051800012e7983 */ /* 0x000f280000300800 */
[----:B------:R-:W4:Y:S01]  /*5a020*/  LDL.LU R47, [R1+0x51c] ;  /* 0x00051c00012f7983 */ /* 0x000f220000300800 */
[----:B--2---:R-:W-:Y:S03]  /*5a030*/  HMMA.16816.F32 R32, R40, R34, R36 ;  /* 0x000000222820723c */ /* 0x004fe60000001824 */
[----:B------:R-:W2:Y:S04]  /*5a040*/  LDL.LU.64 R38, [R1+0x2810] ;  /* 0x0028100001267983 */ /* 0x000ea80000300a00 */
[----:B------:R-:W2:-:S15]  /*5a050*/  LDL.LU.64 R36, [R1+0x2808] ;  /* 0x0028080001247983 */ /* 0x000e9e0000300a00 */
[----:B------:R-:W-:-:S01]  /*5a060*/  NOP ;  /* 0x0000000000007918 */ /* 0x000fc20000000000 */
[----:B------:R-:W-:Y:S04]  /*5a070*/  STL.64 [R1+0xfb0], R32 ;  /* 0x000fb02001007387 */ /* 0x000fe80000100a00 */
[----:B------:R0:W-:Y:S04]  /*5a080*/  STL.64 [R1+0xfb8], R34 ;  /* 0x000fb82201007387 */ /* 0x0001e80000100a00 */
[----:B0-----:R-:W4:Y:S02]  /*5a090*/  LDL.LU.64 R34, [R1+0x2800] ;  /* 0x0028000001227983 */ /* 0x001f240000300a00 */
[----:B----4-:R-:W-:-:S15]  /*5a0a0*/  HMMA.16816.F32 R44, R40, R34, R44 ;  /* 0x00000022282c723c */ /* 0x010fde000000182c */
[----:B------:R-:W-:-:S08]  /*5a0b0*/  NOP ;  /* 0x0000000000007918 */ /* 0x000fd00000000000 */
[----:B------:R0:W-:Y:S04]  /*5a0c0*/  STL.64 [R1+0xf80], R44 ;  /* 0x000f802c01007387 */ /* 0x0001e80000100a00 */
[----:B------:R-:W-:Y:S01]  /*5a0d0*/  STL.64 [R1+0xf88], R46 ;  /* 0x000f882e01007387 */ /* 0x000fe20000100a00 */
[----:B0-----:R-:W-:Y:S02]  /*5a0e0*/  IMAD.MOV.U32 R44, RZ, RZ, R35 ;  /* 0x000000ffff2c7224 */ /* 0x001fe400078e0023 */
[----:B------:R-:W-:Y:S02]  /*5a0f0*/  IMAD.MOV.U32 R45, RZ, RZ, R34 ;  /* 0x000000ffff2d7224 */ /* 0x000fe400078e0022 */
[----:B------:R-:W4:Y:S04]  /*5a100*/  LDL.LU.64 R34, [R1+0x27f8] ;  /* 0x0027f80001227983 */ /* 0x000f280000300a00 */
[----:B------:R0:W-:Y:S04]  /*5a110*/  STL [R1+0x2730], R44 ;  /* 0x0027302c01007387 */ /* 0x0001e80000100800 */
[----:B------:R1:W-:Y:S04]  /*5a120*/  STL [R1+0x272c], R45 ;  /* 0x00272c2d01007387 */ /* 0x0003e80000100800 */
[----:B0-----:R-:W2:Y:S04]  /*5a130*/  LDL.LU R44, [R1+0x500] ;  /* 0x00050000012c7983 */ /* 0x001ea80000300800 */
[----:B-1----:R-:W2:Y:S04]  /*5a140*/  LDL.LU R45, [R1+0x504] ;  /* 0x00050400012d7983 */ /* 0x002ea80000300800 */
[----:B------:R-:W2:Y:S04]  /*5a150*/  LDL.LU R46, [R1+0x508] ;  /* 0x00050800012e7983 */ /* 0x000ea80000300800 */
[----:B------:R-:W2:Y:S01]  /*5a160*/  LDL.LU R47, [R1+0x50c] ;  /* 0x00050c00012f7983 */ /* 0x000ea20000300800 */
[----:B------:R-:W-:-:S02]  /*5a170*/  IMAD.MOV.U32 R31, RZ, RZ, R3 ;  /* 0x000000ffff1f7224 */ /* 0x000fc400078e0003 */
[----:B---3--:R-:W-:-:S05]  /*5a180*/  IMAD.MOV.U32 R2, RZ, RZ, R59 ;  /* 0x000000ffff027224 */ /* 0x008fca00078e003b */
[C---:B--2---:R-:W-:Y:S06]  /*5a190*/  HMMA.16816.F32 R44, R40.reuse, R30, R44 ;  /* 0x0000001e282c723c */ /* 0x044fec000000182c */
[----:B------:R-:W-:-:S15]  /*5a1a0*/  HMMA.16816.F32 R28, R40, R6, R36 ;  /* 0x00000006281c723c */ /* 0x000fde0000001824 */
[----:B------:R-:W-:-:S02]  /*5a1b0*/  NOP ;  /* 0x0000000000007918 */ /* 0x000fc40000000000 */
[----:B------:R0:W-:Y:S02]  /*5a1c0*/  STL.64 [R1+0xf40], R44 ;  /* 0x000f402c01007387 */ /* 0x0001e40000100a00 */
[----:B0-----:R-:W-:Y:S01]  /*5a1d0*/  MOV R44, R6 ;  /* 0x00000006002c7202 */ /* 0x001fe20000000f00 */
[----:B------:R-:W-:Y:S02]  /*5a1e0*/  IMAD.MOV.U32 R45, RZ, RZ, R7 ;  /* 0x000000ffff2d7224 */ /* 0x000fe400078e0007 */
[C---:B------:R-:W-:Y:S01]  /*5a1f0*/  HMMA.16816.F32 R4, R40.reuse, R14, R8 ;  /* 0x0000000e2804723c */ /* 0x040fe20000001808 */
[----:B------:R-:W-:Y:S04]  /*5a200*/  STL.64 [R1+0xf48], R46 ;  /* 0x000f482e01007387 */ /* 0x000fe80000100a00 */
[----:B------:R-:W-:Y:S04]  /*5a210*/  STL.64 [R1+0xf00], R28 ;  /* 0x000f001c01007387 */ /* 0x000fe80000100a00 */
[----:B------:R-:W-:Y:S04]  /*5a220*/  STL.64 [R1+0xf08], R30 ;  /* 0x000f081e01007387 */ /* 0x000fe80000100a00 */
[----:B------:R-:W-:Y:S10]  /*5a230*/  STL [R1+0x273c], R44 ;  /* 0x00273c2c01007387 */ /* 0x000ff40000100800 */
[----:B------:R-:W-:Y:S04]  /*5a240*/  STL.64 [R1+0xec0], R4 ;  /* 0x000ec00401007387 */ /* 0x000fe80000100a00 */
[----:B------:R0:W-:Y:S02]  /*5a250*/  STL.64 [R1+0xec8], R6 ;  /* 0x000ec80601007387 */ /* 0x0001e40000100a00 */
[----:B0-----:R-:W-:Y:S01]  /*5a260*/  HMMA.16816.F32 R4, R40, R50, R20 ;  /* 0x000000322804723c */ /* 0x001fe20000001814 */
[----:B------:R-:W-:-:S02]  /*5a270*/  IMAD.MOV.U32 R29, RZ, RZ, R15 ;  /* 0x000000ffff1d7224 */ /* 0x000fc400078e000f */
[----:B------:R-:W-:-:S03]  /*5a280*/  IMAD.MOV.U32 R28, RZ, RZ, R14 ;  /* 0x000000ffff1c7224 */ /* 0x000fc600078e000e */
[----:B------:R-:W-:Y:S04]  /*5a290*/  STL [R1+0x2738], R29 ;  /* 0x0027381d01007387 */ /* 0x000fe80000100800 */
[----:B------:R-:W-:-:S13]  /*5a2a0*/  STL [R1+0x2734], R28 ;  /* 0x0027341c01007387 */ /* 0x000fda0000100800 */
[----:B------:R-:W-:Y:S04]  /*5a2b0*/  STL.64 [R1+0xe90], R4 ;  /* 0x000e900401007387 */ /* 0x000fe80000100a00 */
[----:B------:R0:W-:Y:S04]  /*5a2c0*/  STL.64 [R1+0xe98], R6 ;  /* 0x000e980601007387 */ /* 0x0001e80000100a00 */
[----:B------:R-:W2:Y:S04]  /*5a2d0*/  LDL.LU R20, [R1+0x4a0] ;  /* 0x0004a00001147983 */ /* 0x000ea80000300800 */
[----:B------:R-:W2:Y:S04]  /*5a2e0*/  LDL.LU R21, [R1+0x4a4] ;  /* 0x0004a40001157983 */ /* 0x000ea80000300800 */
[----:B------:R-:W2:Y:S01]  /*5a2f0*/  LDL.LU R22, [R1+0x4a8] ;  /* 0x0004a80001167983 */ /* 0x000ea20000300800 */
[----:B------:R-:W-:-:S02]  /*5a300*/  IMAD.MOV.U32 R46, RZ, RZ, R50 ;  /* 0x000000ffff2e7224 */ /* 0x000fc400078e0032 */
[----:B------:R-:W-:Y:S01]  /*5a310*/  IMAD.MOV.U32 R47, RZ, RZ, R51 ;  /* 0x000000ffff2f7224 */ /* 0x000fe200078e0033 */
[----:B------:R-:W2:Y:S04]  /*5a320*/  LDL.LU R23, [R1+0x4ac] ;  /* 0x0004ac0001177983 */ /* 0x000ea80000300800 */
[----:B------:R-:W2:Y:S01]  /*5a330*/  LDL.LU.64 R50, [R1+0x78] ;  /* 0x0000780001327983 */ /* 0x000ea20000300a00 */
[----:B0-----:R-:W-:Y:S06]  /*5a340*/  HMMA.16816.F32 R4, R40, R26, R16 ;  /* 0x0000001a2804723c */ /* 0x001fec0000001810 */
[----:B------:R-:W-:-:S02]  /*5a350*/  IMAD.MOV.U32 R29, RZ, RZ, R26 ;  /* 0x000000ffff1d7224 */ /* 0x000fc400078e001a */
[----:B------:R-:W-:-:S15]  /*5a360*/  IMAD.MOV.U32 R28, RZ, RZ, R27 ;  /* 0x000000ffff1c7224 */ /* 0x000fde00078e001b */
[----:B------:R-:W-:Y:S04]  /*5a370*/  STL.64 [R1+0xe50], R4 ;  /* 0x000e500401007387 */ /* 0x000fe80000100a00 */
[----:B------:R0:W-:Y:S02]  /*5a380*/  STL.64 [R1+0xe58], R6 ;  /* 0x000e580601007387 */ /* 0x0001e40000100a00 */
[----:B0-----:R-:W-:Y:S02]  /*5a390*/  HMMA.16816.F32 R4, R40, R58, R52 ;  /* 0x0000003a2804723c */ /* 0x001fe40000001834 */
[----:B------:R-:W-:Y:S04]  /*5a3a0*/  STL.64 [R1+0x27f0], R28 ;  /* 0x0027f01c01007387 */ /* 0x000fe80000100a00 */
[----:B------:R-:W3:-:S15]  /*5a3b0*/  LDL.LU R52, [R1+0x490] ;  /* 0x0004900001347983 */ /* 0x000ede0000300800 */
[----:B------:R-:W-:-:S02]  /*5a3c0*/  NOP ;  /* 0x0000000000007918 */ /* 0x000fc40000000000 */
[----:B------:R0:W-:Y:S04]  /*5a3d0*/  STL.64 [R1+0xe10], R4 ;  /* 0x000e100401007387 */ /* 0x0001e80000100a00 */
[----:B------:R1:W-:Y:S04]  /*5a3e0*/  STL.64 [R1+0xe18], R6 ;  /* 0x000e180601007387 */ /* 0x0003e80000100a00 */
[----:B------:R-:W3:Y:S04]  /*5a3f0*/  LDL.LU R53, [R1+0x494] ;  /* 0x0004940001357983 */ /* 0x000ee80000300800 */
[----:B------:R-:W3:Y:S04]  /*5a400*/  LDL.LU R54, [R1+0x498] ;  /* 0x0004980001367983 */ /* 0x000ee80000300800 */
[----:B------:R-:W3:Y:S04]  /*5a410*/  LDL.LU R55, [R1+0x49c] ;  /* 0x00049c0001377983 */ /* 0x000ee80000300800 */
[----:B------:R-:W3:Y:S04]  /*5a420*/  LDL.LU.64 R58, [R1+0x68] ;  /* 0x00006800013a7983 */ /* 0x000ee80000300a00 */
[----:B0-----:R-:W4:Y:S04]  /*5a430*/  LDL.LU R4, [R1+0x460] ;  /* 0x0004600001047983 */ /* 0x001f280000300800 */
[----:B------:R-:W4:Y:S04]  /*5a440*/  LDL.LU R5, [R1+0x464] ;  /* 0x0004640001057983 */ /* 0x000f280000300800 */
[----:B-1----:R-:W2:Y:S04]  /*5a450*/  LDL.LU R6, [R1+0x468] ;  /* 0x0004680001067983 */ /* 0x002ea80000300800 */
[----:B------:R-:W2:Y:S04]  /*5a460*/  LDL.LU R7, [R1+0x46c] ;  /* 0x00046c0001077983 */ /* 0x000ea80000300800 */
[----:B------:R-:W3:Y:S04]  /*5a470*/  LDL.LU R28, [R1+0x480] ;  /* 0x00048000011c7983 */ /* 0x000ee80000300800 */
[----:B------:R-:W3:Y:S04]  /*5a480*/  LDL.LU R29, [R1+0x484] ;  /* 0x00048400011d7983 */ /* 0x000ee80000300800 */
[----:B------:R-:W3:Y:S04]  /*5a490*/  LDL.LU R30, [R1+0x488] ;  /* 0x00048800011e7983 */ /* 0x000ee80000300800 */
[----:B------:R-:W3:Y:S04]  /*5a4a0*/  LDL.LU R31, [R1+0x48c] ;  /* 0x00048c00011f7983 */ /* 0x000ee80000300800 */
[----:B--2---:R0:W-:Y:S04]  /*5a4b0*/  STL.64 [R1+0x27d8], R6 ;  /* 0x0027d80601007387 */ /* 0x0041e80000100a00 */
[----:B----4-:R-:W-:Y:S04]  /*5a4c0*/  STL.64 [R1+0x27d0], R4 ;  /* 0x0027d00401007387 */ /* 0x010fe80000100a00 */
[----:B0-----:R-:W2:Y:S01]  /*5a4d0*/  LDL.LU.64 R6, [R1+0x48] ;  /* 0x0000480001067983 */ /* 0x001ea20000300a00 */
[----:B------:R-:W-:Y:S06]  /*5a4e0*/  HMMA.16816.F32 R8, R40, R50, R20 ;  /* 0x000000322808723c */ /* 0x000fec0000001814 */
[----:B------:R-:W-:Y:S01]  /*5a4f0*/  IMAD.MOV.U32 R44, RZ, RZ, R50 ;  /* 0x000000ffff2c7224 */ /* 0x000fe200078e0032 */
[----:B------:R-:W-:-:S02]  /*5a500*/  MOV R39, R51 ;  /* 0x0000003300277202 */ /* 0x000fc40000000f00 */
[----:B---3--:R-:W-:Y:S01]  /*5a510*/  HMMA.16816.F32 R48, R40, R58, R52 ;  /* 0x0000003a2830723c */ /* 0x008fe20000001834 */
[----:B--2---:R0:W-:Y:S04]  /*5a520*/  STL.64 [R1+0x27e8], R6 ;  /* 0x0027e80601007387 */ /* 0x0041e80000100a00 */
[----:B0-----:R-:W2:Y:S04]  /*5a530*/  LDL.LU.64 R6, [R1+0x58] ;  /* 0x0000580001067983 */ /* 0x001ea80000300a00 */
[----:B------:R-:W3:Y:S01]  /*5a540*/  LDL.LU.64 R26, [R1+0x38] ;  /* 0x00003800011a7983 */ /* 0x000ee20000300a00 */
[----:B------:R-:W-:-:S02]  /*5a550*/  IMAD.MOV.U32 R32, RZ, RZ, R58 ;  /* 0x000000ffff207224 */ /* 0x000fc400078e003a */
[----:B------:R-:W-:Y:S01]  /*5a560*/  IMAD.MOV.U32 R33, RZ, RZ, R59 ;  /* 0x000000ffff217224 */ /* 0x000fe200078e003b */
[----:B---3--:R0:W-:Y:S04]  /*5a570*/  STL.64 [R1+0x27e0], R26 ;  /* 0x0027e01a01007387 */ /* 0x0081e80000100a00 */
[----:B------:R-:W3:Y:S04]  /*5a580*/  LDL.LU R24, [R1+0x470] ;  /* 0x0004700001187983 */ /* 0x000ee80000300800 */
[----:B------:R-:W3:Y:S01]  /*5a590*/  LDL.LU R25, [R1+0x474] ;  /* 0x0004740001197983 */ /* 0x000ee20000300800 */
[----:B--2---:R-:W-:Y:S03]  /*5a5a0*/  HMMA.16816.F32 R28, R40, R6, R28 ;  /* 0x00000006281c723c */ /* 0x004fe6000000181c */
[----:B0-----:R-:W3:Y:S04]  /*5a5b0*/  LDL.LU R26, [R1+0x478] ;  /* 0x00047800011a7983 */ /* 0x001ee80000300800 */
[----:B------:R-:W3:Y:S04]  /*5a5c0*/  LDL.LU R27, [R1+0x47c] ;  /* 0x00047c00011b7983 */ /* 0x000ee80000300800 */
[----:B------:R0:W-:Y:S04]  /*5a5d0*/  STL.64 [R1+0xde0], R8 ;  /* 0x000de00801007387 */ /* 0x0001e80000100a00 */
[----:B------:R1:W-:Y:S04]  /*5a5e0*/  STL.64 [R1+0xde8], R10 ;  /* 0x000de80a01007387 */ /* 0x0003e80000100a00 */
[----:B0-----:R-:W2:Y:S04]  /*5a5f0*/  LDL.LU R8, [R1+0x450] ;  /* 0x0004500001087983 */ /* 0x001ea80000300800 */
[----:B------:R-:W2:Y:S04]  /*5a600*/  LDL.LU R9, [R1+0x454] ;  /* 0x0004540001097983 */ /* 0x000ea80000300800 */
[----:B-1----:R-:W2:Y:S04]  /*5a610*/  LDL.LU R10, [R1+0x458] ;  /* 0x00045800010a7983 */ /* 0x002ea80000300800 */
[----:B------:R-:W2:Y:S04]  /*5a620*/  LDL.LU R11, [R1+0x45c] ;  /* 0x00045c00010b7983 */ /* 0x000ea80000300800 */
[----:B------:R-:W2:Y:S04]  /*5a630*/  LDL.LU.64 R22, [R1+0x28] ;  /* 0x0000280001167983 */ /* 0x000ea80000300a00 */
[----:B------:R-:W4:Y:S04]  /*5a640*/  LDL.LU R16, [R1+0x440] ;  /* 0x0004400001107983 */ /* 0x000f280000300800 */
[----:B------:R-:W4:Y:S04]  /*5a650*/  LDL.LU R17, [R1+0x444] ;  /* 0x0004440001117983 */ /* 0x000f280000300800 */
[----:B------:R-:W4:Y:S04]  /*5a660*/  LDL.LU R18, [R1+0x448] ;  /* 0x0004480001127983 */ /* 0x000f280000300800 */
[----:B------:R-:W4:Y:S04]  /*5a670*/  LDL.LU R19, [R1+0x44c] ;  /* 0x00044c0001137983 */ /* 0x000f280000300800 */
        /* <DEDUP_REMOVED lines=12> */
[----:B------:R0:W-:Y:S04]  /*5a740*/  STL.64 [R1+0xd60], R28 ;  /* 0x000d601c01007387 */ /* 0x0001e80000100a00 */
[----:B------:R1:W-:Y:S04]  /*5a750*/  STL.64 [R1+0xd68], R30 ;  /* 0x000d681e01007387 */ /* 0x0003e80000100a00 */
[----:B0-----:R-:W4:Y:S01]  /*5a760*/  LDL.LU.64 R28, [R1+0x27f0] ;  /* 0x0027f000011c7983 */ /* 0x001f220000300a00 */
[----:B-1----:R-:W-:-:S02]  /*5a770*/  IMAD.MOV.U32 R30, RZ, RZ, R6 ;  /* 0x000000ffff1e7224 */ /* 0x002fc400078e0006 */
[----:B------:R-:W-:Y:S02]  /*5a780*/  IMAD.MOV.U32 R31, RZ, RZ, R7 ;  /* 0x000000ffff1f7224 */ /* 0x000fe400078e0007 */
[----:B------:R-:W3:Y:S02]  /*5a790*/  LDL.LU.64 R6, [R1+0x27e8] ;  /* 0x0027e80001067983 */ /* 0x000ee40000300a00 */
[----:B---3--:R-:W-:Y:S06]  /*5a7a0*/  HMMA.16816.F32 R24, R40, R6, R24 ;  /* 0x000000062818723c */ /* 0x008fec0000001818 */
[----:B------:R-:W-:-:S02]  /*5a7b0*/  IMAD.MOV.U32 R0, RZ, RZ, R6 ;  /* 0x000000ffff007224 */ /* 0x000fc400078e0006 */
[----:B------:R-:W-:-:S15]  /*5a7c0*/  IMAD.MOV.U32 R60, RZ, RZ, R7 ;  /* 0x000000ffff3c7224 */ /* 0x000fde00078e0007 */
[----:B------:R-:W-:Y:S04]  /*5a7d0*/  STL.64 [R1+0xd30], R24 ;  /* 0x000d301801007387 */ /* 0x000fe80000100a00 */
[----:B------:R0:W-:Y:S04]  /*5a7e0*/  STL.64 [R1+0xd38], R26 ;  /* 0x000d381a01007387 */ /* 0x0001e80000100a00 */
[----:B0-----:R-:W3:Y:S04]  /*5a7f0*/  LDL.LU.64 R26, [R1+0x27e0] ;  /* 0x0027e000011a7983 */ /* 0x001ee80000300a00 */
[----:B------:R-:W3:Y:S04]  /*5a800*/  LDL.LU.64 R6, [R1+0x27d8] ;  /* 0x0027d80001067983 */ /* 0x000ee80000300a00 */
[----:B------:R-:W3:Y:S01]  /*5a810*/  LDL.LU.64 R4, [R1+0x27d0] ;  /* 0x0027d00001047983 */ /* 0x000ee20000300a00 */
[C---:B--2---:R-:W-:Y:S06]  /*5a820*/  HMMA.16816.F32 R8, R40.reuse, R22, R8 ;  /* 0x000000162808723c */ /* 0x044fec0000001808 */
[C---:B----4-:R-:W-:Y:S06]  /*5a830*/  HMMA.16816.F32 R16, R40.reuse, R14, R16 ;  /* 0x0000000e2810723c */ /* 0x050fec0000001810 */
[----:B------:R-:W-:Y:S06]  /*5a840*/  HMMA.16816.F32 R48, R40, R58, R48 ;  /* 0x0000003a2830723c */ /* 0x000fec0000001830 */
[----:B------:R-:W-:-:S02]  /*5a850*/  IMAD.MOV.U32 R37, RZ, RZ, R58 ;  /* 0x000000ffff257224 */ /* 0x000fc400078e003a */
[----:B------:R-:W-:Y:S01]  /*5a860*/  IMAD.MOV.U32 R36, RZ, RZ, R59 ;  /* 0x000000ffff247224 */ /* 0x000fe200078e003b */
[----:B---3--:R-:W-:Y:S06]  /*5a870*/  HMMA.16816.F32 R4, R40, R26, R4 ;  /* 0x0000001a2804723c */ /* 0x008fec0000001804 */
[----:B------:R-:W-:Y:S02]  /*5a880*/  IMAD.MOV.U32 R3, RZ, RZ, R26 ;  /* 0x000000ffff037224 */ /* 0x000fe400078e001a */
[----:B------:R-:W-:-:S15]  /*5a890*/  IMAD.MOV.U32 R61, RZ, RZ, R27 ;  /* 0x000000ffff3d7224 */ /* 0x000fde00078e001b */
[----:B------:R-:W-:Y:S04]  /*5a8a0*/  STL.64 [R1+0xcf0], R4 ;  /* 0x000cf00401007387 */ /* 0x000fe80000100a00 */
[----:B------:R0:W-:Y:S04]  /*5a8b0*/  STL.64 [R1+0xcf8], R6 ;  /* 0x000cf80601007387 */ /* 0x0001e80000100a00 */
[----:B0-----:R-:W2:Y:S04]  /*5a8c0*/  LDL.LU.64 R6, [R1+0x27c8] ;  /* 0x0027c80001067983 */ /* 0x001ea80000300a00 */
[----:B------:R-:W3:Y:S04]  /*5a8d0*/  LDL.LU.64 R4, [R1+0x27c0] ;  /* 0x0027c00001047983 */ /* 0x000ee80000300a00 */
[----:B------:R-:W4:Y:S04]  /*5a8e0*/  LDL.LU R24, [R1+0x400] ;  /* 0x0004000001187983 */ /* 0x000f280000300800 */
[----:B------:R-:W4:Y:S04]  /*5a8f0*/  LDL.LU R25, [R1+0x404] ;  /* 0x0004040001197983 */ /* 0x000f280000300800 */
[----:B------:R-:W4:Y:S04]  /*5a900*/  LDL.LU R26, [R1+0x408] ;  /* 0x00040800011a7983 */ /* 0x000f280000300800 */
[----:B------:R-:W4:Y:S04]  /*5a910*/  LDL.LU R27, [R1+0x40c] ;  /* 0x00040c00011b7983 */ /* 0x000f280000300800 */
[----:B------:R-:W-:Y:S04]  /*5a920*/  STL.64 [R1+0xcb0], R8 ;  /* 0x000cb00801007387 */ /* 0x000fe80000100a00 */
[----:B------:R0:W-:Y:S04]  /*5a930*/  STL.64 [R1+0xcb8], R10 ;  /* 0x000cb80a01007387 */ /* 0x0001e80000100a00 */
[----:B0-----:R-:W2:Y:S04]  /*5a940*/  LDL.LU.64 R10, [R1+0x27b8] ;  /* 0x0027b800010a7983 */ /* 0x001ea80000300a00 */
[----:B------:R-:W3:Y:S01]  /*5a950*/  LDL.LU R20, [R1+0x3f0] ;  /* 0x0003f00001147983 */ /* 0x000ee20000300800 */
[----:B------:R-:W-:-:S03]  /*5a960*/  IMAD.MOV.U32 R9, RZ, RZ, R22 ;  /* 0x000000ffff097224 */ /* 0x000fc600078e0016 */
[----:B------:R-:W3:Y:S01]  /*5a970*/  LDL.LU R21, [R1+0x3f4] ;  /* 0x0003f40001157983 */ /* 0x000ee20000300800 */
[----:B------:R-:W-:-:S03]  /*5a980*/  MOV R8, R23 ;  /* 0x0000001700087202 */ /* 0x000fc60000000f00 */
[----:B------:R-:W3:Y:S04]  /*5a990*/  LDL.LU R22, [R1+0x3f8] ;  /* 0x0003f80001167983 */ /* 0x000ee80000300800 */
[----:B------:R-:W3:Y:S04]  /*5a9a0*/  LDL.LU R23, [R1+0x3fc] ;  /* 0x0003fc0001177983 */ /* 0x000ee80000300800 */
[----:B------:R-:W-:Y:S04]  /*5a9b0*/  STL.64 [R1+0xc80], R16 ;  /* 0x000c801001007387 */ /* 0x000fe80000100a00 */
[----:B------:R0:W-:Y:S04]  /*5a9c0*/  STL.64 [R1+0xc88], R18 ;  /* 0x000c881201007387 */ /* 0x0001e80000100a00 */
[----:B0-----:R-:W2:Y:S04]  /*5a9d0*/  LDL.LU.64 R18, [R1+0x27b0] ;  /* 0x0027b00001127983 */ /* 0x001ea80000300a00 */
[----:B------:R-:W2:Y:S01]  /*5a9e0*/  LDL.LU R12, [R1+0x3e0] ;  /* 0x0003e000010c7983 */ /* 0x000ea20000300800 */
[----:B------:R-:W-:-:S03]  /*5a9f0*/  IMAD.MOV.U32 R17, RZ, RZ, R14 ;  /* 0x000000ffff117224 */ /* 0x000fc600078e000e */
[----:B------:R-:W2:Y:S01]  /*5aa00*/  LDL.LU R13, [R1+0x3e4] ;  /* 0x0003e400010d7983 */ /* 0x000ea20000300800 */
[----:B------:R-:W-:-:S03]  /*5aa10*/  IMAD.MOV.U32 R16, RZ, RZ, R15 ;  /* 0x000000ffff107224 */ /* 0x000fc600078e000f */
[----:B------:R-:W2:Y:S04]  /*5aa20*/  LDL.LU R14, [R1+0x3e8] ;  /* 0x0003e800010e7983 */ /* 0x000ea80000300800 */
[----:B------:R-:W2:Y:S04]  /*5aa30*/  LDL.LU R15, [R1+0x3ec] ;  /* 0x0003ec00010f7983 */ /* 0x000ea80000300800 */
[----:B------:R-:W-:Y:S04]  /*5aa40*/  STL.64 [R1+0xc40], R48 ;  /* 0x000c403001007387 */ /* 0x000fe80000100a00 */
[----:B------:R0:W-:Y:S04]  /*5aa50*/  STL.64 [R1+0xc48], R50 ;  /* 0x000c483201007387 */ /* 0x0001e80000100a00 */
[----:B0-----:R-:W4:Y:S04]  /*5aa60*/  LDL.LU.64 R50, [R1+0x27a8] ;  /* 0x0027a80001327983 */ /* 0x001f280000300a00 */
[----:B------:R-:W3:Y:S04]  /*5aa70*/  LDL.LU.64 R48, [R1+0x27a0] ;  /* 0x0027a00001307983 */ /* 0x000ee80000300a00 */
[----:B------:R-:W2:Y:S04]  /*5aa80*/  LDL.LU.64 R58, [R1+0x2798] ;  /* 0x00279800013a7983 */ /* 0x000ea80000300a00 */
        /* <DEDUP_REMOVED lines=9> */
[----:B0-----:R-:W2:Y:S04]  /*5ab20*/  LDL.LU R56, [R1+0x410] ;  /* 0x0004100001387983 */ /* 0x001ea80000300800 */
[----:B------:R-:W2:Y:S04]  /*5ab30*/  LDL.LU R57, [R1+0x414] ;  /* 0x0004140001397983 */ /* 0x000ea80000300800 */
[----:B------:R-:W2:Y:S04]  /*5ab40*/  LDL.LU R58, [R1+0x418] ;  /* 0x00041800013a7983 */ /* 0x000ea80000300800 */
[----:B------:R-:W2:Y:S01]  /*5ab50*/  LDL.LU R59, [R1+0x41c] ;  /* 0x00041c00013b7983 */ /* 0x000ea20000300800 */
[C---:B------:R-:W-:Y:S06]  /*5ab60*/  HMMA.16816.F32 R24, R40.reuse, R50, R24 ;  /* 0x000000322818723c */ /* 0x040fec0000001818 */
        /* <DEDUP_REMOVED lines=8> */
[----:B------:R-:W-:Y:S04]  /*5abf0*/  STL.64 [R1+0x25b0], R54 ;  /* 0x0025b03601007387 */ /* 0x000fe80000100a00 */
[----:B---3--:R0:W-:Y:S04]  /*5ac00*/  STL.64 [R1+0x25a8], R52 ;  /* 0x0025a83401007387 */ /* 0x0081e80000100a00 */
        /* <DEDUP_REMOVED lines=20> */
[----:B------:R-:W-:Y:S04]  /*5ad50*/  STL.64 [R1+0x25d0], R26 ;  /* 0x0025d01a01007387 */ /* 0x000fe80000100a00 */
[----:B--2---:R0:W-:Y:S04]  /*5ad60*/  STL.64 [R1+0x25c8], R24 ;  /* 0x0025c81801007387 */ /* 0x0041e80000100a00 */
[----:B0-----:R-:W2:Y:S04]  /*5ad70*/  LDL.LU R24, [R1+0x3b0] ;  /* 0x0003b00001187983 */ /* 0x001ea80000300800 */
[----:B------:R-:W2:Y:S04]  /*5ad80*/  LDL.LU R25, [R1+0x3b4] ;  /* 0x0003b40001197983 */ /* 0x000ea80000300800 */
[----:B------:R-:W2:Y:S04]  /*5ad90*/  LDL.LU R26, [R1+0x3b8] ;  /* 0x0003b800011a7983 */ /* 0x000ea80000300800 */
[----:B------:R-:W2:Y:S01]  /*5ada0*/  LDL.LU R27, [R1+0x3bc] ;  /* 0x0003bc00011b7983 */ /* 0x000ea20000300800 */
[----:B----4-:R-:W-:-:S15]  /*5adb0*/  HMMA.16816.F32 R12, R40, R22, R12 ;  /* 0x00000016280c723c */ /* 0x010fde000000180c */
[----:B------:R-:W-:-:S08]  /*5adc0*/  NOP ;  /* 0x0000000000007918 */ /* 0x000fd00000000000 */
[----:B------:R-:W-:Y:S01]  /*5add0*/  STL.64 [R1+0xa90], R12 ;  /* 0x000a900c01007387 */ /* 0x000fe20000100a00 */
[----:B------:R-:W-:-:S03]  /*5ade0*/  IMAD.MOV.U32 R38, RZ, RZ, R12 ;  /* 0x000000ffff267224 */ /* 0x000fc600078e000c */
[----:B------:R0:W-:Y:S04]  /*5adf0*/  STL.64 [R1+0xa98], R14 ;  /* 0x000a980e01007387 */ /* 0x0001e80000100a00 */
[----:B0-----:R-:W4:Y:S04]  /*5ae00*/  LDL.LU.64 R14, [R1+0x2758] ;  /* 0x00275800010e7983 */ /* 0x001f280000300a00 */
[----:B------:R-:W2:Y:S04]  /*5ae10*/  LDL.LU.64 R12, [R1+0x2750] ;  /* 0x00275000010c7983 */ /* 0x000ea80000300a00 */
[----:B------:R-:W-:Y:S04]  /*5ae20*/  STL [R1+0x25d8], R38 ;  /* 0x0025d82601007387 */ /* 0x000fe80000100800 */
[----:B------:R-:W-:Y:S04]  /*5ae30*/  STL.64 [R1+0x25f8], R36 ;  /* 0x0025f82401007387 */ /* 0x000fe80000100a00 */
[----:B------:R-:W-:Y:S04]  /*5ae40*/  STL.64 [R1+0x2580], R22 ;  /* 0x0025801601007387 */ /* 0x000fe80000100a00 */
[----:B---3--:R0:W-:Y:S04]  /*5ae50*/  STL.64 [R1+0x2578], R20 ;  /* 0x0025781401007387 */ /* 0x0081e80000100a00 */
[----:B0-----:R-:W3:Y:S04]  /*5ae60*/  LDL.LU R20, [R1+0x3d0] ;  /* 0x0003d00001147983 */ /* 0x001ee80000300800 */
[----:B------:R-:W3:Y:S04]  /*5ae70*/  LDL.LU R21, [R1+0x3d4] ;  /* 0x0003d40001157983 */ /* 0x000ee80000300800 */
[----:B------:R-:W3:Y:S04]  /*5ae80*/  LDL.LU R22, [R1+0x3d8] ;  /* 0x0003d80001167983 */ /* 0x000ee80000300800 */
[----:B------:R-:W3:Y:S04]  /*5ae90*/  LDL.LU R23, [R1+0x3dc] ;  /* 0x0003dc0001177983 */ /* 0x000ee80000300800 */
[----:B------:R-:W-:Y:S04]  /*5aea0*/  STL.64 [R1+0x2570], R18 ;  /* 0x0025701201007387 */ /* 0x000fe80000100a00 */
[----:B------:R4:W-:Y:S01]  /*5aeb0*/  STL.64 [R1+0x2650], R16 ;  /* 0x0026501001007387 */ /* 0x0009e20000100a00 */
[C---:B---3--:R-:W-:Y:S06]  /*5aec0*/  HMMA.16816.F32 R20, R40.reuse, R18, R20 ;  /* 0x000000122814723c */ /* 0x048fec0000001814 */
[----:B----4-:R-:W-:-:S15]  /*5aed0*/  HMMA.16816.F32 R16, R40, R14, R48 ;  /* 0x0000000e2810723c */ /* 0x010fde0000001830 */
[----:B------:R-:W-:-:S02]  /*5aee0*/  NOP ;  /* 0x0000000000007918 */ /* 0x000fc40000000000 */
[----:B------:R-:W-:Y:S04]  /*5aef0*/  STL.64 [R1+0xa80], R20 ;  /* 0x000a801401007387 */ /* 0x000fe80000100a00 */
[----:B------:R-:W-:Y:S04]  /*5af00*/  STL.64 [R1+0xa88], R22 ;  /* 0x000a881601007387 */ /* 0x000fe80000100a00 */
[----:B------:R-:W3:Y:S04]  /*5af10*/  LDL.LU R48, [R1+0x350] ;  /* 0x0003500001307983 */ /* 0x000ee80000300800 */
[----:B------:R-:W-:Y:S04]  /*5af20*/  STL.64 [R1+0xa70], R16 ;  /* 0x000a701001007387 */ /* 0x000fe80000100a00 */
[----:B------:R-:W-:Y:S04]  /*5af30*/  STL.64 [R1+0xa78], R18 ;  /* 0x000a781201007387 */ /* 0x000fe80000100a00 */
[----:B------:R-:W3:Y:S04]  /*5af40*/  LDL.LU R49, [R1+0x354] ;  /* 0x0003540001317983 */ /* 0x000ee80000300800 */
[----:B------:R-:W3:Y:S04]  /*5af50*/  LDL.LU R50, [R1+0x358] ;  /* 0x0003580001327983 */ /* 0x000ee80000300800 */
[----:B------:R-:W3:Y:S04]  /*5af60*/  LDL.LU R51, [R1+0x35c] ;  /* 0x00035c0001337983 */ /* 0x000ee80000300800 */
[----:B------:R-:W-:Y:S04]  /*5af70*/  STL.64 [R1+0x2568], R14 ;  /* 0x0025680e01007387 */ /* 0x000fe80000100a00 */
[----:B--2---:R0:W-:Y:S02]  /*5af80*/  STL.64 [R1+0x2560], R12 ;  /* 0x0025600c01007387 */ /* 0x0041e40000100a00 */
[C---:B0-----:R-:W-:Y:S06]  /*5af90*/  HMMA.16816.F32 R12, R40.reuse, R10, R24 ;  /* 0x0000000a280c723c */ /* 0x041fec0000001818 */
[----:B------:R-:W-:Y:S04]  /*5afa0*/  STL.64 [R1+0x25e0], R10 ;  /* 0x0025e00a01007387 */ /* 0x000fe80000100a00 */
[----:B------:R0:W-:Y:S02]  /*5afb0*/  STL.64 [R1+0x2600], R8 ;  /* 0x0026000801007387 */ /* 0x0001e40000100a00 */
[C---:B0-----:R-:W-:Y:S11]  /*5afc0*/  HMMA.16816.F32 R8, R40.reuse, R6, R52 ;  /* 0x000000062808723c */ /* 0x041ff60000001834 */
[----:B------:R-:W-:Y:S04]  /*5afd0*/  STL.64 [R1+0xa60], R12 ;  /* 0x000a600c01007387 */ /* 0x000fe80000100a00 */
[----:B------:R-:W-:Y:S04]  /*5afe0*/  STL.64 [R1+0xa68], R14 ;  /* 0x000a680e01007387 */ /* 0x000fe80000100a00 */
[----:B------:R-:W-:Y:S04]  /*5aff0*/  STL.64 [R1+0x2550], R6 ;  /* 0x0025500601007387 */ /* 0x000fe80000100a00 */
[----:B------:R0:W-:Y:S02]  /*5b000*/  STL.64 [R1+0x2548], R4 ;  /* 0x0025480401007387 */ /* 0x0001e40000100a00 */
[----:B0-----:R-:W-:Y:S02]  /*5b010*/  HMMA.16816.F32 R4, R40, R34, R56 ;  /* 0x000000222804723c */ /* 0x001fe40000001838 */
[----:B------:R-:W-:Y:S04]  /*5b020*/  STL.64 [R1+0xa50], R8 ;  /* 0x000a500801007387 */ /* 0x000fe80000100a00 */
[----:B------:R-:W-:Y:S01]  /*5b030*/  STL.64 [R1+0xa58], R10 ;  /* 0x000a580a01007387 */ /* 0x000fe20000100a00 */
[----:B------:R-:W-:-:S02]  /*5b040*/  IMAD.MOV.U32 R58, RZ, RZ, R30 ;  /* 0x000000ffff3a7224 */ /* 0x000fc400078e001e */
[----:B------:R-:W-:Y:S01]  /*5b050*/  IMAD.MOV.U32 R59, RZ, RZ, R31 ;  /* 0x000000ffff3b7224 */ /* 0x000fe200078e001f */
[----:B------:R-:W3:-:S13]  /*5b060*/  LDL.LU R30, [R1+0x274c] ;  /* 0x00274c00011e7983 */ /* 0x000eda0000300800 */
[----:B------:R0:W-:Y:S04]  /*5b070*/  STL.64 [R1+0x370], R4 ;  /* 0x0003700401007387 */ /* 0x0001e80000100a00 */
[----:B------:R1:W-:Y:S04]  /*5b080*/  STL.64 [R1+0x378], R6 ;  /* 0x0003780601007387 */ /* 0x0003e80000100a00 */
[----:B------:R-:W3:Y:S04]  /*5b090*/  LDL.LU R31, [R1+0x2748] ;  /* 0x00274800011f7983 */ /* 0x000ee80000300800 */
[----:B------:R-:W-:Y:S04]  /*5b0a0*/  STL.64 [R1+0x2608], R58 ;  /* 0x0026083a01007387 */ /* 0x000fe80000100a00 */
[----:B------:R-:W2:Y:S04]  /*5b0b0*/  LDL.LU R52, [R1+0x250] ;  /* 0x0002500001347983 */ /* 0x000ea80000300800 */
[----:B------:R-:W2:Y:S04]  /*5b0c0*/  LDL.LU R53, [R1+0x254] ;  /* 0x0002540001357983 */ /* 0x000ea80000300800 */
[----:B------:R-:W4:Y:S04]  /*5b0d0*/  LDL.LU R54, [R1+0x258] ;  /* 0x0002580001367983 */ /* 0x000f280000300800 */
[----:B------:R-:W4:Y:S01]  /*5b0e0*/  LDL.LU R55, [R1+0x25c] ;  /* 0x00025c0001377983 */ /* 0x000f220000300800 */
[----:B------:R-:W-:-:S02]  /*5b0f0*/  IMAD.MOV.U32 R26, RZ, RZ, R32 ;  /* 0x000000ffff1a7224 */ /* 0x000fc400078e0020 */
[----:B------:R-:W-:Y:S01]  /*5b100*/  IMAD.MOV.U32 R27, RZ, RZ, R33 ;  /* 0x000000ffff1b7224 */ /* 0x000fe200078e0021 */
[----:B----4-:R-:W-:Y:S04]  /*5b110*/  STL.64 [R1+0x2618], R54 ;  /* 0x0026183601007387 */ /* 0x010fe80000100a00 */
[----:B--2---:R-:W-:Y:S04]  /*5b120*/  STL.64 [R1+0x2610], R52 ;  /* 0x0026103401007387 */ /* 0x004fe80000100a00 */
[----:B------:R-:W2:Y:S04]  /*5b130*/  LDL.LU R32, [R1+0x2744] ;  /* 0x0027440001207983 */ /* 0x000ea80000300800 */
[----:B------:R-:W2:Y:S04]  /*5b140*/  LDL.LU R33, [R1+0x2740] ;  /* 0x0027400001217983 */ /* 0x000ea80000300800 */
[----:B------:R-:W-:Y:S04]  /*5b150*/  STL.64 [R1+0x2620], R26 ;  /* 0x0026201a01007387 */ /* 0x000fe80000100a00 */
[----:B0-----:R-:W4:Y:S04]  /*5b160*/  LDL.LU R4, [R1+0x260] ;  /* 0x0002600001047983 */ /* 0x001f280000300800 */
[----:B------:R-:W4:Y:S04]  /*5b170*/  LDL.LU R5, [R1+0x264] ;  /* 0x0002640001057983 */ /* 0x000f280000300800 */
[----:B-1----:R-:W3:Y:S04]  /*5b180*/  LDL.LU R6, [R1+0x268] ;  /* 0x0002680001067983 */ /* 0x002ee80000300800 */
[----:B------:R-:W3:Y:S04]  /*5b190*/  LDL.LU R7, [R1+0x26c] ;  /* 0x00026c0001077983 */ /* 0x000ee80000300800 */
[----:B---3--:R-:W-:Y:S04]  /*5b1a0*/  STL.64 [R1+0x2630], R6 ;  /* 0x0026300601007387 */ /* 0x008fe80000100a00 */
[----:B----4-:R0:W-:Y:S02]  /*5b1b0*/  STL.64 [R1+0x2628], R4 ;  /* 0x0026280401007387 */ /* 0x0101e40000100a00 */
[----:B0-----:R-:W-:Y:S02]  /*5b1c0*/  HMMA.16816.F32 R4, R40, R30, R48 ;  /* 0x0000001e2804723c */ /* 0x001fe40000001830 */
[----:B------:R0:W-:Y:S04]  /*5b1d0*/  STL.64 [R1+0x2540], R34 ;  /* 0x0025402201007387 */ /* 0x0001e80000100a00 */
[----:B--2---:R-:W-:Y:S01]  /*5b1e0*/  STL.64 [R1+0x2538], R32 ;  /* 0x0025382001007387 */ /* 0x004fe20000100a00 */
[----:B0-----:R-:W-:Y:S01]  /*5b1f0*/  MOV R34, R44 ;  /* 0x0000002c00227202 */ /* 0x001fe20000000f00 */
[----:B------:R-:W-:-:S02]  /*5b200*/  IMAD.MOV.U32 R35, RZ, RZ, R39 ;  /* 0x000000ffff237224 */ /* 0x000fc400078e0027 */
[----:B------:R-:W2:Y:S04]  /*5b210*/  LDL.LU R44, [R1+0x273c] ;  /* 0x00273c00012c7983 */ /* 0x000ea80000300800 */
[----:B------:R-:W-:Y:S04]  /*5b220*/  STL.64 [R1+0x2638], R34 ;  /* 0x0026382201007387 */ /* 0x000fe80000100a00 */
[----:B------:R-:W3:Y:S05]  /*5b230*/  LDL.LU R36, [R1+0x280] ;  /* 0x0002800001247983 */ /* 0x000eea0000300800 */
[----:B------:R-:W-:Y:S04]  /*5b240*/  STL.64 [R1+0xa40], R4 ;  /* 0x000a400401007387 */ /* 0x000fe80000100a00 */
[----:B------:R-:W-:Y:S04]  /*5b250*/  STL.64 [R1+0xa48], R6 ;  /* 0x000a480601007387 */ /* 0x000fe80000100a00 */
[----:B------:R-:W3:Y:S04]  /*5b260*/  LDL.LU R37, [R1+0x284] ;  /* 0x0002840001257983 */ /* 0x000ee80000300800 */
[----:B------:R-:W4:Y:S04]  /*5b270*/  LDL.LU R38, [R1+0x288] ;  /* 0x0002880001267983 */ /* 0x000f280000300800 */
[----:B------:R-:W4:Y:S01]  /*5b280*/  LDL.LU R39, [R1+0x28c] ;  /* 0x00028c0001277983 */ /* 0x000f220000300800 */
[----:B------:R-:W-:-:S02]  /*5b290*/  IMAD.MOV.U32 R10, RZ, RZ, R29 ;  /* 0x000000ffff0a7224 */ /* 0x000fc400078e001d */
[----:B------:R-:W-:Y:S02]  /*5b2a0*/  IMAD.MOV.U32 R11, RZ, RZ, R28 ;  /* 0x000000ffff0b7224 */ /* 0x000fe400078e001c */
[----:B------:R-:W-:Y:S02]  /*5b2b0*/  IMAD.MOV.U32 R51, RZ, RZ, R45 ;  /* 0x000000ffff337224 */ /* 0x000fe400078e002d */
[----:B--2---:R-:W-:Y:S01]  /*5b2c0*/  IMAD.MOV.U32 R50, RZ, RZ, R44 ;  /* 0x000000ffff327224 */ /* 0x004fe200078e002c */
[----:B----4-:R0:W-:Y:S04]  /*5b2d0*/  STL.64 [R1+0x2660], R38 ;  /* 0x0026602601007387 */ /* 0x0101e80000100a00 */
[----:B---3--:R-:W-:Y:S04]  /*5b2e0*/  STL.64 [R1+0x2658], R36 ;  /* 0x0026582401007387 */ /* 0x008fe80000100a00 */
[----:B------:R-:W2:Y:S04]  /*5b2f0*/  LDL.LU R29, [R1+0x2738] ;  /* 0x00273800011d7983 */ /* 0x000ea80000300800 */
[----:B------:R-:W3:Y:S04]  /*5b300*/  LDL.LU R28, [R1+0x2734] ;  /* 0x00273400011c7983 */ /* 0x000ee80000300800 */
[----:B------:R-:W-:Y:S04]  /*5b310*/  STL.64 [R1+0x2668], R10 ;  /* 0x0026680a01007387 */ /* 0x000fe80000100a00 */
[----:B------:R-:W4:Y:S04]  /*5b320*/  LDL.LU R44, [R1+0x2730] ;  /* 0x00273000012c7983 */ /* 0x000f280000300800 */
[----:B------:R-:W0:Y:S04]  /*5b330*/  LDL.LU R45, [R1+0x272c] ;  /* 0x00272c00012d7983 */ /* 0x000e280000300800 */
[----:B------:R1:W-:Y:S04]  /*5b340*/  STL.64 [R1+0x2670], R50 ;  /* 0x0026703201007387 */ /* 0x0003e80000100a00 */
[----:B------:R-:W2:Y:S04]  /*5b350*/  LDL.LU R20, [R1+0x2c0] ;  /* 0x0002c00001147983 */ /* 0x000ea80000300800 */
[----:B------:R-:W2:Y:S04]  /*5b360*/  LDL.LU R21, [R1+0x2c4] ;  /* 0x0002c40001157983 */ /* 0x000ea80000300800 */
[----:B------:R-:W3:Y:S04]  /*5b370*/  LDL.LU R22, [R1+0x2c8] ;  /* 0x0002c80001167983 */ /* 0x000ee80000300800 */
[----:B------:R-:W3:Y:S04]  /*5b380*/  LDL.LU R23, [R1+0x2cc] ;  /* 0x0002cc0001177983 */ /* 0x000ee80000300800 */
[----:B---3--:R-:W-:Y:S04]  /*5b390*/  STL.64 [R1+0x2680], R22 ;  /* 0x0026801601007387 */ /* 0x008fe80000100a00 */
[----:B--2---:R2:W-:Y:S04]  /*5b3a0*/  STL.64 [R1+0x2678], R20 ;  /* 0x0026781401007387 */ /* 0x0045e80000100a00 */
[----:B------:R-:W3:Y:S04]  /*5b3b0*/  LDL.LU R14, [R1+0xd8] ;  /* 0x0000d800010e7983 */ /* 0x000ee80000300800 */
[----:B------:R-:W3:Y:S04]  /*5b3c0*/  LDL.LU R15, [R1+0xdc] ;  /* 0x0000dc00010f7983 */ /* 0x000ee80000300800 */
[----:B---3--:R3:W-:Y:S04]  /*5b3d0*/  STL.64 [R1+0x2688], R14 ;  /* 0x0026880e01007387 */ /* 0x0087e80000100a00 */
[----:B------:R-:W2:Y:S04]  /*5b3e0*/  LDL.LU R16, [R1+0x2d0] ;  /* 0x0002d00001107983 */ /* 0x000ea80000300800 */
[----:B------:R-:W2:Y:S04]  /*5b3f0*/  LDL.LU R17, [R1+0x2d4] ;  /* 0x0002d40001117983 */ /* 0x000ea80000300800 */
[----:B------:R-:W3:Y:S04]  /*5b400*/  LDL.LU R18, [R1+0x2d8] ;  /* 0x0002d80001127983 */ /* 0x000ee80000300800 */
[----:B------:R-:W3:Y:S01]  /*5b410*/  LDL.LU R19, [R1+0x2dc] ;  /* 0x0002dc0001137983 */ /* 0x000ee20000300800 */
[----:B0-----:R-:W-:-:S02]  /*5b420*/  IMAD.MOV.U32 R38, RZ, RZ, R45 ;  /* 0x000000ffff267224 */ /* 0x001fc400078e002d */
[----:B----4-:R-:W-:Y:S01]  /*5b430*/  IMAD.MOV.U32 R39, RZ, RZ, R44 ;  /* 0x000000ffff277224 */ /* 0x010fe200078e002c */
[----:B---3--:R-:W-:Y:S04]  /*5b440*/  STL.64 [R1+0x2698], R18 ;  /* 0x0026981201007387 */ /* 0x008fe80000100a00 */
[----:B--2---:R0:W-:Y:S04]  /*5b450*/  STL.64 [R1+0x2690], R16 ;  /* 0x0026901001007387 */ /* 0x0041e80000100a00 */
[----:B------:R-:W2:Y:S04]  /*5b460*/  LDL.LU R45, [R1+0x2728] ;  /* 0x00272800012d7983 */ /* 0x000ea80000300800 */
[----:B------:R-:W3:Y:S04]  /*5b470*/  LDL.LU R44, [R1+0x2724] ;  /* 0x00272400012c7983 */ /* 0x000ee80000300800 */
[----:B------:R4:W-:Y:S04]  /*5b480*/  STL.64 [R1+0x26a0], R38 ;  /* 0x0026a02601007387 */ /* 0x0009e80000100a00 */
[----:B-1----:R-:W4:Y:S04]  /*5b490*/  LDL.LU R50, [R1+0xf8] ;  /* 0x0000f80001327983 */ /* 0x002f280000300800 */
[----:B------:R-:W4:Y:S04]  /*5b4a0*/  LDL.LU R51, [R1+0xfc] ;  /* 0x0000fc0001337983 */ /* 0x000f280000300800 */
[----:B----4-:R1:W-:Y:S04]  /*5b4b0*/  STL.64 [R1+0x26a8], R50 ;  /* 0x0026a83201007387 */ /* 0x0103e80000100a00 */
[----:B------:R-:W4:Y:S04]  /*5b4c0*/  LDL.LU R20, [R1+0x2f0] ;  /* 0x0002f00001147983 */ /* 0x000f280000300800 */
[----:B------:R-:W4:Y:S04]  /*5b4d0*/  LDL.LU R21, [R1+0x2f4] ;  /* 0x0002f40001157983 */ /* 0x000f280000300800 */
[----:B------:R-:W4:Y:S04]  /*5b4e0*/  LDL.LU R22, [R1+0x2f8] ;  /* 0x0002f80001167983 */ /* 0x000f280000300800 */
[----:B------:R-:W4:Y:S01]  /*5b4f0*/  LDL.LU R23, [R1+0x2fc] ;  /* 0x0002fc0001177983 */ /* 0x000f220000300800 */
[----:B---3--:R-:W-:-:S02]  /*5b500*/  IMAD.MOV.U32 R14, RZ, RZ, R44 ;  /* 0x000000ffff0e7224 */ /* 0x008fc400078e002c */
[----:B--2---:R-:W-:Y:S01]  /*5b510*/  IMAD.MOV.U32 R15, RZ, RZ, R45 ;  /* 0x000000ffff0f7224 */ /* 0x004fe200078e002d */
[----:B----4-:R2:W-:Y:S04]  /*5b520*/  STL.64 [R1+0x26b8], R22 ;  /* 0x0026b81601007387 */ /* 0x0105e80000100a00 */
[----:B------:R-:W-:Y:S04]  /*5b530*/  STL.64 [R1+0x26b0], R20 ;  /* 0x0026b01401007387 */ /* 0x000fe80000100a00 */
[----:B------:R-:W3:Y:S04]  /*5b540*/  LDL.LU R44, [R1+0x2720] ;  /* 0x00272000012c7983 */ /* 0x000ee80000300800 */
[----:B------:R-:W2:Y:S04]  /*5b550*/  LDL.LU R45, [R1+0x271c] ;  /* 0x00271c00012d7983 */ /* 0x000ea80000300800 */
[----:B------:R-:W-:Y:S04]  /*5b560*/  STL.64 [R1+0x26c0], R14 ;  /* 0x0026c00e01007387 */ /* 0x000fe80000100a00 */
[----:B0-----:R-:W4:Y:S04]  /*5b570*/  LDL.LU R16, [R1+0x300] ;  /* 0x0003000001107983 */ /* 0x001f280000300800 */
[----:B------:R-:W4:Y:S04]  /*5b580*/  LDL.LU R17, [R1+0x304] ;  /* 0x0003040001117983 */ /* 0x000f280000300800 */
[----:B------:R-:W3:Y:S04]  /*5b590*/  LDL.LU R18, [R1+0x308] ;  /* 0x0003080001127983 */ /* 0x000ee80000300800 */
[----:B------:R-:W3:Y:S04]  /*5b5a0*/  LDL.LU R19, [R1+0x30c] ;  /* 0x00030c0001137983 */ /* 0x000ee80000300800 */
[----:B---3--:R0:W-:Y:S04]  /*5b5b0*/  STL.64 [R1+0x26d0], R18 ;  /* 0x0026d01201007387 */ /* 0x0081e80000100a00 */
[----:B----4-:R-:W-:Y:S04]  /*5b5c0*/  STL.64 [R1+0x26c8], R16 ;  /* 0x0026c81001007387 */ /* 0x010fe80000100a00 */
[----:B------:R-:W3:Y:S04]  /*5b5d0*/  LDL.LU R38, [R1+0x118] ;  /* 0x0001180001267983 */ /* 0x000ee80000300800 */
[----:B------:R-:W3:Y:S04]  /*5b5e0*/  LDL.LU R39, [R1+0x11c] ;  /* 0x00011c0001277983 */ /* 0x000ee80000300800 */
[----:B---3--:R3:W-:Y:S04]  /*5b5f0*/  STL.64 [R1+0x26d8], R38 ;  /* 0x0026d82601007387 */ /* 0x0087e80000100a00 */
[----:B------:R-:W4:Y:S04]  /*5b600*/  LDL.LU R48, [R1+0x310] ;  /* 0x0003100001307983 */ /* 0x000f280000300800 */
[----:B------:R-:W4:Y:S04]  /*5b610*/  LDL.LU R49, [R1+0x314] ;  /* 0x0003140001317983 */ /* 0x000f280000300800 */
[----:B-1----:R-:W3:Y:S04]  /*5b620*/  LDL.LU R50, [R1+0x318] ;  /* 0x0003180001327983 */ /* 0x002ee80000300800 */
[----:B------:R-:W3:Y:S01]  /*5b630*/  LDL.LU R51, [R1+0x31c] ;  /* 0x00031c0001337983 */ /* 0x000ee20000300800 */
[----:B--2---:R-:W-:Y:S01]  /*5b640*/  MOV R22, R45 ;  /* 0x0000002d00167202 */ /* 0x004fe20000000f00 */
[----:B------:R-:W-:-:S02]  /*5b650*/  IMAD.MOV.U32 R23, RZ, RZ, R44 ;  /* 0x000000ffff177224 */ /* 0x000fc400078e002c */
[----:B---3--:R1:W-:Y:S04]  /*5b660*/  STL.64 [R1+0x26e8], R50 ;  /* 0x0026e83201007387 */ /* 0x0083e80000100a00 */
[----:B----4-:R-:W-:Y:S04]  /*5b670*/  STL.64 [R1+0x26e0], R48 ;  /* 0x0026e03001007387 */ /* 0x010fe80000100a00 */
[----:B------:R-:W1:Y:S04]  /*5b680*/  LDL.LU R45, [R1+0x2718] ;  /* 0x00271800012d7983 */ /* 0x000e680000300800 */
[----:B------:R-:W2:Y:S04]  /*5b690*/  LDL.LU R44, [R1+0x2714] ;  /* 0x00271400012c7983 */ /* 0x000ea80000300800 */
[----:B------:R3:W-:Y:S04]  /*5b6a0*/  STL.64 [R1+0x26f0], R22 ;  /* 0x0026f01601007387 */ /* 0x0007e80000100a00 */
        /* <DEDUP_REMOVED lines=8> */
[----:B------:R-:W-:Y:S02]  /*5b730*/  IMAD.MOV.U32 R6, RZ, RZ, R28 ;  /* 0x000000ffff067224 */ /* 0x000fe400078e001c */
[----:B------:R-:W-:Y:S02]  /*5b740*/  IMAD.MOV.U32 R7, RZ, RZ, R29 ;  /* 0x000000ffff077224 */ /* 0x000fe400078e001d */
[----:B-1----:R-:W-:Y:S02]  /*5b750*/  IMAD.MOV.U32 R51, RZ, RZ, R45 ;  /* 0x000000ffff337224 */ /* 0x002fe400078e002d */
[----:B--2---:R-:W-:Y:S02]  /*5b760*/  IMAD.MOV.U32 R50, RZ, RZ, R44 ;  /* 0x000000ffff327224 */ /* 0x004fe400078e002c */
[----:B------:R-:W2:Y:S04]  /*5b770*/  LDL.LU R44, [R1+0x2710] ;  /* 0x00271000012c7983 */ /* 0x000ea80000300800 */
[----:B------:R-:W2:Y:S04]  /*5b780*/  LDL.LU R45, [R1+0x270c] ;  /* 0x00270c00012d7983 */ /* 0x000ea80000300800 */
[----:B------:R-:W2:Y:S04]  /*5b790*/  LDL.LU R20, [R1+0x340] ;  /* 0x0003400001147983 */ /* 0x000ea80000300800 */
[----:B------:R-:W2:Y:S04]  /*5b7a0*/  LDL.LU R21, [R1+0x344] ;  /* 0x0003440001157983 */ /* 0x000ea80000300800 */
[----:B---3--:R-:W2:Y:S04]  /*5b7b0*/  LDL.LU R22, [R1+0x348] ;  /* 0x0003480001167983 */ /* 0x008ea80000300800 */
        /* <DEDUP_REMOVED lines=13> */
[----:B------:R-:W2:Y:S04]  /*5b890*/  LDL.LU R46, [R1+0x2708] ;  /* 0x00270800012e7983 */ /* 0x000ea80000300800 */
[----:B------:R-:W2:Y:S04]  /*5b8a0*/  LDL.LU R47, [R1+0x2704] ;  /* 0x00270400012f7983 */ /* 0x000ea80000300800 */
[----:B------:R-:W4:Y:S04]  /*5b8b0*/  LDL.LU R28, [R1+0x2700] ;  /* 0x00270000011c7983 */ /* 0x000f280000300800 */
        /* <DEDUP_REMOVED lines=13> */
[----:B------:R0:W-:Y:S02]  /*5b990*/  STL.64 [R1+0x25f0], R30 ;  /* 0x0025f01e01007387 */ /* 0x0001e40000100a00 */
[----:B0-----:R-:W-:Y:S01]  /*5b9a0*/  IMAD.MOV.U32 R31, RZ, RZ, R2 ;  /* 0x000000ffff1f7224 */ /* 0x001fe200078e0002 */
[C---:B--2---:R-:W-:Y:S01]  /*5b9b0*/  HMMA.16816.F32 R48, R44.reuse, R50, R20 ;  /* 0x000000322c30723c */ /* 0x044fe20000001814 */
[----:B----4-:R-:W-:Y:S04]  /*5b9c0*/  STL.64 [R1+0x25e8], R28 ;  /* 0x0025e81c01007387 */ /* 0x010fe80000100a00 */
[----:B------:R-:W2:Y:S04]  /*5b9d0*/  LDL.LU R30, [R1+0x88] ;  /* 0x00008800011e7983 */ /* 0x000ea80000300800 */
[----:B------:R-:W4:Y:S04]  /*5b9e0*/  LDL.LU R2, [R1+0x26f8] ;  /* 0x0026f80001027983 */ /* 0x000f280000300800 */
[----:B------:R-:W3:Y:S01]  /*5b9f0*/  LDL.LU.64 R22, [R1+0x26f0] ;  /* 0x0026f00001167983 */ /* 0x000ee20000300a00 */
[C---:B------:R-:W-:Y:S09]  /*5ba00*/  HMMA.16816.F32 R16, R44.reuse, R18, R36 ;  /* 0x000000122c10723c */ /* 0x040ff20000001824 */
[----:B------:R-:W-:Y:S04]  /*5ba10*/  STL.64 [R1+0x1090], R48 ;  /* 0x0010903001007387 */ /* 0x000fe80000100a00 */
[----:B------:R0:W-:Y:S04]  /*5ba20*/  STL.64 [R1+0x1098], R50 ;  /* 0x0010983201007387 */ /* 0x0001e80000100a00 */
[----:B0-----:R-:W2:Y:S04]  /*5ba30*/  LDL.LU.64 R50, [R1+0x26e8] ;  /* 0x0026e80001327983 */ /* 0x001ea80000300a00 */
[----:B------:R-:W2:Y:S04]  /*5ba40*/  LDL.LU.64 R48, [R1+0x26e0] ;  /* 0x0026e00001307983 */ /* 0x000ea80000300a00 */
        /* <DEDUP_REMOVED lines=9> */
[----:B------:R0:W-:Y:S01]  /*5bae0*/  STL.64 [R1+0xfd8], R22 ;  /* 0x000fd81601007387 */ /* 0x0001e20000100a00 */
[----:B--2---:R-:W-:Y:S03]  /*5baf0*/  HMMA.16816.F32 R36, R44, R38, R48 ;  /* 0x000000262c24723c */ /* 0x004fe60000001830 */
[----:B0-----:R-:W2:Y:S04]  /*5bb00*/  LDL.LU.64 R22, [R1+0x26b8] ;  /* 0x0026b80001167983 */ /* 0x001ea80000300a00 */
[----:B------:R-:W2:Y:S04]  /*5bb10*/  LDL.LU.64 R20, [R1+0x26b0] ;  /* 0x0026b00001147983 */ /* 0x000ea80000300a00 */
[----:B------:R-:W2:-:S12]  /*5bb20*/  LDL.LU.64 R50, [R1+0x26a8] ;  /* 0x0026a80001327983 */ /* 0x000e980000300a00 */
[----:B------:R-:W-:Y:S04]  /*5bb30*/  STL.64 [R1+0xf70], R36 ;  /* 0x000f702401007387 */ /* 0x000fe80000100a00 */
[----:B------:R0:W-:Y:S04]  /*5bb40*/  STL.64 [R1+0xf78], R38 ;  /* 0x000f782601007387 */ /* 0x0001e80000100a00 */
[----:B0-----:R-:W3:Y:S01]  /*5bb50*/  LDL.LU.64 R38, [R1+0x26a0] ;  /* 0x0026a00001267983 */ /* 0x001ee20000300a00 */
[----:B----4-:R-:W-:Y:S03]  /*5bb60*/  HMMA.16816.F32 R12, R44, R14, R16 ;  /* 0x0000000e2c0c723c */ /* 0x010fe60000001810 */
[----:B------:R-:W4:Y:S04]  /*5bb70*/  LDL.LU.64 R18, [R1+0x2698] ;  /* 0x0026980001127983 */ /* 0x000f280000300a00 */
[----:B------:R-:W4:-:S15]  /*5bb80*/  LDL.LU.64 R16, [R1+0x2690] ;  /* 0x0026900001107983 */ /* 0x000f1e0000300a00 */
[----:B------:R-:W-:-:S01]  /*5bb90*/  NOP ;  /* 0x0000000000007918 */ /* 0x000fc20000000000 */
        /* <DEDUP_REMOVED lines=8> */
[----:B------:R0:W-:Y:S04]  /*5bc20*/  STL.64 [R1+0xee8], R50 ;  /* 0x000ee83201007387 */ /* 0x0001e80000100a00 */
[----:B0-----:R-:W2:Y:S01]  /*5bc30*/  LDL.LU.64 R50, [R1+0x2670] ;  /* 0x0026700001327983 */ /* 0x001ea20000300a00 */
[----:B---3--:R-:W-:Y:S03]  /*5bc40*/  HMMA.16816.F32 R36, R44, R38, R8 ;  /* 0x000000262c24723c */ /* 0x008fe60000001808 */
[----:B------:R-:W3:-:S15]  /*5bc50*/  LDL.LU.64 R10, [R1+0x2668] ;  /* 0x00266800010a7983 */ /* 0x000ede0000300a00 */
[----:B------:R-:W-:-:S05]  /*5bc60*/  NOP ;  /* 0x0000000000007918 */ /* 0x000fca0000000000 */
[----:B------:R-:W-:Y:S04]  /*5bc70*/  STL.64 [R1+0xe80], R36 ;  /* 0x000e802401007387 */ /* 0x000fe80000100a00 */
[----:B------:R0:W-:Y:S04]  /*5bc80*/  STL.64 [R1+0xe88], R38 ;  /* 0x000e882601007387 */ /* 0x0001e80000100a00 */
[----:B0-----:R-:W3:Y:S04]  /*5bc90*/  LDL.LU.64 R38, [R1+0x2660] ;  /* 0x0026600001267983 */ /* 0x001ee80000300a00 */
[----:B------:R-:W3:Y:S01]  /*5bca0*/  LDL.LU.64 R36, [R1+0x2658] ;  /* 0x0026580001247983 */ /* 0x000ee20000300a00 */
[C---:B------:R-:W-:Y:S06]  /*5bcb0*/  HMMA.16816.F32 R4, R44.reuse, R6, R32 ;  /* 0x000000062c04723c */ /* 0x040fec0000001820 */
[C---:B------:R-:W-:Y:S06]  /*5bcc0*/  HMMA.16816.F32 R52, R44.reuse, R54, R24 ;  /* 0x000000362c34723c */ /* 0x040fec0000001818 */
[----:B----4-:R-:W-:Y:S01]  /*5bcd0*/  HMMA.16816.F32 R12, R44, R14, R16 ;  /* 0x0000000e2c0c723c */ /* 0x010fe20000001810 */
[----:B------:R-:W4:-:S15]  /*5bce0*/  LDL.LU.64 R16, [R1+0x2650] ;  /* 0x0026500001107983 */ /* 0x000f1e0000300a00 */
[----:B------:R-:W-:-:S07]  /*5bcf0*/  NOP ;  /* 0x0000000000007918 */ /* 0x000fce0000000000 */
[----:B------:R-:W-:Y:S04]  /*5bd00*/  STL.64 [R1+0xe30], R12 ;  /* 0x000e300c01007387 */ /* 0x000fe80000100a00 */
[----:B------:R2:W-:Y:S02]  /*5bd10*/  STL.64 [R1+0xe38], R14 ;  /* 0x000e380e01007387 */ /* 0x0005e40000100a00 */
[----:B--2---:R-:W-:Y:S01]  /*5bd20*/  HMMA.16816.F32 R12, R44, R50, R20 ;  /* 0x000000322c0c723c */ /* 0x004fe20000001814 */
[----:B------:R-:W-:Y:S02]  /*5bd30*/  IMAD.MOV.U32 R18, RZ, RZ, R0 ;  /* 0x000000ffff127224 */ /* 0x000fe400078e0000 */
[----:B------:R-:W-:-:S04]  /*5bd40*/  IMAD.MOV.U32 R19, RZ, RZ, R60 ;  /* 0x000000ffff137224 */ /* 0x000fc800078e003c */
[----:B------:R-:W-:Y:S02]  /*5bd50*/  IMAD.MOV.U32 R50, RZ, RZ, R3 ;  /* 0x000000ffff327224 */ /* 0x000fe400078e0003 */
[----:B------:R-:W2:Y:S01]  /*5bd60*/  LDL.LU R3, [R1+0x264c] ;  /* 0x00264c0001037983 */ /* 0x000ea20000300800 */
[----:B------:R-:W-:-:S13]  /*5bd70*/  MOV R51, R61 ;  /* 0x0000003d00337202 */ /* 0x000fda0000000f00 */
        /* <DEDUP_REMOVED lines=9> */
[----:B------:R-:W2:Y:S04]  /*5be10*/  LDL.LU R20, [R1+0x230] ;  /* 0x0002300001147983 */ /* 0x000ea80000300800 */
[----:B------:R-:W2:Y:S04]  /*5be20*/  LDL.LU R21, [R1+0x234] ;  /* 0x0002340001157983 */ /* 0x000ea80000300800 */
[----:B------:R-:W2:Y:S04]  /*5be30*/  LDL.LU R22, [R1+0x238] ;  /* 0x0002380001167983 */ /* 0x000ea80000300800 */
[----:B------:R-:W2:Y:S04]  /*5be40*/  LDL.LU R23, [R1+0x23c] ;  /* 0x00023c0001177983 */ /* 0x000ea80000300800 */
[----:B------:R-:W4:Y:S04]  /*5be50*/  LDL.LU.64 R34, [R1+0x2638] ;  /* 0x0026380001227983 */ /* 0x000f280000300a00 */
[----:B------:R-:W-:Y:S04]  /*5be60*/  STL.64 [R1+0xd80], R4 ;  /* 0x000d800401007387 */ /* 0x000fe80000100a00 */
[----:B------:R0:W-:Y:S01]  /*5be70*/  STL.64 [R1+0xd88], R6 ;  /* 0x000d880601007387 */ /* 0x0001e20000100a00 */
[C---:B---3--:R-:W-:Y:S03]  /*5be80*/  HMMA.16816.F32 R8, R44.reuse, R10, R56 ;  /* 0x0000000a2c08723c */ /* 0x048fe60000001838 */
[----:B0-----:R-:W3:Y:S04]  /*5be90*/  LDL.LU.64 R6, [R1+0x2630] ;  /* 0x0026300001067983 */ /* 0x001ee80000300a00 */
[----:B------:R-:W3:Y:S04]  /*5bea0*/  LDL.LU.64 R4, [R1+0x2628] ;  /* 0x0026280001047983 */ /* 0x000ee80000300a00 */
[----:B------:R-:W3:Y:S04]  /*5beb0*/  LDL.LU.64 R26, [R1+0x2620] ;  /* 0x00262000011a7983 */ /* 0x000ee80000300a00 */
[----:B------:R-:W-:Y:S04]  /*5bec0*/  STL.64 [R1+0xd20], R52 ;  /* 0x000d203401007387 */ /* 0x000fe80000100a00 */
[----:B------:R0:W-:Y:S04]  /*5bed0*/  STL.64 [R1+0xd28], R54 ;  /* 0x000d283601007387 */ /* 0x0001e80000100a00 */
[----:B0-----:R-:W2:Y:S04]  /*5bee0*/  LDL.LU.64 R54, [R1+0x2618] ;  /* 0x0026180001367983 */ /* 0x001ea80000300a00 */
[----:B------:R-:W2:Y:S04]  /*5bef0*/  LDL.LU.64 R52, [R1+0x2610] ;  /* 0x0026100001347983 */ /* 0x000ea80000300a00 */
[----:B------:R-:W2:Y:S04]  /*5bf00*/  LDL.LU.64 R58, [R1+0x2608] ;  /* 0x00260800013a7983 */ /* 0x000ea80000300a00 */
[----:B------:R0:W-:Y:S04]  /*5bf10*/  STL.64 [R1+0xcd0], R8 ;  /* 0x000cd00801007387 */ /* 0x0001e80000100a00 */
[----:B------:R-:W-:Y:S01]  /*5bf20*/  STL.64 [R1+0xcd8], R10 ;  /* 0x000cd80a01007387 */ /* 0x000fe20000100a00 */
[----:B------:R-:W-:Y:S03]  /*5bf30*/  HMMA.16816.F32 R28, R44, R30, R36 ;  /* 0x0000001e2c1c723c */ /* 0x000fe60000001824 */
[----:B0-----:R-:W2:Y:S04]  /*5bf40*/  LDL.LU.64 R8, [R1+0x2600] ;  /* 0x0026000001087983 */ /* 0x001ea80000300a00 */
[----:B------:R-:W2:-:S15]  /*5bf50*/  LDL.LU.64 R36, [R1+0x25f8] ;  /* 0x0025f80001247983 */ /* 0x000e9e0000300a00 */
[----:B------:R-:W-:-:S01]  /*5bf60*/  NOP ;  /* 0x0000000000007918 */ /* 0x000fc20000000000 */
[----:B------:R-:W-:Y:S04]  /*5bf70*/  STL.64 [R1+0xc70], R28 ;  /* 0x000c701c01007387 */ /* 0x000fe80000100a00 */
[----:B------:R4:W-:Y:S02]  /*5bf80*/  STL.64 [R1+0xc78], R30 ;  /* 0x000c781e01007387 */ /* 0x0009e40000100a00 */
[C---:B----4-:R-:W-:Y:S06]  /*5bf90*/  HMMA.16816.F32 R28, R44.reuse, R34, R40 ;  /* 0x000000222c1c723c */ /* 0x050fec0000001828 */
[C---:B---3--:R-:W-:Y:S06]  /*5bfa0*/  HMMA.16816.F32 R24, R44.reuse, R26, R4 ;  /* 0x0000001a2c18723c */ /* 0x048fec0000001804 */
[----:B--2---:R-:W-:Y:S11]  /*5bfb0*/  HMMA.16816.F32 R4, R44, R58, R52 ;  /* 0x0000003a2c04723c */ /* 0x004ff60000001834 */
[----:B------:R0:W-:Y:S04]  /*5bfc0*/  STL.64 [R1+0xc20], R28 ;  /* 0x000c201c01007387 */ /* 0x0001e80000100a00 */
[----:B------:R1:W-:Y:S04]  /*5bfd0*/  STL.64 [R1+0xc28], R30 ;  /* 0x000c281e01007387 */ /* 0x0003e80000100a00 */
[----:B------:R-:W-:Y:S04]  /*5bfe0*/  STL.64 [R1+0xbc0], R24 ;  /* 0x000bc01801007387 */ /* 0x000fe80000100a00 */
[----:B------:R-:W-:Y:S01]  /*5bff0*/  STL.64 [R1+0xbc8], R26 ;  /* 0x000bc81a01007387 */ /* 0x000fe20000100a00 */
[----:B------:R-:W-:-:S02]  /*5c000*/  IMAD.MOV.U32 R43, RZ, RZ, R36 ;  /* 0x000000ffff2b7224 */ /* 0x000fc400078e0024 */
[----:B------:R-:W-:Y:S01]  /*5c010*/  IMAD.MOV.U32 R42, RZ, RZ, R37 ;  /* 0x000000ffff2a7224 */ /* 0x000fe200078e0025 */
[----:B------:R-:W-:Y:S04]  /*5c020*/  STL.64 [R1+0xa30], R4 ;  /* 0x000a300401007387 */ /* 0x000fe80000100a00 */
[----:B------:R2:W-:Y:S04]  /*5c030*/  STL.64 [R1+0xa38], R6 ;  /* 0x000a380601007387 */ /* 0x0005e80000100a00 */
        /* <DEDUP_REMOVED lines=8> */
[----:B0-----:R-:W3:Y:S04]  /*5c0c0*/  LDL.LU R28, [R1+0x220] ;  /* 0x00022000011c7983 */ /* 0x001ee80000300800 */
[----:B------:R-:W3:Y:S04]  /*5c0d0*/  LDL.LU R29, [R1+0x224] ;  /* 0x00022400011d7983 */ /* 0x000ee80000300800 */
[----:B-1----:R-:W3:Y:S04]  /*5c0e0*/  LDL.LU R30, [R1+0x228] ;  /* 0x00022800011e7983 */ /* 0x002ee80000300800 */
[----:B------:R-:W3:Y:S01]  /*5c0f0*/  LDL.LU R31, [R1+0x22c] ;  /* 0x00022c00011f7983 */ /* 0x000ee20000300800 */
[C---:B------:R-:W-:Y:S06]  /*5c100*/  HMMA.16816.F32 R12, R44.reuse, R18, R12 ;  /* 0x000000122c0c723c */ /* 0x040fec000000180c */
[----:B--2---:R-:W-:Y:S01]  /*5c110*/  HMMA.16816.F32 R4, R44, R50, R20 ;  /* 0x000000322c04723c */ /* 0x004fe20000001814 */
[----:B------:R-:W2:Y:S04]  /*5c120*/  LDL.LU R52, [R1+0x1f0] ;  /* 0x0001f00001347983 */ /* 0x000ea80000300800 */
[----:B------:R-:W2:Y:S04]  /*5c130*/  LDL.LU R53, [R1+0x1f4] ;  /* 0x0001f40001357983 */ /* 0x000ea80000300800 */
[----:B------:R-:W2:Y:S04]  /*5c140*/  LDL.LU R54, [R1+0x1f8] ;  /* 0x0001f80001367983 */ /* 0x000ea80000300800 */
[----:B------:R-:W2:Y:S01]  /*5c150*/  LDL.LU R55, [R1+0x1fc] ;  /* 0x0001fc0001377983 */ /* 0x000ea20000300800 */
[----:B------:R-:W-:-:S02]  /*5c160*/  IMAD.MOV.U32 R10, RZ, RZ, R9 ;  /* 0x000000ffff0a7224 */ /* 0x000fc400078e0009 */
[----:B------:R-:W-:Y:S01]  /*5c170*/  IMAD.MOV.U32 R11, RZ, RZ, R8 ;  /* 0x000000ffff0b7224 */ /* 0x000fe200078e0008 */
[----:B------:R-:W2:Y:S01]  /*5c180*/  LDL.LU R48, [R1+0x1e0] ;  /* 0x0001e00001307983 */ /* 0x000ea20000300800 */
[----:B------:R-:W-:Y:S02]  /*5c190*/  IMAD.MOV.U32 R26, RZ, RZ, R17 ;  /* 0x000000ffff1a7224 */ /* 0x000fe400078e0011 */
[----:B------:R-:W-:Y:S01]  /*5c1a0*/  IMAD.MOV.U32 R27, RZ, RZ, R16 ;  /* 0x000000ffff1b7224 */ /* 0x000fe200078e0010 */
[----:B------:R0:W-:Y:S04]  /*5c1b0*/  STL.64 [R1+0xa20], R12 ;  /* 0x000a200c01007387 */ /* 0x0001e80000100a00 */
[----:B------:R1:W-:Y:S04]  /*5c1c0*/  STL.64 [R1+0xa28], R14 ;  /* 0x000a280e01007387 */ /* 0x0003e80000100a00 */
[----:B------:R1:W-:Y:S04]  /*5c1d0*/  STL.64 [R1+0xa10], R4 ;  /* 0x000a100401007387 */ /* 0x0003e80000100a00 */
        /* <DEDUP_REMOVED lines=12> */
[----:B0-----:R-:W2:Y:S04]  /*5c2a0*/  LDL.LU R12, [R1+0x1a0] ;  /* 0x0001a000010c7983 */ /* 0x001ea80000300800 */
[----:B------:R-:W2:Y:S04]  /*5c2b0*/  LDL.LU R13, [R1+0x1a4] ;  /* 0x0001a400010d7983 */ /* 0x000ea80000300800 */
        /* <DEDUP_REMOVED lines=9> */
[----:B------:R-:W2:Y:S01]  /*5c350*/  LDL.LU R35, [R1+0x17c] ;  /* 0x00017c0001237983 */ /* 0x000ea20000300800 */
[C---:B---3--:R-:W-:Y:S06]  /*5c360*/  HMMA.16816.F32 R8, R44.reuse, R10, R28 ;  /* 0x0000000a2c08723c */ /* 0x048fec000000181c */
[C---:B----4-:R-:W-:Y:S01]  /*5c370*/  HMMA.16816.F32 R24, R44.reuse, R26, R36 ;  /* 0x0000001a2c18723c */ /* 0x050fe20000001824 */
[----:B------:R-:W3:Y:S04]  /*5c380*/  LDL.LU.64 R30, [R1+0x25f0] ;  /* 0x0025f000011e7983 */ /* 0x000ee80000300a00 */
[----:B------:R0:W5:Y:S01]  /*5c390*/  LDL.LU.64 R28, [R1+0x25e8] ;  /* 0x0025e800011c7983 */ /* 0x0001620000300a00 */
[C---:B------:R-:W-:Y:S01]  /*5c3a0*/  HMMA.16816.F32 R40, R44.reuse, R42, R56 ;  /* 0x0000002a2c28723c */ /* 0x040fe20000001838 */
[----:B------:R-:W1:Y:S10]  /*5c3b0*/  LDC R39, c[0x0][0x230] ;  /* 0x00008c00ff277b82 */ /* 0x000e740000000800 */
[----:B------:R-:W-:Y:S04]  /*5c3c0*/  STL.64 [R1+0xa00], R8 ;  /* 0x000a000801007387 */ /* 0x000fe80000100a00 */
[----:B------:R4:W-:Y:S04]  /*5c3d0*/  STL.64 [R1+0xa08], R10 ;  /* 0x000a080a01007387 */ /* 0x0009e80000100a00 */
[----:B----4-:R-:W4:Y:S04]  /*5c3e0*/  LDL.LU.64 R10, [R1+0x25e0] ;  /* 0x0025e000010a7983 */ /* 0x010f280000300a00 */
[----:B------:R-:W3:Y:S04]  /*5c3f0*/  LDL.LU R8, [R1+0x1100] ;  /* 0x0011000001087983 */ /* 0x000ee80000300800 */
[----:B------:R0:W5:Y:S04]  /*5c400*/  LDL.LU R38, [R1+0x25d8] ;  /* 0x0025d80001267983 */ /* 0x0001680000300800 */
[----:B------:R-:W-:Y:S04]  /*5c410*/  STL.64 [R1+0x9f0], R24 ;  /* 0x0009f01801007387 */ /* 0x000fe80000100a00 */
[----:B------:R0:W-:Y:S04]  /*5c420*/  STL.64 [R1+0x9f8], R26 ;  /* 0x0009f81a01007387 */ /* 0x0001e80000100a00 */
[----:B0-----:R-:W4:Y:S04]  /*5c430*/  LDL.LU.64 R26, [R1+0x25d0] ;  /* 0x0025d000011a7983 */ /* 0x001f280000300a00 */
[----:B------:R0:W5:Y:S04]  /*5c440*/  LDL.LU.64 R24, [R1+0x25c8] ;  /* 0x0025c80001187983 */ /* 0x0001680000300a00 */
[----:B------:R-:W2:Y:S04]  /*5c450*/  LDL.LU.64 R58, [R1+0x25c0] ;  /* 0x0025c000013a7983 */ /* 0x000ea80000300a00 */
[----:B------:R-:W3:Y:S04]  /*5c460*/  LDL.LU.64 R56, [R1+0x25b8] ;  /* 0x0025b80001387983 */ /* 0x000ee80000300a00 */
[----:B------:R-:W-:Y:S04]  /*5c470*/  STL.64 [R1+0x9e0], R40 ;  /* 0x0009e02801007387 */ /* 0x000fe80000100a00 */
[----:B------:R-:W-:Y:S01]  /*5c480*/  STL.64 [R1+0x9e8], R42 ;  /* 0x0009e82a01007387 */ /* 0x000fe20000100a00 */
[----:B--2---:R-:W-:-:S15]  /*5c490*/  HMMA.16816.F32 R52, R44, R58, R52 ;  /* 0x0000003a2c34723c */ /* 0x004fde0000001834 */
[----:B------:R-:W-:-:S08]  /*5c4a0*/  NOP ;  /* 0x0000000000007918 */ /* 0x000fd00000000000 */
[----:B------:R-:W-:Y:S01]  /*5c4b0*/  STL.64 [R1+0x9d0], R52 ;  /* 0x0009d03401007387 */ /* 0x000fe20000100a00 */
[----:B------:R-:W-:-:S03]  /*5c4c0*/  MOV R37, R54 ;  /* 0x0000003600257202 */ /* 0x000fc60000000f00 */
[----:B------:R2:W-:Y:S04]  /*5c4d0*/  STL.64 [R1+0x9d8], R54 ;  /* 0x0009d83601007387 */ /* 0x0005e80000100a00 */
[----:B--2---:R-:W2:Y:S01]  /*5c4e0*/  LDL.LU.64 R54, [R1+0x25b0] ;  /* 0x0025b00001367983 */ /* 0x004ea20000300a00 */
[----:B------:R-:W-:Y:S02]  /*5c4f0*/  IMAD.MOV.U32 R40, RZ, RZ, R53 ;  /* 0x000000ffff287224 */ /* 0x000fe400078e0035 */
[----:B------:R-:W-:Y:S02]  /*5c500*/  IMAD.MOV.U32 R36, RZ, RZ, R52 ;  /* 0x000000ffff247224 */ /* 0x000fe400078e0034 */
[----:B------:R0:W5:Y:S04]  /*5c510*/  LDL.LU.64 R52, [R1+0x25a8] ;  /* 0x0025a80001347983 */ /* 0x0001680000300a00 */
[----:B---3--:R3:W-:Y:S04]  /*5c520*/  STL.64 [R1+0x2530], R56 ;  /* 0x0025303801007387 */ /* 0x0087e80000100a00 */
[----:B---3--:R-:W3:Y:S04]  /*5c530*/  LDL.LU R56, [R1+0x1d0] ;  /* 0x0001d00001387983 */ /* 0x008ee80000300800 */
[----:B------:R-:W3:Y:S04]  /*5c540*/  LDL.LU R57, [R1+0x1d4] ;  /* 0x0001d40001397983 */ /* 0x000ee80000300800 */
[----:B------:R-:W3:Y:S04]  /*5c550*/  LDL.LU R58, [R1+0x1d8] ;  /* 0x0001d800013a7983 */ /* 0x000ee80000300800 */
[----:B------:R-:W3:Y:S01]  /*5c560*/  LDL.LU R59, [R1+0x1dc] ;  /* 0x0001dc00013b7983 */ /* 0x000ee20000300800 */
[----:B--2---:R-:W-:-:S15]  /*5c570*/  HMMA.16816.F32 R48, R44, R54, R48 ;  /* 0x000000362c30723c */ /* 0x004fde0000001830 */
[----:B------:R-:W-:-:S08]  /*5c580*/  NOP ;  /* 0x0000000000007918 */ /* 0x000fd00000000000 */
[----:B------:R-:W-:Y:S04]  /*5c590*/  STL.64 [R1+0x9b0], R48 ;  /* 0x0009b03001007387 */ /* 0x000fe80000100a00 */
[----:B------:R2:W-:Y:S04]  /*5c5a0*/  STL.64 [R1+0x9b8], R50 ;  /* 0x0009b83201007387 */ /* 0x0005e80000100a00 */
[----:B--2---:R-:W3:Y:S01]  /*5c5b0*/  LDL.LU.64 R50, [R1+0x25a0] ;  /* 0x0025a00001327983 */ /* 0x004ee20000300a00 */
[C---:B----4-:R-:W-:Y:S03]  /*5c5c0*/  HMMA.16816.F32 R20, R44.reuse, R26, R20 ;  /* 0x0000001a2c14723c */ /* 0x050fe60000001814 */
[----:B------:R0:W5:Y:S04]  /*5c5d0*/  LDL.LU.64 R48, [R1+0x2598] ;  /* 0x0025980001307983 */ /* 0x0001680000300a00 */
[----:B------:R-:W2:Y:S01]  /*5c5e0*/  LDL.LU.64 R54, [R1+0x958] ;  /* 0x0009580001367983 */ /* 0x000ea20000300a00 */
[----:B---3--:R-:W-:-:S15]  /*5c5f0*/  HMMA.16816.F32 R56, R44, R50, R56 ;  /* 0x000000322c38723c */ /* 0x008fde0000001838 */
[----:B------:R-:W-:-:S08]  /*5c600*/  NOP ;  /* 0x0000000000007918 */ /* 0x000fd00000000000 */
[----:B------:R3:W-:Y:S04]  /*5c610*/  STL.64 [R1+0x9a0], R56 ;  /* 0x0009a03801007387 */ /* 0x0007e80000100a00 */
[----:B------:R4:W-:Y:S01]  /*5c620*/  STL.64 [R1+0x9a8], R58 ;  /* 0x0009a83a01007387 */ /* 0x0009e20000100a00 */
[----:B------:R-:W-:-:S03]  /*5c630*/  IMAD.MOV.U32 R43, RZ, RZ, R56 ;  /* 0x000000ffff2b7224 */ /* 0x000fc600078e0038 */
[----:B------:R-:W2:Y:S04]  /*5c640*/  LDL.LU.64 R50, [R1+0x9c0] ;  /* 0x0009c00001327983 */ /* 0x000ea80000300a00 */
[----:B---3--:R-:W3:Y:S01]  /*5c650*/  LDL.LU R56, [R1+0x150] ;  /* 0x0001500001387983 */ /* 0x008ee20000300800 */
[----:B------:R-:W-:-:S03]  /*5c660*/  IMAD.MOV.U32 R57, RZ, RZ, R61 ;  /* 0x000000ffff397224 */ /* 0x000fc600078e003d */
[----:B------:R-:W2:Y:S01]  /*5c670*/  LDL.LU R61, [R1+0x2590] ;  /* 0x00259000013d7983 */ /* 0x000ea20000300800 */
[----:B----4-:R-:W-:Y:S02]  /*5c680*/  IMAD.MOV.U32 R58, RZ, RZ, R3 ;  /* 0x000000ffff3a7224 */ /* 0x010fe400078e0003 */
[----:B------:R-:W-:Y:S01]  /*5c690*/  IMAD.MOV.U32 R59, RZ, RZ, R2 ;  /* 0x000000ffff3b7224 */ /* 0x000fe200078e0002 */
[----:B------:R-:W4:Y:S04]  /*5c6a0*/  LDL.LU R3, [R1+0x258c] ;  /* 0x00258c0001037983 */ /* 0x000f280000300800 */
[----:B------:R-:W3:Y:S04]  /*5c6b0*/  LDL.LU R2, [R1+0x2588] ;  /* 0x0025880001027983 */ /* 0x000ee80000300800 */
[----:B------:R-:W-:Y:S04]  /*5c6c0*/  STL.64 [R1+0x990], R20 ;  /* 0x0009901401007387 */ /* 0x000fe80000100a00 */
[----:B------:R1:W-:Y:S04]  /*5c6d0*/  STL.64 [R1+0x998], R22 ;  /* 0x0009981601007387 */ /* 0x0003e80000100a00 */
[----:B-1----:R-:W2:Y:S01]  /*5c6e0*/  LDL.LU.64 R22, [R1+0x2580] ;  /* 0x0025800001167983 */ /* 0x002ea20000300a00 */
[----:B------:R-:W-:-:S03]  /*5c6f0*/  IMAD.MOV.U32 R26, RZ, RZ, R20 ;  /* 0x000000ffff1a7224 */ /* 0x000fc600078e0014 */
[----:B------:R0:W5:Y:S01]  /*5c700*/  LDL.LU.64 R20, [R1+0x2578] ;  /* 0x0025780001147983 */ /* 0x0001620000300a00 */
[----:B--2---:R-:W-:-:S15]  /*5c710*/  HMMA.16816.F32 R16, R44, R22, R16 ;  /* 0x000000162c10723c */ /* 0x004fde0000001810 */
[----:B------:R-:W-:-:S08]  /*5c720*/  NOP ;  /* 0x0000000000007918 */ /* 0x000fd00000000000 */
[----:B------:R-:W-:Y:S01]  /*5c730*/  STL.64 [R1+0x980], R16 ;  /* 0x0009801001007387 */ /* 0x000fe20000100a00 */
[----:B------:R-:W-:-:S03]  /*5c740*/  IMAD.MOV.U32 R23, RZ, RZ, R18 ;  /* 0x000000ffff177224 */ /* 0x000fc600078e0012 */
[----:B------:R1:W-:Y:S04]  /*5c750*/  STL.64 [R1+0x988], R18 ;  /* 0x0009881201007387 */ /* 0x0003e80000100a00 */
[----:B-1----:R-:W2:Y:S01]  /*5c760*/  LDL.LU.64 R18, [R1+0x2570] ;  /* 0x0025700001127983 */ /* 0x002ea20000300a00 */
[----:B------:R-:W-:Y:S02]  /*5c770*/  IMAD.MOV.U32 R22, RZ, RZ, R16 ;  /* 0x000000ffff167224 */ /* 0x000fe400078e0010 */
[----:B--2---:R-:W-:Y:S01]  /*5c780*/  HMMA.16816.F32 R16, R44, R18, R12 ;  /* 0x000000122c10723c */ /* 0x004fe2000000180c */
[----:B------:R-:W2:Y:S04]  /*5c790*/  LDL.LU.64 R14, [R1+0x2568] ;  /* 0x00256800010e7983 */ /* 0x000ea80000300a00 */
[----:B------:R0:W5:-:S15]  /*5c7a0*/  LDL.LU.64 R12, [R1+0x2560] ;  /* 0x00256000010c7983 */ /* 0x00015e0000300a00 */
[----:B------:R-:W-:-:S03]  /*5c7b0*/  NOP ;  /* 0x0000000000007918 */ /* 0x000fc60000000000 */
[----:B------:R1:W-:Y:S04]  /*5c7c0*/  STL.64 [R1+0x970], R16 ;  /* 0x0009701001007387 */ /* 0x0003e80000100a00 */
[----:B------:R4:W-:Y:S04]  /*5c7d0*/  STL.64 [R1+0x978], R18 ;  /* 0x0009781201007387 */ /* 0x0009e80000100a00 */
[----:B-1----:R-:W2:Y:S01]  /*5c7e0*/  LDL.LU R16, [R1+0x180] ;  /* 0x0001800001107983 */ /* 0x002ea20000300800 */
[----:B---3--:R-:W-:-:S03]  /*5c7f0*/  IMAD.MOV.U32 R17, RZ, RZ, R2 ;  /* 0x000000ffff117224 */ /* 0x008fc600078e0002 */
[----:B------:R-:W3:Y:S01]  /*5c800*/  LDL.LU R2, [R1+0x255c] ;  /* 0x00255c0001027983 */ /* 0x000ee20000300800 */
[----:B----4-:R-:W-:-:S03]  /*5c810*/  MOV R18, R3 ;  /* 0x0000000300127202 */ /* 0x010fc60000000f00 */
[----:B------:R-:W4:Y:S01]  /*5c820*/  LDL.LU R3, [R1+0x2558] ;  /* 0x0025580001037983 */ /* 0x000f220000300800 */
[----:B--2---:R-:W-:-:S15]  /*5c830*/  HMMA.16816.F32 R4, R44, R14, R4 ;  /* 0x0000000e2c04723c */ /* 0x004fde0000001804 */
[----:B------:R-:W-:-:S08]  /*5c840*/  NOP ;  /* 0x0000000000007918 */ /* 0x000fd00000000000 */
[----:B------:R-:W-:Y:S04]  /*5c850*/  STL.64 [R1+0x960], R4 ;  /* 0x0009600401007387 */ /* 0x000fe80000100a00 */
[----:B------:R1:W-:Y:S04]  /*5c860*/  STL.64 [R1+0x968], R6 ;  /* 0x0009680601007387 */ /* 0x0003e80000100a00 */
[----:B-1----:R-:W2:Y:S01]  /*5c870*/  LDL.LU.64 R6, [R1+0x2550] ;  /* 0x0025500001067983 */ /* 0x002ea20000300a00 */
[----:B------:R-:W-:-:S03]  /*5c880*/  IMAD.MOV.U32 R19, RZ, RZ, R61 ;  /* 0x000000ffff137224 */ /* 0x000fc600078e003d */
[----:B------:R-:W3:Y:S04]  /*5c890*/  LDL.LU.64 R4, [R1+0x2548] ;  /* 0x0025480001047983 */ /* 0x000ee80000300a00 */
[----:B------:R-:W4:Y:S01]  /*5c8a0*/  LDL.LU R9, [R1+0x22bc] ;  /* 0x0022bc0001097983 */ /* 0x000f220000300800 */
[----:B------:R-:W-:-:S15]  /*5c8b0*/  HMMA.16816.F32 R16, R44, R10, R16 ;  /* 0x0000000a2c10723c */ /* 0x000fde0000001810 */
[----:B------:R-:W-:-:S08]  /*5c8c0*/  NOP ;  /* 0x0000000000007918 */ /* 0x000fd00000000000 */
[----:B------:R1:W-:Y:S04]  /*5c8d0*/  STL.64 [R1+0x140], R16 ;  /* 0x0001401001007387 */ /* 0x0003e80000100a00 */
[----:B------:R-:W-:Y:S01]  /*5c8e0*/  STL.64 [R1+0x148], R18 ;  /* 0x0001481201007387 */ /* 0x000fe20000100a00 */
[----:B------:R-:W-:Y:S01]  /*5c8f0*/  IADD3 R8, R8, 0x1, RZ ;  /* 0x0000000108087810 */ /* 0x000fe20007ffe0ff */
[----:B-1----:R-:W1:Y:S01]  /*5c900*/  LDC R17, c[0x0][0x238] ;  /* 0x00008e00ff117b82 */ /* 0x002e620000000800 */
[----:B--2---:R-:W-:-:S15]  /*5c910*/  HMMA.16816.F32 R32, R44, R6, R32 ;  /* 0x000000062c20723c */ /* 0x004fde0000001820 */
[----:B------:R-:W-:-:S08]  /*5c920*/  NOP ;  /* 0x0000000000007918 */ /* 0x000fd00000000000 */
[----:B------:R-:W-:Y:S01]  /*5c930*/  STL.64 [R1+0x130], R32 ;  /* 0x0001302001007387 */ /* 0x000fe20000100a00 */
[----:B------:R-:W-:Y:S02]  /*5c940*/  IMAD.MOV.U32 R15, RZ, RZ, R35 ;  /* 0x000000ffff0f7224 */ /* 0x000fe400078e0023 */
[----:B------:R-:W-:Y:S01]  /*5c950*/  IMAD.MOV.U32 R11, RZ, RZ, R34 ;  /* 0x000000ffff0b7224 */ /* 0x000fe200078e0022 */
[----:B------:R2:W-:Y:S04]  /*5c960*/  STL.64 [R1+0x138], R34 ;  /* 0x0001382201007387 */ /* 0x0005e80000100a00 */
[----:B--2---:R-:W3:Y:S01]  /*5c970*/  LDL.LU.64 R34, [R1+0x2540] ;  /* 0x0025400001227983 */ /* 0x004ee20000300a00 */
[----:B------:R-:W-:Y:S02]  /*5c980*/  IMAD.MOV.U32 R6, RZ, RZ, R60 ;  /* 0x000000ffff067224 */ /* 0x000fe400078e003c */
[----:B------:R-:W-:-:S02]  /*5c990*/  IMAD.MOV.U32 R7, RZ, RZ, R0 ;  /* 0x000000ffff077224 */ /* 0x000fc400078e0000 */
[----:B------:R-:W-:Y:S02]  /*5c9a0*/  IMAD.MOV.U32 R14, RZ, RZ, R33 ;  /* 0x000000ffff0e7224 */ /* 0x000fe400078e0021 */
[----:B------:R-:W-:Y:S02]  /*5c9b0*/  IMAD.MOV.U32 R10, RZ, RZ, R32 ;  /* 0x000000ffff0a7224 */ /* 0x000fe400078e0020 */
[----:B------:R0:W5:Y:S04]  /*5c9c0*/  LDL.LU.64 R32, [R1+0x2538] ;  /* 0x0025380001207983 */ /* 0x0001680000300a00 */
[----:B------:R-:W2:Y:S01]  /*5c9d0*/  LDL.LU R61, [R1+0x22b4] ;  /* 0x0022b400013d7983 */ /* 0x000ea20000300800 */
[----:B------:R-:W-:Y:S01]  /*5c9e0*/  VIADD R39, R39, 0x3f ;  /* 0x0000003f27277836 */ /* 0x000fe20000000000 */
[----:B---3--:R-:W-:-:S15]  /*5c9f0*/  HMMA.16816.F32 R4, R44, R34, R4 ;  /* 0x000000222c04723c */ /* 0x008fde0000001804 */
[----:B------:R-:W-:-:S08]  /*5ca00*/  NOP ;  /* 0x0000000000007918 */ /* 0x000fd00000000000 */
[----:B------:R3:W-:Y:S04]  /*5ca10*/  STL.64 [R1+0x940], R4 ;  /* 0x0009400401007387 */ /* 0x0007e80000100a00 */
[----:B------:R4:W-:Y:S04]  /*5ca20*/  STL.64 [R1+0x948], R6 ;  /* 0x0009480601007387 */ /* 0x0009e80000100a00 */
[----:B------:R-:W2:Y:S04]  /*5ca30*/  LDL.LU R0, [R1+0x22ac] ;  /* 0x0022ac0001007983 */ /* 0x000ea80000300800 */
[----:B------:R-:W-:Y:S04]  /*5ca40*/  STL [R1+0x1100], R8 ;  /* 0x0011000801007387 */ /* 0x000fe80000100800 */
[----:B------:R-:W2:Y:S01]  /*5ca50*/  LDL.LU R60, [R1+0x22a4] ;  /* 0x0022a400013c7983 */ /* 0x000ea20000300800 */
[----:B------:R-:W-:Y:S01]  /*5ca60*/  HMMA.16816.F32 R44, R44, R30, R56 ;  /* 0x0000001e2c2c723c */ /* 0x000fe20000001838 */
[----:B-1----:R-:W-:Y:S01]  /*5ca70*/  IMAD.SHL.U32 R17, R17, 0x40, RZ ;  /* 0x0000004011117824 */ /* 0x002fe200078e00ff */
[----:B------:R-:W-:Y:S01]  /*5ca80*/  SHF.R.S32.HI R16, RZ, 0x1f, R39 ;  /* 0x0000001fff107819 */ /* 0x000fe20000011427 */
[----:B------:R0:W5:Y:S02]  /*5ca90*/  LDL.LU.64 R56, [R1+0x2530] ;  /* 0x0025300001387983 */ /* 0x0001640000300a00 */
[----:B------:R-:W-:Y:S01]  /*5caa0*/  IMAD.SHL.U32 R17, R17, 0x2, RZ ;  /* 0x0000000211117824 */ /* 0x000fe200078e00ff */
[----:B------:R-:W-:-:S04]  /*5cab0*/  LEA.HI R18, R16, R39, RZ, 0x6 ;  /* 0x0000002710127211 */ /* 0x000fc800078f30ff */
[----:B---3--:R-:W-:Y:S02]  /*5cac0*/  IADD3 R5, P0, R50, R17, RZ ;  /* 0x0000001132057210 */ /* 0x008fe40007f1e0ff */
[----:B------:R-:W-:-:S11]  /*5cad0*/  SHF.R.S32.HI R18, RZ, 0x6, R18 ;  /* 0x00000006ff127819 */ /* 0x000fd60000011412 */
[----:B------:R1:W-:Y:S04]  /*5cae0*/  STL.64 [R1+0x930], R44 ;  /* 0x0009302c01007387 */ /* 0x0003e80000100a00 */
[----:B------:R3:W-:Y:S01]  /*5caf0*/  STL.64 [R1+0x938], R46 ;  /* 0x0009382e01007387 */ /* 0x0007e20000100a00 */
[----:B----4-:R-:W-:Y:S01]  /*5cb00*/  IMAD.X R6, R51, 0x1, R3, P0 ;  /* 0x0000000133067824 */ /* 0x010fe200000e0603 */
[----:B------:R-:W-:Y:S02]  /*5cb10*/  ISETP.NE.U32.AND P0, PT, R8, R18, PT ;  /* 0x000000120800720c */ /* 0x000fe40003f05070 */
[----:B-1----:R-:W4:Y:S04]  /*5cb20*/  LDL.LU R44, [R1+0x229c] ;  /* 0x00229c00012c7983 */ /* 0x002f280000300800 */
[----:B------:R-:W4:Y:S04]  /*5cb30*/  LDL.LU R45, [R1+0x2294] ;  /* 0x00229400012d7983 */ /* 0x000f280000300800 */
[----:B------:R-:W4:Y:S04]  /*5cb40*/  LDL.LU R16, [R1+0x22b8] ;  /* 0x0022b80001107983 */ /* 0x000f280000300800 */
[----:B---3--:R-:W3:Y:S04]  /*5cb50*/  LDL.LU R46, [R1+0x228c] ;  /* 0x00228c00012e7983 */ /* 0x008ee80000300800 */
[----:B------:R-:W3:Y:S04]  /*5cb60*/  LDL.LU R47, [R1+0x22b0] ;  /* 0x0022b000012f7983 */ /* 0x000ee80000300800 */
[----:B------:R-:W3:Y:S04]  /*5cb70*/  LDL.LU R30, [R1+0x2284] ;  /* 0x00228400011e7983 */ /* 0x000ee80000300800 */
[----:B------:R-:W3:Y:S04]  /*5cb80*/  LDL.LU R31, [R1+0x22a8] ;  /* 0x0022a800011f7983 */ /* 0x000ee80000300800 */
[----:B------:R-:W3:Y:S04]  /*5cb90*/  LDL.LU R34, [R1+0x227c] ;  /* 0x00227c0001227983 */ /* 0x000ee80000300800 */
[----:B------:R-:W3:Y:S01]  /*5cba0*/  LDL.LU R35, [R1+0x22a0] ;  /* 0x0022a00001237983 */ /* 0x000ee20000300800 */
[----:B------:R-:W-:-:S03]  /*5cbb0*/  IADD3 R4, P1, R54, R17, RZ ;  /* 0x0000001136047210 */ /* 0x000fc60007f3e0ff */
[----:B------:R-:W3:Y:S04]  /*5cbc0*/  LDL.LU R18, [R1+0x2274] ;  /* 0x0022740001127983 */ /* 0x000ee80000300800 */
[----:B------:R-:W3:Y:S04]  /*5cbd0*/  LDL.LU R19, [R1+0x2298] ;  /* 0x0022980001137983 */ /* 0x000ee80000300800 */
[----:B------:R-:W3:Y:S04]  /*5cbe0*/  LDL.LU R27, [R1+0x226c] ;  /* 0x00226c00011b7983 */ /* 0x000ee80000300800 */
[----:B------:R-:W3:Y:S04]  /*5cbf0*/  LDL.LU R50, [R1+0x2290] ;  /* 0x0022900001327983 */ /* 0x000ee80000300800 */
[----:B------:R-:W3:Y:S01]  /*5cc00*/  LDL.LU R51, [R1+0x2264] ;  /* 0x0022640001337983 */ /* 0x000ee20000300800 */
[----:B------:R-:W-:-:S03]  /*5cc10*/  IMAD.X R7, R55, 0x1, R3, P1 ;  /* 0x0000000137077824 */ /* 0x000fc600008e0603 */
        /* <DEDUP_REMOVED lines=8> */
[----:B------:R1:W-:Y:S04]  /*5cca0*/  STL [R1+0x22bc], R9 ;  /* 0x0022bc0901007387 */ /* 0x0003e80000100800 */
[----:B------:R-:W3:Y:S01]  /*5ccb0*/  LDL.LU R39, [R1+0x2244] ;  /* 0x0022440001277983 */ /* 0x000ee20000300800 */
[----:B--2---:R-:W-:-:S03]  /*5ccc0*/  IADD3 R61, P4, R61, R17, RZ ;  /* 0x000000113d3d7210 */ /* 0x004fc60007f9e0ff */
[----:B-1----:R-:W2:Y:S04]  /*5ccd0*/  LDL.LU R9, [R1+0x2268] ;  /* 0x0022680001097983 */ /* 0x002ea80000300800 */
[----:B------:R1:W-:Y:S04]  /*5cce0*/  STL [R1+0x22b4], R61 ;  /* 0x0022b43d01007387 */ /* 0x0003e80000100800 */
[----:B-1----:R-:W2:Y:S01]  /*5ccf0*/  LDL.LU R61, [R1+0x223c] ;  /* 0x00223c00013d7983 */ /* 0x002ea20000300800 */
[-C--:B------:R-:W-:Y:S02]  /*5cd00*/  IADD3 R0, P5, R0, R17.reuse, RZ ;  /* 0x0000001100007210 */ /* 0x080fe40007fbe0ff */
[----:B------:R-:W-:-:S03]  /*5cd10*/  IADD3 R60, P6, R60, R17, RZ ;  /* 0x000000113c3c7210 */ /* 0x000fc60007fde0ff */
[----:B------:R1:W-:Y:S04]  /*5cd20*/  STL [R1+0x22ac], R0 ;  /* 0x0022ac0001007387 */ /* 0x0003e80000100800 */
[----:B-1----:R-:W2:Y:S04]  /*5cd30*/  LDL.LU R0, [R1+0x2260] ;  /* 0x0022600001007983 */ /* 0x002ea80000300800 */
[----:B------:R1:W-:Y:S04]  /*5cd40*/  STL [R1+0x22a4], R60 ;  /* 0x0022a43c01007387 */ /* 0x0003e80000100800 */
[----:B-1----:R-:W2:Y:S01]  /*5cd50*/  LDL.LU R60, [R1+0x2234] ;  /* 0x00223400013c7983 */ /* 0x002ea20000300800 */
[-C--:B----4-:R-:W-:Y:S01]  /*5cd60*/  IADD3 R44, P1, R44, R17.reuse, RZ ;  /* 0x000000112c2c7210 */ /* 0x090fe20007f3e0ff */
[----:B------:R-:W-:Y:S01]  /*5cd70*/  IMAD.X R16, R16, 0x1, R3, P3 ;  /* 0x0000000110107824 */ /* 0x000fe200018e0603 */
[----:B------:R-:W-:-:S02]  /*5cd80*/  IADD3 R45, P2, R45, R17, RZ ;  /* 0x000000112d2d7210 */ /* 0x000fc40007f5e0ff */
[-C--:B---3--:R-:W-:Y:S01]  /*5cd90*/  IADD3 R46, P3, R46, R17.reuse, RZ ;  /* 0x000000112e2e7210 */ /* 0x088fe20007f7e0ff */
[--C-:B------:R-:W-:Y:S01]  /*5cda0*/  IMAD.X R47, R47, 0x1, R3.reuse, P4 ;  /* 0x000000012f2f7824 */ /* 0x100fe200020e0603 */
[-C--:B------:R-:W-:Y:S01]  /*5cdb0*/  IADD3 R30, P4, R30, R17.reuse, RZ ;  /* 0x000000111e1e7210 */ /* 0x080fe20007f9e0ff */
[----:B------:R1:W-:Y:S04]  /*5cdc0*/  STL [R1+0x22b8], R16 ;  /* 0x0022b81001007387 */ /* 0x0003e80000100800 */
[----:B------:R-:W-:Y:S01]  /*5cdd0*/  STL [R1+0x229c], R44 ;  /* 0x00229c2c01007387 */ /* 0x000fe20000100800 */
[--C-:B------:R-:W-:Y:S01]  /*5cde0*/  IMAD.X R31, R31, 0x1, R3.reuse, P5 ;  /* 0x000000011f1f7824 */ /* 0x100fe200028e0603 */
[-C--:B------:R-:W-:Y:S01]  /*5cdf0*/  IADD3 R34, P5, R34, R17.reuse, RZ ;  /* 0x0000001122227210 */ /* 0x080fe20007fbe0ff */
[--C-:B------:R-:W-:Y:S01]  /*5ce00*/  IMAD.X R35, R35, 0x1, R3.reuse, P6 ;  /* 0x0000000123237824 */ /* 0x100fe200030e0603 */
[-C--:B------:R-:W-:Y:S01]  /*5ce10*/  IADD3 R18, P6, R18, R17.reuse, RZ ;  /* 0x0000001112127210 */ /* 0x080fe20007fde0ff */
[----:B------:R-:W-:Y:S01]  /*5ce20*/  IMAD.X R19, R19, 0x1, R3, P1 ;  /* 0x0000000113137824 */ /* 0x000fe200008e0603 */
[----:B-1----:R-:W3:Y:S04]  /*5ce30*/  LDL.LU R16, [R1+0x2258] ;  /* 0x0022580001107983 */ /* 0x002ee80000300800 */
[----:B------:R-:W-:Y:S04]  /*5ce40*/  STL [R1+0x2294], R45 ;  /* 0x0022942d01007387 */ /* 0x000fe80000100800 */
[----:B------:R-:W-:Y:S04]  /*5ce50*/  STL [R1+0x228c], R46 ;  /* 0x00228c2e01007387 */ /* 0x000fe80000100800 */
[----:B------:R-:W-:Y:S04]  /*5ce60*/  STL [R1+0x22b0], R47 ;  /* 0x0022b02f01007387 */ /* 0x000fe80000100800 */
[----:B------:R-:W-:Y:S04]  /*5ce70*/  STL [R1+0x2284], R30 ;  /* 0x0022841e01007387 */ /* 0x000fe80000100800 */
[----:B------:R-:W-:Y:S01]  /*5ce80*/  STL [R1+0x22a8], R31 ;  /* 0x0022a81f01007387 */ /* 0x000fe20000100800 */
[----:B------:R-:W-:-:S03]  /*5ce90*/  IADD3 R27, P1, R27, R17, RZ ;  /* 0x000000111b1b7210 */ /* 0x000fc60007f3e0ff */
[----:B------:R-:W-:Y:S01]  /*5cea0*/  STL [R1+0x227c], R34 ;  /* 0x00227c2201007387 */ /* 0x000fe20000100800 */
[----:B------:R-:W-:-:S03]  /*5ceb0*/  IMAD.X R50, R50, 0x1, R3, P2 ;  /* 0x0000000132327824 */ /* 0x000fc600010e0603 */
[----:B------:R-:W-:Y:S01]  /*5cec0*/  STL [R1+0x22a0], R35 ;  /* 0x0022a02301007387 */ /* 0x000fe20000100800 */
[----:B------:R-:W-:-:S03]  /*5ced0*/  IADD3 R51, P2, R51, R17, RZ ;  /* 0x0000001133337210 */ /* 0x000fc60007f5e0ff */
[----:B------:R-:W-:Y:S01]  /*5cee0*/  STL [R1+0x2274], R18 ;  /* 0x0022741201007387 */ /* 0x000fe20000100800 */
[----:B------:R-:W-:Y:S01]  /*5cef0*/  IADD3.X R54, R54, R3, RZ, P3, !PT ;  /* 0x0000000336367210 */ /* 0x000fe20001ffe4ff */
[----:B------:R-:W-:Y:S02]  /*5cf00*/  IMAD.X R58, R58, 0x1, R3, P4 ;  /* 0x000000013a3a7824 */ /* 0x000fe400020e0603 */
[----:B------:R-:W-:Y:S01]  /*5cf10*/  STL [R1+0x2298], R19 ;  /* 0x0022981301007387 */ /* 0x000fe20000100800 */
[----:B------:R-:W-:-:S03]  /*5cf20*/  IADD3 R8, P4, R8, R17, RZ ;  /* 0x0000001108087210 */ /* 0x000fc60007f9e0ff */
[----:B------:R-:W-:Y:S01]  /*5cf30*/  STL [R1+0x226c], R27 ;  /* 0x00226c1b01007387 */ /* 0x000fe20000100800 */
[----:B------:R-:W-:-:S03]  /*5cf40*/  IADD3 R55, P3, R55, R17, RZ ;  /* 0x0000001137377210 */ /* 0x000fc60007f7e0ff */
[----:B------:R-:W-:Y:S04]  /*5cf50*/  STL [R1+0x2290], R50 ;  /* 0x0022903201007387 */ /* 0x000fe80000100800 */
[----:B------:R-:W-:Y:S04]  /*5cf60*/  STL [R1+0x2264], R51 ;  /* 0x0022643301007387 */ /* 0x000fe80000100800 */
[----:B------:R-:W-:Y:S01]  /*5cf70*/  STL [R1+0x2288], R54 ;  /* 0x0022883601007387 */ /* 0x000fe20000100800 */
[----:B------:R-:W-:-:S03]  /*5cf80*/  IMAD.X R59, R59, 0x1, R3, P5 ;  /* 0x000000013b3b7824 */ /* 0x000fc600028e0603 */
[----:B------:R1:W-:Y:S01]  /*5cf90*/  STL [R1+0x2254], R8 ;  /* 0x0022540801007387 */ /* 0x0003e20000100800 */
[----:B------:R-:W-:-:S03]  /*5cfa0*/  IADD3 R41, P5, R41, R17, RZ ;  /* 0x0000001129297210 */ /* 0x000fc60007fbe0ff */
[----:B------:R-:W-:Y:S01]  /*5cfb0*/  STL [R1+0x225c], R55 ;  /* 0x00225c3701007387 */ /* 0x000fe20000100800 */
[--C-:B--2---:R-:W-:Y:S02]  /*5cfc0*/  IMAD.X R9, R9, 0x1, R3.reuse, P1 ;  /* 0x0000000109097824 */ /* 0x104fe400008e0603 */
[--C-:B------:R-:W-:Y:S01]  /*5cfd0*/  IMAD.X R42, R42, 0x1, R3.reuse, P6 ;  /* 0x000000012a2a7824 */ /* 0x100fe200030e0603 */
[-C--:B------:R-:W-:Y:S02]  /*5cfe0*/  IADD3 R39, P6, R39, R17.reuse, RZ ;  /* 0x0000001127277210 */ /* 0x080fe40007fde0ff */
[----:B------:R-:W-:Y:S01]  /*5cff0*/  IADD3 R61, P1, R61, R17, RZ ;  /* 0x000000113d3d7210 */ /* 0x000fe20007f3e0ff */
[----:B-1----:R-:W2:Y:S04]  /*5d000*/  LDL.LU R8, [R1+0x222c] ;  /* 0x00222c0001087983 */ /* 0x002ea80000300800 */
[----:B------:R-:W-:Y:S04]  /*5d010*/  STL [R1+0x2280], R58 ;  /* 0x0022803a01007387 */ /* 0x000fe80000100800 */
[----:B------:R-:W-:Y:S04]  /*5d020*/  STL [R1+0x2278], R59 ;  /* 0x0022783b01007387 */ /* 0x000fe80000100800 */
[----:B------:R-:W-:Y:S04]  /*5d030*/  STL [R1+0x224c], R41 ;  /* 0x00224c2901007387 */ /* 0x000fe80000100800 */
[----:B------:R1:W-:Y:S04]  /*5d040*/  STL [R1+0x2268], R9 ;  /* 0x0022680901007387 */ /* 0x0003e80000100800 */
[----:B------:R-:W-:Y:S04]  /*5d050*/  STL [R1+0x2270], R42 ;  /* 0x0022702a01007387 */ /* 0x000fe80000100800 */
[----:B-1----:R-:W4:Y:S04]  /*5d060*/  LDL.LU R9, [R1+0x2250] ;  /* 0x0022500001097983 */ /* 0x002f280000300800 */
[----:B------:R-:W-:Y:S04]  /*5d070*/  STL [R1+0x2244], R39 ;  /* 0x0022442701007387 */ /* 0x000fe80000100800 */
[----:B------:R1:W-:Y:S04]  /*5d080*/  STL [R1+0x223c], R61 ;  /* 0x00223c3d01007387 */ /* 0x0003e80000100800 */
[----:B-1----:R-:W4:Y:S01]  /*5d090*/  LDL.LU R61, [R1+0x2224] ;  /* 0x00222400013d7983 */ /* 0x002f220000300800 */
[----:B------:R-:W-:-:S05]  /*5d0a0*/  IMAD.X R0, R0, 0x1, R3, P2 ;  /* 0x0000000100007824 */ /* 0x000fca00010e0603 */
[----:B------:R1:W-:Y:S01]  /*5d0b0*/  STL [R1+0x2260], R0 ;  /* 0x0022600001007387 */ /* 0x0003e20000100800 */
[----:B------:R-:W-:-:S03]  /*5d0c0*/  IADD3 R60, P2, R60, R17, RZ ;  /* 0x000000113c3c7210 */ /* 0x000fc60007f5e0ff */
[----:B-1----:R-:W4:Y:S04]  /*5d0d0*/  LDL.LU R0, [R1+0x2248] ;  /* 0x0022480001007983 */ /* 0x002f280000300800 */
[----:B------:R-:W4:Y:S04]  /*5d0e0*/  LDL.LU R44, [R1+0x221c] ;  /* 0x00221c00012c7983 */ /* 0x000f280000300800 */
[----:B------:R-:W4:Y:S04]  /*5d0f0*/  LDL.LU R45, [R1+0x2240] ;  /* 0x00224000012d7983 */ /* 0x000f280000300800 */
[----:B------:R1:W-:Y:S04]  /*5d100*/  STL [R1+0x2234], R60 ;  /* 0x0022343c01007387 */ /* 0x0003e80000100800 */
[----:B-1----:R-:W4:Y:S04]  /*5d110*/  LDL.LU R60, [R1+0x2214] ;  /* 0x00221400013c7983 */ /* 0x002f280000300800 */
[----:B------:R-:W4:Y:S04]  /*5d120*/  LDL.LU R46, [R1+0x2238] ;  /* 0x00223800012e7983 */ /* 0x000f280000300800 */
[----:B------:R-:W4:Y:S04]  /*5d130*/  LDL.LU R47, [R1+0x220c] ;  /* 0x00220c00012f7983 */ /* 0x000f280000300800 */
[----:B------:R-:W4:Y:S01]  /*5d140*/  LDL.LU R30, [R1+0x2230] ;  /* 0x00223000011e7983 */ /* 0x000f220000300800 */
[----:B---3--:R-:W-:-:S05]  /*5d150*/  IMAD.X R16, R16, 0x1, R3, P3 ;  /* 0x0000000110107824 */ /* 0x008fca00018e0603 */
        /* <DEDUP_REMOVED lines=13> */
[----:B------:R-:W3:Y:S04]  /*5d230*/  LDL.LU R59, [R1+0x21d4] ;  /* 0x0021d400013b7983 */ /* 0x000ee80000300800 */
[----:B------:R-:W3:Y:S04]  /*5d240*/  LDL.LU R41, [R1+0x21f8] ;  /* 0x0021f80001297983 */ /* 0x000ee80000300800 */
[----:B------:R-:W3:Y:S01]  /*5d250*/  LDL.LU R42, [R1+0x21cc] ;  /* 0x0021cc00012a7983 */ /* 0x000ee20000300800 */
[----:B--2---:R-:W-:-:S05]  /*5d260*/  IADD3 R8, P3, R8, R17, RZ ;  /* 0x0000001108087210 */ /* 0x004fca0007f7e0ff */
[----:B------:R1:W-:Y:S04]  /*5d270*/  STL [R1+0x222c], R8 ;  /* 0x00222c0801007387 */ /* 0x0003e80000100800 */
[----:B------:R-:W2:Y:S01]  /*5d280*/  LDL.LU R39, [R1+0x21f0] ;  /* 0x0021f00001277983 */ /* 0x000ea20000300800 */
[----:B----4-:R-:W-:-:S03]  /*5d290*/  IMAD.X R9, R9, 0x1, R3, P4 ;  /* 0x0000000109097824 */ /* 0x010fc600020e0603 */
[----:B-1----:R-:W4:Y:S04]  /*5d2a0*/  LDL.LU R8, [R1+0x21c4] ;  /* 0x0021c40001087983 */ /* 0x002f280000300800 */
[----:B------:R1:W-:Y:S01]  /*5d2b0*/  STL [R1+0x2250], R9 ;  /* 0x0022500901007387 */ /* 0x0003e20000100800 */
[----:B------:R-:W-:-:S03]  /*5d2c0*/  IADD3 R61, P4, R61, R17, RZ ;  /* 0x000000113d3d7210 */ /* 0x000fc60007f9e0ff */
[----:B-1----:R-:W4:Y:S04]  /*5d2d0*/  LDL.LU R9, [R1+0x21e8] ;  /* 0x0021e80001097983 */ /* 0x002f280000300800 */
[----:B------:R1:W-:Y:S04]  /*5d2e0*/  STL [R1+0x2224], R61 ;  /* 0x0022243d01007387 */ /* 0x0003e80000100800 */
[----:B-1----:R-:W4:Y:S01]  /*5d2f0*/  LDL.LU R61, [R1+0x21bc] ;  /* 0x0021bc00013d7983 */ /* 0x002f220000300800 */
[--C-:B------:R-:W-:Y:S02]  /*5d300*/  IMAD.X R0, R0, 0x1, R3.reuse, P5 ;  /* 0x0000000100007824 */ /* 0x100fe400028e0603 */
[----:B------:R-:W-:Y:S01]  /*5d310*/  IMAD.X R45, R45, 0x1, R3, P6 ;  /* 0x000000012d2d7824 */ /* 0x000fe200030e0603 */
[----:B------:R-:W-:-:S02]  /*5d320*/  IADD3 R44, P5, R44, R17, RZ ;  /* 0x000000112c2c7210 */ /* 0x000fc40007fbe0ff */
[----:B------:R1:W-:Y:S01]  /*5d330*/  STL [R1+0x2248], R0 ;  /* 0x0022480001007387 */ /* 0x0003e20000100800 */
[----:B------:R-:W-:-:S03]  /*5d340*/  IADD3 R60, P6, R60, R17, RZ ;  /* 0x000000113c3c7210 */ /* 0x000fc60007fde0ff */
[----:B-1----:R-:W4:Y:S04]  /*5d350*/  LDL.LU R0, [R1+0x21e0] ;  /* 0x0021e00001007983 */ /* 0x002f280000300800 */
[----:B------:R1:W-:Y:S04]  /*5d360*/  STL [R1+0x2214], R60 ;  /* 0x0022143c01007387 */ /* 0x0003e80000100800 */
[----:B------:R-:W-:Y:S04]  /*5d370*/  STL [R1+0x221c], R44 ;  /* 0x00221c2c01007387 */ /* 0x000fe80000100800 */
[----:B-1----:R-:W4:Y:S01]  /*5d380*/  LDL.LU R60, [R1+0x21b4] ;  /* 0x0021b400013c7983 */ /* 0x002f220000300800 */
[----:B------:R-:W-:-:S02]  /*5d390*/  IADD3.X R46, R46, R3, RZ, P1, !PT ;  /* 0x000000032e2e7210 */ /* 0x000fc40000ffe4ff */
[-C--:B------:R-:W-:Y:S01]  /*5d3a0*/  IADD3 R47, P1, R47, R17.reuse, RZ ;  /* 0x000000112f2f7210 */ /* 0x080fe20007f3e0ff */
[--C-:B------:R-:W-:Y:S01]  /*5d3b0*/  IMAD.X R30, R30, 0x1, R3.reuse, P2 ;  /* 0x000000011e1e7824 */ /* 0x100fe200010e0603 */
[----:B------:R-:W-:Y:S01]  /*5d3c0*/  STL [R1+0x2240], R45 ;  /* 0x0022402d01007387 */ /* 0x000fe20000100800 */
[-C--:B---3--:R-:W-:Y:S01]  /*5d3d0*/  IADD3 R31, P2, R31, R17.reuse, RZ ;  /* 0x000000111f1f7210 */ /* 0x088fe20007f5e0ff */
[----:B------:R-:W-:Y:S02]  /*5d3e0*/  IMAD.X R34, R34, 0x1, R3, P3 ;  /* 0x0000000122227824 */ /* 0x000fe400018e0603 */
[----:B------:R-:W-:Y:S01]  /*5d3f0*/  STL [R1+0x2238], R46 ;  /* 0x0022382e01007387 */ /* 0x000fe20000100800 */
[----:B------:R-:W-:-:S03]  /*5d400*/  IADD3 R35, P3, R35, R17, RZ ;  /* 0x0000001123237210 */ /* 0x000fc60007f7e0ff */
[----:B------:R-:W-:Y:S01]  /*5d410*/  STL [R1+0x220c], R47 ;  /* 0x00220c2f01007387 */ /* 0x000fe20000100800 */
[----:B------:R-:W-:-:S03]  /*5d420*/  IMAD.X R18, R18, 0x1, R3, P4 ;  /* 0x0000000112127824 */ /* 0x000fc600020e0603 */
        /* <DEDUP_REMOVED lines=13> */
[----:B------:R-:W-:-:S03]  /*5d500*/  IMAD.X R55, R55, 0x1, R3, P1 ;  /* 0x0000000137377824 */ /* 0x000fc600008e0603 */
[----:B------:R-:W-:Y:S01]  /*5d510*/  STL [R1+0x21ec], R50 ;  /* 0x0021ec3201007387 */ /* 0x000fe20000100800 */
[----:B------:R-:W-:-:S03]  /*5d520*/  IADD3 R58, P1, R58, R17, RZ ;  /* 0x000000113a3a7210 */ /* 0x000fc60007f3e0ff */
[----:B------:R-:W-:Y:S04]  /*5d530*/  STL [R1+0x2210], R51 ;  /* 0x0022103301007387 */ /* 0x000fe80000100800 */
[----:B------:R-:W-:Y:S01]  /*5d540*/  STL [R1+0x21e4], R54 ;  /* 0x0021e43601007387 */ /* 0x000fe20000100800 */
[----:B------:R-:W-:-:S03]  /*5d550*/  IADD3 R59, P2, R59, R17, RZ ;  /* 0x000000113b3b7210 */ /* 0x000fc60007f5e0ff */
[----:B------:R1:W-:Y:S01]  /*5d560*/  STL [R1+0x2200], R16 ;  /* 0x0022001001007387 */ /* 0x0003e20000100800 */
[----:B------:R-:W-:-:S03]  /*5d570*/  IMAD.X R41, R41, 0x1, R3, P3 ;  /* 0x0000000129297824 */ /* 0x000fc600018e0603 */
[----:B------:R-:W-:Y:S01]  /*5d580*/  STL [R1+0x2208], R55 ;  /* 0x0022083701007387 */ /* 0x000fe20000100800 */
[-C--:B------:R-:W-:Y:S01]  /*5d590*/  IADD3 R42, P3, R42, R17.reuse, RZ ;  /* 0x000000112a2a7210 */ /* 0x080fe20007f7e0ff */
[----:B--2---:R-:W-:Y:S02]  /*5d5a0*/  IMAD.X R39, R39, 0x1, R3, P4 ;  /* 0x0000000127277824 */ /* 0x004fe400020e0603 */
[----:B-1----:R-:W2:Y:S04]  /*5d5b0*/  LDL.LU R16, [R1+0x21d8] ;  /* 0x0021d80001107983 */ /* 0x002ea80000300800 */
[----:B------:R-:W-:Y:S04]  /*5d5c0*/  STL [R1+0x21dc], R58 ;  /* 0x0021dc3a01007387 */ /* 0x000fe80000100800 */
[----:B------:R-:W-:Y:S01]  /*5d5d0*/  STL [R1+0x21d4], R59 ;  /* 0x0021d43b01007387 */ /* 0x000fe20000100800 */
[----:B----4-:R-:W-:-:S03]  /*5d5e0*/  IADD3 R8, P4, R8, R17, RZ ;  /* 0x0000001108087210 */ /* 0x010fc60007f9e0ff */
[----:B------:R-:W-:Y:S04]  /*5d5f0*/  STL [R1+0x21f8], R41 ;  /* 0x0021f82901007387 */ /* 0x000fe80000100800 */
[----:B------:R1:W-:Y:S04]  /*5d600*/  STL [R1+0x21c4], R8 ;  /* 0x0021c40801007387 */ /* 0x0003e80000100800 */
[----:B------:R-:W-:Y:S01]  /*5d610*/  STL [R1+0x21cc], R42 ;  /* 0x0021cc2a01007387 */ /* 0x000fe20000100800 */
[----:B------:R-:W-:-:S03]  /*5d620*/  IADD3.X R9, R9, R3, RZ, P5, !PT ;  /* 0x0000000309097210 */ /* 0x000fc60002ffe4ff */
[----:B-1----:R-:W3:Y:S04]  /*5d630*/  LDL.LU R8, [R1+0x21ac] ;  /* 0x0021ac0001087983 */ /* 0x002ee80000300800 */
[----:B------:R-:W-:Y:S04]  /*5d640*/  STL [R1+0x21f0], R39 ;  /* 0x0021f02701007387 */ /* 0x000fe80000100800 */
[----:B------:R1:W-:Y:S01]  /*5d650*/  STL [R1+0x21e8], R9 ;  /* 0x0021e80901007387 */ /* 0x0003e20000100800 */
[----:B------:R-:W-:-:S03]  /*5d660*/  IADD3 R61, P5, R61, R17, RZ ;  /* 0x000000113d3d7210 */ /* 0x000fc60007fbe0ff */
[----:B-1----:R-:W4:Y:S04]  /*5d670*/  LDL.LU R9, [R1+0x21d0] ;  /* 0x0021d00001097983 */ /* 0x002f280000300800 */
[----:B------:R1:W-:Y:S04]  /*5d680*/  STL [R1+0x21bc], R61 ;  /* 0x0021bc3d01007387 */ /* 0x0003e80000100800 */
[----:B-1----:R-:W4:Y:S04]  /*5d690*/  LDL.LU R61, [R1+0x21a4] ;  /* 0x0021a400013d7983 */ /* 0x002f280000300800 */
[----:B------:R-:W4:Y:S04]  /*5d6a0*/  LDL.LU R44, [R1+0x21c8] ;  /* 0x0021c800012c7983 */ /* 0x000f280000300800 */
[----:B------:R-:W4:Y:S01]  /*5d6b0*/  LDL.LU R45, [R1+0x219c] ;  /* 0x00219c00012d7983 */ /* 0x000f220000300800 */
[----:B------:R-:W-:-:S05]  /*5d6c0*/  IMAD.X R0, R0, 0x1, R3, P6 ;  /* 0x0000000100007824 */ /* 0x000fca00030e0603 */
[----:B------:R1:W-:Y:S01]  /*5d6d0*/  STL [R1+0x21e0], R0 ;  /* 0x0021e00001007387 */ /* 0x0003e20000100800 */
[----:B------:R-:W-:-:S03]  /*5d6e0*/  IADD3 R60, P6, R60, R17, RZ ;  /* 0x000000113c3c7210 */ /* 0x000fc60007fde0ff */
[----:B-1----:R-:W4:Y:S04]  /*5d6f0*/  LDL.LU R0, [R1+0x21c0] ;  /* 0x0021c00001007983 */ /* 0x002f280000300800 */
[----:B------:R-:W4:Y:S04]  /*5d700*/  LDL.LU R46, [R1+0x2194] ;  /* 0x00219400012e7983 */ /* 0x000f280000300800 */
        /* <DEDUP_REMOVED lines=17> */
[----:B------:R-:W4:Y:S01]  /*5d820*/  LDL.LU R42, [R1+0x2178] ;  /* 0x00217800012a7983 */ /* 0x000f220000300800 */
[----:B--2---:R-:W-:-:S05]  /*5d830*/  IMAD.X R16, R16, 0x1, R3, P1 ;  /* 0x0000000110107824 */ /* 0x004fca00008e0603 */
[----:B------:R1:W-:Y:S04]  /*5d840*/  STL [R1+0x21d8], R16 ;  /* 0x0021d81001007387 */ /* 0x0003e80000100800 */
[----:B------:R-:W2:Y:S04]  /*5d850*/  LDL.LU R39, [R1+0x214c] ;  /* 0x00214c0001277983 */ /* 0x000ea80000300800 */
[----:B-1----:R-:W2:Y:S01]  /*5d860*/  LDL.LU R16, [R1+0x2170] ;  /* 0x0021700001107983 */ /* 0x002ea20000300800 */
[----:B---3--:R-:W-:-:S05]  /*5d870*/  IADD3 R8, P1, R8, R17, RZ ;  /* 0x0000001108087210 */ /* 0x008fca0007f3e0ff */
[----:B------:R1:W-:Y:S01]  /*5d880*/  STL [R1+0x21ac], R8 ;  /* 0x0021ac0801007387 */ /* 0x0003e20000100800 */
[----:B----4-:R-:W-:-:S03]  /*5d890*/  IMAD.X R9, R9, 0x1, R3, P2 ;  /* 0x0000000109097824 */ /* 0x010fc600010e0603 */
[----:B-1----:R-:W3:Y:S04]  /*5d8a0*/  LDL.LU R8, [R1+0x2144] ;  /* 0x0021440001087983 */ /* 0x002ee80000300800 */
[----:B------:R1:W-:Y:S01]  /*5d8b0*/  STL [R1+0x21d0], R9 ;  /* 0x0021d00901007387 */ /* 0x0003e20000100800 */
[-C--:B------:R-:W-:Y:S01]  /*5d8c0*/  IADD3 R61, P2, R61, R17.reuse, RZ ;  /* 0x000000113d3d7210 */ /* 0x080fe20007f5e0ff */
[----:B------:R-:W-:Y:S02]  /*5d8d0*/  IMAD.X R44, R44, 0x1, R3, P3 ;  /* 0x000000012c2c7824 */ /* 0x000fe400018e0603 */
[----:B-1----:R-:W4:Y:S04]  /*5d8e0*/  LDL.LU R9, [R1+0x2168] ;  /* 0x0021680001097983 */ /* 0x002f280000300800 */
[----:B------:R1:W-:Y:S01]  /*5d8f0*/  STL [R1+0x21a4], R61 ;  /* 0x0021a43d01007387 */ /* 0x0003e20000100800 */
[----:B------:R-:W-:-:S03]  /*5d900*/  IADD3 R45, P3, R45, R17, RZ ;  /* 0x000000112d2d7210 */ /* 0x000fc60007f7e0ff */
[----:B-1----:R-:W4:Y:S01]  /*5d910*/  LDL.LU R61, [R1+0x213c] ;  /* 0x00213c00013d7983 */ /* 0x002f220000300800 */
[--C-:B------:R-:W-:Y:S01]  /*5d920*/  IMAD.X R0, R0, 0x1, R3.reuse, P4 ;  /* 0x0000000100007824 */ /* 0x100fe200020e0603 */
[-C--:B------:R-:W-:Y:S01]  /*5d930*/  IADD3 R46, P4, R46, R17.reuse, RZ ;  /* 0x000000112e2e7210 */ /* 0x080fe20007f9e0ff */
[--C-:B------:R-:W-:Y:S01]  /*5d940*/  IMAD.X R47, R47, 0x1, R3.reuse, P5 ;  /* 0x000000012f2f7824 */ /* 0x100fe200028e0603 */
[-C--:B------:R-:W-:Y:S02]  /*5d950*/  IADD3 R30, P5, R30, R17.reuse, RZ ;  /* 0x000000111e1e7210 */ /* 0x080fe40007fbe0ff */
[----:B------:R1:W-:Y:S04]  /*5d960*/  STL [R1+0x21c0], R0 ;  /* 0x0021c00001007387 */ /* 0x0003e80000100800 */
[----:B------:R-:W-:Y:S01]  /*5d970*/  STL [R1+0x21c8], R44 ;  /* 0x0021c82c01007387 */ /* 0x000fe20000100800 */
[--C-:B------:R-:W-:Y:S01]  /*5d980*/  IMAD.X R31, R31, 0x1, R3.reuse, P6 ;  /* 0x000000011f1f7824 */ /* 0x100fe200030e0603 */
[-C--:B------:R-:W-:Y:S01]  /*5d990*/  IADD3 R34, P6, R34, R17.reuse, RZ ;  /* 0x0000001122227210 */ /* 0x080fe20007fde0ff */
[--C-:B------:R-:W-:Y:S01]  /*5d9a0*/  IMAD.X R35, R35, 0x1, R3.reuse, P1 ;  /* 0x0000000123237824 */ /* 0x100fe200008e0603 */
[-C--:B------:R-:W-:Y:S01]  /*5d9b0*/  IADD3 R18, P1, R18, R17.reuse, RZ ;  /* 0x0000001112127210 */ /* 0x080fe20007f3e0ff */
[----:B------:R-:W-:Y:S01]  /*5d9c0*/  IMAD.X R19, R19, 0x1, R3, P2 ;  /* 0x0000000113137824 */ /* 0x000fe200010e0603 */
[----:B-1----:R-:W4:Y:S04]  /*5d9d0*/  LDL.LU R0, [R1+0x2160] ;  /* 0x0021600001007983 */ /* 0x002f280000300800 */
[----:B------:R-:W-:Y:S04]  /*5d9e0*/  STL [R1+0x219c], R45 ;  /* 0x00219c2d01007387 */ /* 0x000fe80000100800 */
[----:B------:R-:W-:Y:S04]  /*5d9f0*/  STL [R1+0x2194], R46 ;  /* 0x0021942e01007387 */ /* 0x000fe80000100800 */
[----:B------:R-:W-:Y:S04]  /*5da00*/  STL [R1+0x21b8], R47 ;  /* 0x0021b82f01007387 */ /* 0x000fe80000100800 */
[----:B------:R-:W-:Y:S04]  /*5da10*/  STL [R1+0x218c], R30 ;  /* 0x00218c1e01007387 */ /* 0x000fe80000100800 */
[----:B------:R-:W-:Y:S01]  /*5da20*/  STL [R1+0x21b0], R31 ;  /* 0x0021b01f01007387 */ /* 0x000fe20000100800 */
[----:B------:R-:W-:-:S03]  /*5da30*/  IADD3 R27, P2, R27, R17, RZ ;  /* 0x000000111b1b7210 */ /* 0x000fc60007f5e0ff */
[----:B------:R-:W-:Y:S01]  /*5da40*/  STL [R1+0x2184], R34 ;  /* 0x0021842201007387 */ /* 0x000fe20000100800 */
[----:B------:R-:W-:-:S03]  /*5da50*/  IADD3.X R50, R50, R3, RZ, P3, !PT ;  /* 0x0000000332327210 */ /* 0x000fc60001ffe4ff */
[----:B------:R-:W-:Y:S01]  /*5da60*/  STL [R1+0x21a8], R35 ;  /* 0x0021a82301007387 */ /* 0x000fe20000100800 */
[----:B------:R-:W-:-:S03]  /*5da70*/  IADD3 R51, P3, R51, R17, RZ ;  /* 0x0000001133337210 */ /* 0x000fc60007f7e0ff */
[----:B------:R-:W-:Y:S01]  /*5da80*/  STL [R1+0x217c], R18 ;  /* 0x00217c1201007387 */ /* 0x000fe20000100800 */
[--C-:B------:R-:W-:Y:S02]  /*5da90*/  IMAD.X R54, R54, 0x1, R3.reuse, P4 ;  /* 0x0000000136367824 */ /* 0x100fe400020e0603 */
[----:B------:R-:W-:Y:S01]  /*5daa0*/  IMAD.X R58, R58, 0x1, R3, P5 ;  /* 0x000000013a3a7824 */ /* 0x000fe200028e0603 */
[----:B------:R-:W-:Y:S01]  /*5dab0*/  STL [R1+0x21a0], R19 ;  /* 0x0021a01301007387 */ /* 0x000fe20000100800 */
[----:B------:R-:W-:-:S03]  /*5dac0*/  IADD3 R60, P5, R60, R17, RZ ;  /* 0x000000113c3c7210 */ /* 0x000fc60007fbe0ff */
[----:B------:R-:W-:Y:S01]  /*5dad0*/  STL [R1+0x2174], R27 ;  /* 0x0021741b01007387 */ /* 0x000fe20000100800 */
[----:B------:R-:W-:-:S03]  /*5dae0*/  IADD3 R55, P4, R55, R17, RZ ;  /* 0x0000001137377210 */ /* 0x000fc60007f9e0ff */
[----:B------:R-:W-:Y:S04]  /*5daf0*/  STL [R1+0x2198], R50 ;  /* 0x0021983201007387 */ /* 0x000fe80000100800 */
[----:B------:R-:W-:Y:S04]  /*5db00*/  STL [R1+0x216c], R51 ;  /* 0x00216c3301007387 */ /* 0x000fe80000100800 */
[----:B------:R-:W-:Y:S04]  /*5db10*/  STL [R1+0x2190], R54 ;  /* 0x0021903601007387 */ /* 0x000fe80000100800 */
[----:B------:R1:W-:Y:S04]  /*5db20*/  STL [R1+0x215c], R60 ;  /* 0x00215c3c01007387 */ /* 0x0003e80000100800 */
[----:B------:R-:W-:Y:S04]  /*5db30*/  STL [R1+0x2164], R55 ;  /* 0x0021643701007387 */ /* 0x000fe80000100800 */
[----:B-1----:R-:W4:Y:S01]  /*5db40*/  LDL.LU R60, [R1+0x2134] ;  /* 0x00213400013c7983 */ /* 0x002f220000300800 */
[--C-:B------:R-:W-:Y:S01]  /*5db50*/  IMAD.X R59, R59, 0x1, R3.reuse, P6 ;  /* 0x000000013b3b7824 */ /* 0x100fe200030e0603 */
[----:B------:R-:W-:Y:S01]  /*5db60*/  IADD3 R41, P6, R41, R17, RZ ;  /* 0x0000001129297210 */ /* 0x000fe20007fde0ff */
[----:B------:R-:W-:-:S02]  /*5db70*/  IMAD.X R42, R42, 0x1, R3, P1 ;  /* 0x000000012a2a7824 */ /* 0x000fc400008e0603 */
[----:B--2---:R-:W-:Y:S01]  /*5db80*/  IMAD.X R16, R16, 0x1, R3, P2 ;  /* 0x0000000110107824 */ /* 0x004fe200010e0603 */
[----:B------:R-:W-:Y:S01]  /*5db90*/  STL [R1+0x2188], R58 ;  /* 0x0021883a01007387 */ /* 0x000fe20000100800 */
[----:B------:R-:W-:-:S03]  /*5dba0*/  IADD3 R39, P1, R39, R17, RZ ;  /* 0x0000001127277210 */ /* 0x000fc60007f3e0ff */
[----:B------:R-:W-:Y:S04]  /*5dbb0*/  STL [R1+0x2180], R59 ;  /* 0x0021803b01007387 */ /* 0x000fe80000100800 */
[----:B------:R-:W-:Y:S04]  /*5dbc0*/  STL [R1+0x2154], R41 ;  /* 0x0021542901007387 */ /* 0x000fe80000100800 */
[----:B------:R1:W-:Y:S04]  /*5dbd0*/  STL [R1+0x2170], R16 ;  /* 0x0021701001007387 */ /* 0x0003e80000100800 */
[----:B------:R-:W-:Y:S04]  /*5dbe0*/  STL [R1+0x2178], R42 ;  /* 0x0021782a01007387 */ /* 0x000fe80000100800 */
[----:B-1----:R-:W2:Y:S04]  /*5dbf0*/  LDL.LU R16, [R1+0x2158] ;  /* 0x0021580001107983 */ /* 0x002ea80000300800 */
[----:B------:R-:W-:Y:S01]  /*5dc00*/  STL [R1+0x214c], R39 ;  /* 0x00214c2701007387 */ /* 0x000fe20000100800 */
[----:B---3--:R-:W-:-:S05]  /*5dc10*/  IADD3 R8, P2, R8, R17, RZ ;  /* 0x0000001108087210 */ /* 0x008fca0007f5e0ff */
[----:B------:R1:W-:Y:S01]  /*5dc20*/  STL [R1+0x2144], R8 ;  /* 0x0021440801007387 */ /* 0x0003e20000100800 */
[----:B----4-:R-:W-:-:S03]  /*5dc30*/  IMAD.X R9, R9, 0x1, R3, P3 ;  /* 0x0000000109097824 */ /* 0x010fc600018e0603 */
[----:B-1----:R-:W3:Y:S04]  /*5dc40*/  LDL.LU R8, [R1+0x212c] ;  /* 0x00212c0001087983 */ /* 0x002ee80000300800 */
        /* <DEDUP_REMOVED lines=10> */
[----:B------:R-:W-:-:S05]  /*5dcf0*/  IMAD.X R0, R0, 0x1, R3, P4 ;  /* 0x0000000100007824 */ /* 0x000fca00020e0603 */
        /* <DEDUP_REMOVED lines=16> */
[----:B------:R-:W-:-:S05]  /*5de00*/  IADD3 R60, P4, R60, R17, RZ ;  /* 0x000000113c3c7210 */ /* 0x000fca0007f9e0ff */
[----:B------:R1:W-:Y:S04]  /*5de10*/  STL [R1+0x2134], R60 ;  /* 0x0021343c01007387 */ /* 0x0003e80000100800 */
[----:B------:R-:W4:Y:S04]  /*5de20*/  LDL.LU R39, [R1+0x20f8] ;  /* 0x0020f80001277983 */ /* 0x000f280000300800 */
[----:B-1----:R-:W4:Y:S01]  /*5de30*/  LDL.LU R60, [R1+0x20cc] ;  /* 0x0020cc00013c7983 */ /* 0x002f220000300800 */
[----:B--2---:R-:W-:-:S05]  /*5de40*/  IMAD.X R16, R16, 0x1, R3, P5 ;  /* 0x0000000110107824 */ /* 0x004fca00028e0603 */
[----:B------:R1:W-:Y:S04]  /*5de50*/  STL [R1+0x2158], R16 ;  /* 0x0021581001007387 */ /* 0x0003e80000100800 */
[----:B-1----:R-:W2:Y:S01]  /*5de60*/  LDL.LU R16, [R1+0x20f0] ;  /* 0x0020f00001107983 */ /* 0x002ea20000300800 */
[----:B---3--:R-:W-:-:S05]  /*5de70*/  IADD3 R8, P5, R8, R17, RZ ;  /* 0x0000001108087210 */ /* 0x008fca0007fbe0ff */
[----:B------:R1:W-:Y:S01]  /*5de80*/  STL [R1+0x212c], R8 ;  /* 0x00212c0801007387 */ /* 0x0003e20000100800 */
[----:B----4-:R-:W-:-:S03]  /*5de90*/  IMAD.X R9, R9, 0x1, R3, P6 ;  /* 0x0000000109097824 */ /* 0x010fc600030e0603 */
[----:B-1----:R-:W3:Y:S01]  /*5dea0*/  LDL.LU R8, [R1+0x20c4] ;  /* 0x0020c40001087983 */ /* 0x002ee20000300800 */
[----:B------:R-:W-:Y:S02]  /*5deb0*/  IADD3.X R45, R45, R3, RZ, P1, !PT ;  /* 0x000000032d2d7210 */ /* 0x000fe40000ffe4ff */
[-C--:B------:R-:W-:Y:S01]  /*5dec0*/  IADD3 R44, P6, R44, R17.reuse, RZ ;  /* 0x000000112c2c7210 */ /* 0x080fe20007fde0ff */
[----:B------:R1:W-:Y:S01]  /*5ded0*/  STL [R1+0x2150], R9 ;  /* 0x0021500901007387 */ /* 0x0003e20000100800 */
[-C--:B------:R-:W-:Y:S01]  /*5dee0*/  IADD3 R61, P1, R61, R17.reuse, RZ ;  /* 0x000000113d3d7210 */ /* 0x080fe20007f3e0ff */
[----:B------:R-:W-:Y:S02]  /*5def0*/  IMAD.X R46, R46, 0x1, R3, P2 ;  /* 0x000000012e2e7824 */ /* 0x000fe400010e0603 */
[----:B-1----:R-:W4:Y:S04]  /*5df00*/  LDL.LU R9, [R1+0x20e8] ;  /* 0x0020e80001097983 */ /* 0x002f280000300800 */
[----:B------:R1:W-:Y:S01]  /*5df10*/  STL [R1+0x211c], R61 ;  /* 0x00211c3d01007387 */ /* 0x0003e20000100800 */
[----:B------:R-:W-:-:S03]  /*5df20*/  IADD3 R47, P2, R47, R17, RZ ;  /* 0x000000112f2f7210 */ /* 0x000fc60007f5e0ff */
[----:B------:R-:W-:Y:S01]  /*5df30*/  STL [R1+0x2124], R44 ;  /* 0x0021242c01007387 */ /* 0x000fe20000100800 */
[----:B------:R-:W-:-:S03]  /*5df40*/  IMAD.X R30, R30, 0x1, R3, P3 ;  /* 0x000000011e1e7824 */ /* 0x000fc600018e0603 */
[----:B-1----:R-:W4:Y:S04]  /*5df50*/  LDL.LU R61, [R1+0x20bc] ;  /* 0x0020bc00013d7983 */ /* 0x002f280000300800 */
[----:B------:R-:W-:Y:S04]  /*5df60*/  STL [R1+0x2148], R45 ;  /* 0x0021482d01007387 */ /* 0x000fe80000100800 */
[----:B------:R-:W-:Y:S04]  /*5df70*/  STL [R1+0x2140], R46 ;  /* 0x0021402e01007387 */ /* 0x000fe80000100800 */
[----:B------:R-:W-:Y:S04]  /*5df80*/  STL [R1+0x2114], R47 ;  /* 0x0021142f01007387 */ /* 0x000fe80000100800 */
[----:B------:R-:W-:Y:S01]  /*5df90*/  STL [R1+0x2138], R30 ;  /* 0x0021381e01007387 */ /* 0x000fe20000100800 */
[-C--:B------:R-:W-:Y:S01]  /*5dfa0*/  IADD3 R31, P3, R31, R17.reuse, RZ ;  /* 0x000000111f1f7210 */ /* 0x080fe20007f7e0ff */
[--C-:B------:R-:W-:Y:S01]  /*5dfb0*/  IMAD.X R34, R34, 0x1, R3.reuse, P4 ;  /* 0x0000000122227824 */ /* 0x100fe200020e0603 */
[-C--:B------:R-:W-:Y:S01]  /*5dfc0*/  IADD3 R35, P4, R35, R17.reuse, RZ ;  /* 0x0000001123237210 */ /* 0x080fe20007f9e0ff */
[--C-:B------:R-:W-:Y:S01]  /*5dfd0*/  IMAD.X R18, R18, 0x1, R3.reuse, P5 ;  /* 0x0000000112127824 */ /* 0x100fe200028e0603 */
[----:B------:R-:W-:Y:S01]  /*5dfe0*/  IADD3 R19, P5, R19, R17, RZ ;  /* 0x0000001113137210 */ /* 0x000fe20007fbe0ff */
        /* <DEDUP_REMOVED lines=20> */
[----:B------:R-:W-:Y:S02]  /*5e130*/  IADD3 R42, P4, R42, R17, RZ ;  /* 0x000000112a2a7210 */ /* 0x000fe40007f9e0ff */
[----:B------:R-:W-:Y:S01]  /*5e140*/  IADD3.X R39, R39, R3, RZ, P5, !PT ;  /* 0x0000000327277210 */ /* 0x000fe20002ffe4ff */
[----:B-1----:R-:W4:Y:S04]  /*5e150*/  LDL.LU R0, [R1+0x20e0] ;  /* 0x0020e00001007983 */ /* 0x002f280000300800 */
[----:B------:R-:W-:Y:S04]  /*5e160*/  STL [R1+0x20e4], R58 ;  /* 0x0020e43a01007387 */ /* 0x000fe80000100800 */
[----:B------:R-:W-:Y:S04]  /*5e170*/  STL [R1+0x20dc], R59 ;  /* 0x0020dc3b01007387 */ /* 0x000fe80000100800 */
[----:B------:R-:W-:Y:S01]  /*5e180*/  STL [R1+0x2100], R41 ;  /* 0x0021002901007387 */ /* 0x000fe20000100800 */
[----:B------:R-:W-:-:S05]  /*5e190*/  IADD3 R60, P5, R60, R17, RZ ;  /* 0x000000113c3c7210 */ /* 0x000fca0007fbe0ff */
[----:B------:R1:W-:Y:S04]  /*5e1a0*/  STL [R1+0x20cc], R60 ;  /* 0x0020cc3c01007387 */ /* 0x0003e80000100800 */
[----:B------:R-:W-:Y:S04]  /*5e1b0*/  STL [R1+0x20d4], R42 ;  /* 0x0020d42a01007387 */ /* 0x000fe80000100800 */
[----:B-1----:R-:W4:Y:S04]  /*5e1c0*/  LDL.LU R60, [R1+0x20b4] ;  /* 0x0020b400013c7983 */ /* 0x002f280000300800 */
[----:B------:R-:W-:Y:S01]  /*5e1d0*/  STL [R1+0x20f8], R39 ;  /* 0x0020f82701007387 */ /* 0x000fe20000100800 */
[----:B--2---:R-:W-:-:S05]  /*5e1e0*/  IMAD.X R16, R16, 0x1, R3, P6 ;  /* 0x0000000110107824 */ /* 0x004fca00030e0603 */
[----:B------:R1:W-:Y:S04]  /*5e1f0*/  STL [R1+0x20f0], R16 ;  /* 0x0020f01001007387 */ /* 0x0003e80000100800 */
[----:B-1----:R-:W2:Y:S01]  /*5e200*/  LDL.LU R16, [R1+0x20d8] ;  /* 0x0020d80001107983 */ /* 0x002ea20000300800 */
[----:B---3--:R-:W-:-:S05]  /*5e210*/  IADD3 R8, P6, R8, R17, RZ ;  /* 0x0000001108087210 */ /* 0x008fca0007fde0ff */
[----:B------:R1:W-:Y:S01]  /*5e220*/  STL [R1+0x20c4], R8 ;  /* 0x0020c40801007387 */ /* 0x0003e20000100800 */
[----:B----4-:R-:W-:-:S03]  /*5e230*/  IMAD.X R9, R9, 0x1, R3, P1 ;  /* 0x0000000109097824 */ /* 0x010fc600008e0603 */
[----:B-1----:R-:W3:Y:S04]  /*5e240*/  LDL.LU R8, [R1+0x20ac] ;  /* 0x0020ac0001087983 */ /* 0x002ee80000300800 */
[----:B------:R-:W4:Y:S04]  /*5e250*/  LDL.LU R44, [R1+0x20d0] ;  /* 0x0020d000012c7983 */ /* 0x000f280000300800 */
[----:B------:R-:W4:Y:S04]  /*5e260*/  LDL.LU R45, [R1+0x20a4] ;  /* 0x0020a400012d7983 */ /* 0x000f280000300800 */
        /* <DEDUP_REMOVED lines=22> */
[----:B------:R-:W-:-:S05]  /*5e3d0*/  IMAD.X R0, R0, 0x1, R3, P2 ;  /* 0x0000000100007824 */ /* 0x000fca00010e0603 */
[----:B------:R1:W-:Y:S04]  /*5e3e0*/  STL [R1+0x20e0], R0 ;  /* 0x0020e00001007387 */ /* 0x0003e80000100800 */
[----:B------:R-:W4:Y:S04]  /*5e3f0*/  LDL.LU R39, [R1+0x2054] ;  /* 0x0020540001277983 */ /* 0x000f280000300800 */
[----:B-1----:R-:W4:Y:S01]  /*5e400*/  LDL.LU R0, [R1+0x2078] ;  /* 0x0020780001007983 */ /* 0x002f220000300800 */
[----:B------:R-:W-:-:S05]  /*5e410*/  IADD3 R60, P2, R60, R17, RZ ;  /* 0x000000113c3c7210 */ /* 0x000fca0007f5e0ff */
[----:B------:R1:W-:Y:S04]  /*5e420*/  STL [R1+0x20b4], R60 ;  /* 0x0020b43c01007387 */ /* 0x0003e80000100800 */
[----:B-1----:R-:W4:Y:S01]  /*5e430*/  LDL.LU R60, [R1+0x204c] ;  /* 0x00204c00013c7983 */ /* 0x002f220000300800 */
[----:B--2---:R-:W-:-:S05]  /*5e440*/  IMAD.X R16, R16, 0x1, R3, P3 ;  /* 0x0000000110107824 */ /* 0x004fca00018e0603 */
[----:B------:R1:W-:Y:S04]  /*5e450*/  STL [R1+0x20d8], R16 ;  /* 0x0020d81001007387 */ /* 0x0003e80000100800 */
[----:B-1----:R-:W2:Y:S01]  /*5e460*/  LDL.LU R16, [R1+0x2070] ;  /* 0x0020700001107983 */ /* 0x002ea20000300800 */
[-C--:B---3--:R-:W-:Y:S01]  /*5e470*/  IADD3 R8, P3, R8, R17.reuse, RZ ;  /* 0x0000001108087210 */ /* 0x088fe20007f7e0ff */
[----:B----4-:R-:W-:Y:S01]  /*5e480*/  IMAD.X R44, R44, 0x1, R3, P4 ;  /* 0x000000012c2c7824 */ /* 0x010fe200020e0603 */
[----:B------:R-:W-:-:S03]  /*5e490*/  IADD3 R45, P4, R45, R17, RZ ;  /* 0x000000112d2d7210 */ /* 0x000fc60007f9e0ff */
[----:B------:R1:W-:Y:S01]  /*5e4a0*/  STL [R1+0x20ac], R8 ;  /* 0x0020ac0801007387 */ /* 0x0003e20000100800 */
[----:B------:R-:W-:-:S03]  /*5e4b0*/  IMAD.X R9, R9, 0x1, R3, P5 ;  /* 0x0000000109097824 */ /* 0x000fc600028e0603 */
[----:B-1----:R-:W3:Y:S01]  /*5e4c0*/  LDL.LU R8, [R1+0x2044] ;  /* 0x0020440001087983 */ /* 0x002ee20000300800 */
[-C--:B------:R-:W-:Y:S01]  /*5e4d0*/  IADD3 R46, P5, R46, R17.reuse, RZ ;  /* 0x000000112e2e7210 */ /* 0x080fe20007fbe0ff */
[--C-:B------:R-:W-:Y:S01]  /*5e4e0*/  IMAD.X R47, R47, 0x1, R3.reuse, P6 ;  /* 0x000000012f2f7824 */ /* 0x100fe200030e0603 */
[-C--:B------:R-:W-:Y:S01]  /*5e4f0*/  IADD3 R30, P6, R30, R17.reuse, RZ ;  /* 0x000000111e1e7210 */ /* 0x080fe20007fde0ff */
[----:B------:R1:W-:Y:S04]  /*5e500*/  STL [R1+0x20c8], R9 ;  /* 0x0020c80901007387 */ /* 0x0003e80000100800 */
[----:B------:R-:W-:Y:S01]  /*5e510*/  STL [R1+0x20d0], R44 ;  /* 0x0020d02c01007387 */ /* 0x000fe20000100800 */
[--C-:B------:R-:W-:Y:S01]  /*5e520*/  IMAD.X R31, R31, 0x1, R3.reuse, P1 ;  /* 0x000000011f1f7824 */ /* 0x100fe200008e0603 */
[-C--:B------:R-:W-:Y:S01]  /*5e530*/  IADD3 R34, P1, R34, R17.reuse, RZ ;  /* 0x0000001122227210 */ /* 0x080fe20007f3e0ff */
[----:B------:R-:W-:Y:S01]  /*5e540*/  IMAD.X R35, R35, 0x1, R3, P2 ;  /* 0x0000000123237824 */ /* 0x000fe200010e0603 */
[----:B------:R-:W-:-:S02]  /*5e550*/  IADD3 R18, P2, R18, R17, RZ ;  /* 0x0000001112127210 */ /* 0x000fc40007f5e0ff */
[----:B------:R-:W-:Y:S01]  /*5e560*/  IADD3.X R19, R19, R3, RZ, P3, !PT ;  /* 0x0000000313137210 */ /* 0x000fe20001ffe4ff */
        /* <DEDUP_REMOVED lines=25> */
[----:B------:R-:W-:-:S03]  /*5e700*/  IMAD.X R42, R42, 0x1, R3, P2 ;  /* 0x000000012a2a7824 */ /* 0x000fc600010e0603 */
[----:B-1----:R-:W4:Y:S04]  /*5e710*/  LDL.LU R61, [R1+0x203c] ;  /* 0x00203c00013d7983 */ /* 0x002f280000300800 */
[----:B------:R-:W-:Y:S04]  /*5e720*/  STL [R1+0x2090], R58 ;  /* 0x0020903a01007387 */ /* 0x000fe80000100800 */
[----:B------:R-:W-:Y:S04]  /*5e730*/  STL [R1+0x2088], R59 ;  /* 0x0020883b01007387 */ /* 0x000fe80000100800 */
[----:B------:R-:W-:Y:S01]  /*5e740*/  STL [R1+0x205c], R41 ;  /* 0x00205c2901007387 */ /* 0x000fe20000100800 */
[----:B------:R-:W-:Y:S01]  /*5e750*/  IADD3 R39, P2, R39, R17, RZ ;  /* 0x0000001127277210 */ /* 0x000fe20007f5e0ff */
[----:B------:R-:W-:-:S05]  /*5e760*/  IMAD.X R0, R0, 0x1, R3, P3 ;  /* 0x0000000100007824 */ /* 0x000fca00018e0603 */
[----:B------:R1:W-:Y:S04]  /*5e770*/  STL [R1+0x2078], R0 ;  /* 0x0020780001007387 */ /* 0x0003e80000100800 */
[----:B------:R-:W-:Y:S04]  /*5e780*/  STL [R1+0x2080], R42 ;  /* 0x0020802a01007387 */ /* 0x000fe80000100800 */
[----:B-1----:R-:W4:Y:S04]  /*5e790*/  LDL.LU R0, [R1+0x2060] ;  /* 0x0020600001007983 */ /* 0x002f280000300800 */
[----:B------:R-:W-:Y:S01]  /*5e7a0*/  STL [R1+0x2054], R39 ;  /* 0x0020542701007387 */ /* 0x000fe20000100800 */
[----:B------:R-:W-:-:S05]  /*5e7b0*/  IADD3 R60, P3, R60, R17, RZ ;  /* 0x000000113c3c7210 */ /* 0x000fca0007f7e0ff */
[----:B------:R1:W-:Y:S04]  /*5e7c0*/  STL [R1+0x204c], R60 ;  /* 0x00204c3c01007387 */ /* 0x0003e80000100800 */
[----:B-1----:R-:W4:Y:S01]  /*5e7d0*/  LDL.LU R60, [R1+0x2034] ;  /* 0x00203400013c7983 */ /* 0x002f220000300800 */
[----:B--2---:R-:W-:-:S05]  /*5e7e0*/  IMAD.X R16, R16, 0x1, R3, P4 ;  /* 0x0000000110107824 */ /* 0x004fca00020e0603 */
[----:B------:R1:W-:Y:S04]  /*5e7f0*/  STL [R1+0x2070], R16 ;  /* 0x0020701001007387 */ /* 0x0003e80000100800 */
[----:B-1----:R-:W2:Y:S04]  /*5e800*/  LDL.LU R16, [R1+0x2058] ;  /* 0x0020580001107983 */ /* 0x002ea80000300800 */
[----:B------:R-:W2:Y:S04]  /*5e810*/  LDL.LU R44, [R1+0x202c] ;  /* 0x00202c00012c7983 */ /* 0x000ea80000300800 */
[----:B------:R-:W2:Y:S01]  /*5e820*/  LDL.LU R45, [R1+0x2050] ;  /* 0x00205000012d7983 */ /* 0x000ea20000300800 */
[----:B---3--:R-:W-:-:S05]  /*5e830*/  IADD3 R8, P4, R8, R17, RZ ;  /* 0x0000001108087210 */ /* 0x008fca0007f9e0ff */
[----:B------:R1:W-:Y:S01]  /*5e840*/  STL [R1+0x2044], R8 ;  /* 0x0020440801007387 */ /* 0x0003e20000100800 */
[----:B----4-:R-:W-:-:S03]  /*5e850*/  IMAD.X R9, R9, 0x1, R3, P5 ;  /* 0x0000000109097824 */ /* 0x010fc600028e0603 */
[----:B-1----:R-:W3:Y:S04]  /*5e860*/  LDL.LU R8, [R1+0x2024] ;  /* 0x0020240001087983 */ /* 0x002ee80000300800 */
        /* <DEDUP_REMOVED lines=23> */
[----:B------:R-:W-:-:S05]  /*5e9e0*/  IMAD.X R0, R0, 0x1, R3, P6 ;  /* 0x0000000100007824 */ /* 0x000fca00030e0603 */
[----:B------:R1:W-:Y:S04]  /*5e9f0*/  STL [R1+0x2060], R0 ;  /* 0x0020600001007387 */ /* 0x0003e80000100800 */
[----:B-1----:R-:W4:Y:S01]  /*5ea00*/  LDL.LU R0, [R1+0x1ff8] ;  /* 0x001ff80001007983 */ /* 0x002f220000300800 */
[----:B------:R-:W-:-:S05]  /*5ea10*/  IADD3 R60, P6, R60, R17, RZ ;  /* 0x000000113c3c7210 */ /* 0x000fca0007fde0ff */
[----:B------:R1:W-:Y:S04]  /*5ea20*/  STL [R1+0x2034], R60 ;  /* 0x0020343c01007387 */ /* 0x0003e80000100800 */
[----:B-1----:R-:W4:Y:S01]  /*5ea30*/  LDL.LU R60, [R1+0x1fcc] ;  /* 0x001fcc00013c7983 */ /* 0x002f220000300800 */
[----:B--2---:R-:W-:Y:S01]  /*5ea40*/  IADD3.X R16, R16, R3, RZ, P1, !PT ;  /* 0x0000000310107210 */ /* 0x004fe20000ffe4ff */
[----:B------:R-:W-:Y:S01]  /*5ea50*/  IMAD.X R45, R45, 0x1, R3, P2 ;  /* 0x000000012d2d7824 */ /* 0x000fe200010e0603 */
[----:B------:R-:W-:-:S03]  /*5ea60*/  IADD3 R44, P1, R44, R17, RZ ;  /* 0x000000112c2c7210 */ /* 0x000fc60007f3e0ff */
[----:B------:R1:W-:Y:S04]  /*5ea70*/  STL [R1+0x2058], R16 ;  /* 0x0020581001007387 */ /* 0x0003e80000100800 */
[----:B-1----:R-:W2:Y:S01]  /*5ea80*/  LDL.LU R16, [R1+0x1ff0] ;  /* 0x001ff00001107983 */ /* 0x002ea20000300800 */
[-C--:B---3--:R-:W-:Y:S01]  /*5ea90*/  IADD3 R8, P2, R8, R17.reuse, RZ ;  /* 0x0000001108087210 */ /* 0x088fe20007f5e0ff */
[--C-:B----4-:R-:W-:Y:S01]  /*5eaa0*/  IMAD.X R46, R46, 0x1, R3.reuse, P3 ;  /* 0x000000012e2e7824 */ /* 0x110fe200018e0603 */
[-C--:B------:R-:W-:Y:S01]  /*5eab0*/  IADD3 R47, P3, R47, R17.reuse, RZ ;  /* 0x000000112f2f7210 */ /* 0x080fe20007f7e0ff */
[--C-:B------:R-:W-:Y:S02]  /*5eac0*/  IMAD.X R30, R30, 0x1, R3.reuse, P4 ;  /* 0x000000011e1e7824 */ /* 0x100fe400020e0603 */
[----:B------:R1:W-:Y:S04]  /*5ead0*/  STL [R1+0x2024], R8 ;  /* 0x0020240801007387 */ /* 0x0003e80000100800 */
[----:B------:R-:W-:Y:S01]  /*5eae0*/  STL [R1+0x202c], R44 ;  /* 0x00202c2c01007387 */ /* 0x000fe20000100800 */
[-C--:B------:R-:W-:Y:S01]  /*5eaf0*/  IADD3 R31, P4, R31, R17.reuse, RZ ;  /* 0x000000111f1f7210 */ /* 0x080fe20007f9e0ff */
[--C-:B------:R-:W-:Y:S01]  /*5eb00*/  IMAD.X R34, R34, 0x1, R3.reuse, P5 ;  /* 0x0000000122227824 */ /* 0x100fe200028e0603 */
[-C--:B------:R-:W-:Y:S01]  /*5eb10*/  IADD3 R35, P5, R35, R17.reuse, RZ ;  /* 0x0000001123237210 */ /* 0x080fe20007fbe0ff */
[--C-:B------:R-:W-:Y:S01]  /*5eb20*/  IMAD.X R18, R18, 0x1, R3.reuse, P6 ;  /* 0x0000000112127824 */ /* 0x100fe200030e0603 */
[----:B------:R-:W-:Y:S01]  /*5eb30*/  IADD3 R19, P6, R19, R17, RZ ;  /* 0x0000001113137210 */ /* 0x000fe20007fde0ff */
[----:B-1----:R-:W3:Y:S04]  /*5eb40*/  LDL.LU R8, [R1+0x1fc4] ;  /* 0x001fc40001087983 */ /* 0x002ee80000300800 */
[----:B------:R-:W-:Y:S04]  /*5eb50*/  STL [R1+0x2050], R45 ;  /* 0x0020502d01007387 */ /* 0x000fe80000100800 */
[----:B------:R-:W-:Y:S04]  /*5eb60*/  STL [R1+0x2048], R46 ;  /* 0x0020482e01007387 */ /* 0x000fe80000100800 */
[----:B------:R-:W-:Y:S04]  /*5eb70*/  STL [R1+0x201c], R47 ;  /* 0x00201c2f01007387 */ /* 0x000fe80000100800 */
[----:B------:R-:W-:Y:S04]  /*5eb80*/  STL [R1+0x2040], R30 ;  /* 0x0020401e01007387 */ /* 0x000fe80000100800 */
        /* <DEDUP_REMOVED lines=18> */
[----:B------:R-:W-:Y:S01]  /*5ecb0*/  IADD3.X R41, R41, R3, RZ, P5, !PT ;  /* 0x0000000329297210 */ /* 0x000fe20002ffe4ff */
[--C-:B------:R-:W-:Y:S02]  /*5ecc0*/  IMAD.X R39, R39, 0x1, R3.reuse, P6 ;  /* 0x0000000127277824 */ /* 0x100fe400030e0603 */
[----:B------:R-:W-:Y:S01]  /*5ecd0*/  STL [R1+0x2018], R55 ;  /* 0x0020183701007387 */ /* 0x000fe20000100800 */
[-C--:B------:R-:W-:Y:S02]  /*5ece0*/  IADD3 R42, P5, R42, R17.reuse, RZ ;  /* 0x000000112a2a7210 */ /* 0x080fe40007fbe0ff */
[----:B------:R-:W-:Y:S01]  /*5ecf0*/  IADD3 R61, P6, R61, R17, RZ ;  /* 0x000000113d3d7210 */ /* 0x000fe20007fde0ff */
[----:B-1----:R-:W4:Y:S04]  /*5ed00*/  LDL.LU R9, [R1+0x1fe8] ;  /* 0x001fe80001097983 */ /* 0x002f280000300800 */
[----:B------:R-:W-:Y:S04]  /*5ed10*/  STL [R1+0x1fec], R58 ;  /* 0x001fec3a01007387 */ /* 0x000fe80000100800 */
[----:B------:R-:W-:Y:S04]  /*5ed20*/  STL [R1+0x1fe4], R59 ;  /* 0x001fe43b01007387 */ /* 0x000fe80000100800 */
[----:B------:R-:W-:Y:S04]  /*5ed30*/  STL [R1+0x2008], R41 ;  /* 0x0020082901007387 */ /* 0x000fe80000100800 */
[----:B------:R1:W-:Y:S04]  /*5ed40*/  STL [R1+0x1fd4], R61 ;  /* 0x001fd43d01007387 */ /* 0x0003e80000100800 */
[----:B------:R-:W-:Y:S04]  /*5ed50*/  STL [R1+0x1fdc], R42 ;  /* 0x001fdc2a01007387 */ /* 0x000fe80000100800 */
[----:B-1----:R-:W4:Y:S04]  /*5ed60*/  LDL.LU R61, [R1+0x1fbc] ;  /* 0x001fbc00013d7983 */ /* 0x002f280000300800 */
[----:B------:R-:W-:Y:S01]  /*5ed70*/  STL [R1+0x2000], R39 ;  /* 0x0020002701007387 */ /* 0x000fe20000100800 */
[----:B------:R-:W-:-:S05]  /*5ed80*/  IMAD.X R0, R0, 0x1, R3, P1 ;  /* 0x0000000100007824 */ /* 0x000fca00008e0603 */
[----:B------:R1:W-:Y:S04]  /*5ed90*/  STL [R1+0x1ff8], R0 ;  /* 0x001ff80001007387 */ /* 0x0003e80000100800 */
[----:B-1----:R-:W4:Y:S01]  /*5eda0*/  LDL.LU R0, [R1+0x1fe0] ;  /* 0x001fe00001007983 */ /* 0x002f220000300800 */
[----:B------:R-:W-:-:S05]  /*5edb0*/  IADD3 R60, P1, R60, R17, RZ ;  /* 0x000000113c3c7210 */ /* 0x000fca0007f3e0ff */
[----:B------:R1:W-:Y:S04]  /*5edc0*/  STL [R1+0x1fcc], R60 ;  /* 0x001fcc3c01007387 */ /* 0x0003e80000100800 */
[----:B-1----:R-:W4:Y:S04]  /*5edd0*/  LDL.LU R60, [R1+0x1fb4] ;  /* 0x001fb400013c7983 */ /* 0x002f280000300800 */
[----:B------:R-:W4:Y:S04]  /*5ede0*/  LDL.LU R44, [R1+0x1fd8] ;  /* 0x001fd800012c7983 */ /* 0x000f280000300800 */
[----:B------:R-:W4:Y:S01]  /*5edf0*/  LDL.LU R45, [R1+0x1fac] ;  /* 0x001fac00012d7983 */ /* 0x000f220000300800 */
[----:B--2---:R-:W-:-:S03]  /*5ee00*/  IMAD.X R16, R16, 0x1, R3, P2 ;  /* 0x0000000110107824 */ /* 0x004fc600010e0603 */
[----:B------:R-:W2:Y:S04]  /*5ee10*/  LDL.LU R39, [R1+0x1fd0] ;  /* 0x001fd00001277983 */ /* 0x000ea80000300800 */
[----:B------:R-:W-:Y:S04]  /*5ee20*/  STL [R1+0x1ff0], R16 ;  /* 0x001ff01001007387 */ /* 0x000fe80000100800 */
[----:B------:R-:W2:Y:S04]  /*5ee30*/  LDL.LU R46, [R1+0x1fa4] ;  /* 0x001fa400012e7983 */ /* 0x000ea80000300800 */
[----:B------:R-:W2:Y:S04]  /*5ee40*/  LDL.LU R47, [R1+0x1fc8] ;  /* 0x001fc800012f7983 */ /* 0x000ea80000300800 */
[----:B------:R-:W2:Y:S01]  /*5ee50*/  LDL.LU R30, [R1+0x1f9c] ;  /* 0x001f9c00011e7983 */ /* 0x000ea20000300800 */
[----:B---3--:R-:W-:-:S05]  /*5ee60*/  IADD3 R8, P2, R8, R17, RZ ;  /* 0x0000001108087210 */ /* 0x008fca0007f5e0ff */
        /* <DEDUP_REMOVED lines=16> */
[----:B----4-:R-:W-:-:S05]  /*5ef70*/  IMAD.X R9, R9, 0x1, R3, P3 ;  /* 0x0000000109097824 */ /* 0x010fca00018e0603 */
[----:B------:R1:W-:Y:S04]  /*5ef80*/  STL [R1+0x1fe8], R9 ;  /* 0x001fe80901007387 */ /* 0x0003e80000100800 */
[----:B------:R-:W4:Y:S01]  /*5ef90*/  LDL.LU R16, [R1+0x1f5c] ;  /* 0x001f5c0001107983 */ /* 0x000f220000300800 */
[----:B------:R-:W-:-:S03]  /*5efa0*/  IADD3 R61, P3, R61, R17, RZ ;  /* 0x000000113d3d7210 */ /* 0x000fc60007f7e0ff */
[----:B-1----:R-:W4:Y:S04]  /*5efb0*/  LDL.LU R9, [R1+0x1f80] ;  /* 0x001f800001097983 */ /* 0x002f280000300800 */
[----:B------:R1:W-:Y:S04]  /*5efc0*/  STL [R1+0x1fbc], R61 ;  /* 0x001fbc3d01007387 */ /* 0x0003e80000100800 */
[----:B-1----:R-:W4:Y:S01]  /*5efd0*/  LDL.LU R61, [R1+0x1f54] ;  /* 0x001f5400013d7983 */ /* 0x002f220000300800 */
[----:B------:R-:W-:-:S05]  /*5efe0*/  IMAD.X R0, R0, 0x1, R3, P4 ;  /* 0x0000000100007824 */ /* 0x000fca00020e0603 */
[----:B------:R1:W-:Y:S04]  /*5eff0*/  STL [R1+0x1fe0], R0 ;  /* 0x001fe00001007387 */ /* 0x0003e80000100800 */
[----:B-1----:R-:W4:Y:S01]  /*5f000*/  LDL.LU R0, [R1+0x1f78] ;  /* 0x001f780001007983 */ /* 0x002f220000300800 */
[----:B------:R-:W-:-:S05]  /*5f010*/  IADD3 R60, P4, R60, R17, RZ ;  /* 0x000000113c3c7210 */ /* 0x000fca0007f9e0ff */
[----:B------:R1:W-:Y:S04]  /*5f020*/  STL [R1+0x1fb4], R60 ;  /* 0x001fb43c01007387 */ /* 0x0003e80000100800 */
[----:B-1----:R-:W4:Y:S01]  /*5f030*/  LDL.LU R60, [R1+0x1f4c] ;  /* 0x001f4c00013c7983 */ /* 0x002f220000300800 */
[--C-:B--2---:R-:W-:Y:S02]  /*5f040*/  IMAD.X R39, R39, 0x1, R3.reuse, P6 ;  /* 0x0000000127277824 */ /* 0x104fe400030e0603 */
[--C-:B------:R-:W-:Y:S01]  /*5f050*/  IMAD.X R44, R44, 0x1, R3.reuse, P5 ;  /* 0x000000012c2c7824 */ /* 0x100fe200028e0603 */
[-C--:B------:R-:W-:Y:S02]  /*5f060*/  IADD3 R45, P5, R45, R17.reuse, RZ ;  /* 0x000000112d2d7210 */ /* 0x080fe40007fbe0ff */
[-C--:B------:R-:W-:Y:S01]  /*5f070*/  IADD3 R46, P6, R46, R17.reuse, RZ ;  /* 0x000000112e2e7210 */ /* 0x080fe20007fde0ff */
[----:B------:R-:W-:Y:S01]  /*5f080*/  IMAD.X R47, R47, 0x1, R3, P1 ;  /* 0x000000012f2f7824 */ /* 0x000fe200008e0603 */
[----:B------:R1:W-:Y:S04]  /*5f090*/  STL [R1+0x1fd0], R39 ;  /* 0x001fd02701007387 */ /* 0x0003e80000100800 */
[----:B------:R-:W-:Y:S01]  /*5f0a0*/  STL [R1+0x1fd8], R44 ;  /* 0x001fd82c01007387 */ /* 0x000fe20000100800 */
[----:B------:R-:W-:-:S03]  /*5f0b0*/  IADD3 R30, P1, R30, R17, RZ ;  /* 0x000000111e1e7210 */ /* 0x000fc60007f3e0ff */
[----:B-1----:R-:W2:Y:S01]  /*5f0c0*/  LDL.LU R39, [R1+0x1f70] ;  /* 0x001f700001277983 */ /* 0x002ea20000300800 */
[----:B---3--:R-:W-:-:S03]  /*5f0d0*/  IMAD.X R31, R31, 0x1, R3, P2 ;  /* 0x000000011f1f7824 */ /* 0x008fc600010e0603 */
[----:B------:R-:W-:Y:S01]  /*5f0e0*/  STL [R1+0x1fac], R45 ;  /* 0x001fac2d01007387 */ /* 0x000fe20000100800 */
[----:B------:R-:W-:-:S03]  /*5f0f0*/  IADD3 R34, P2, R34, R17, RZ ;  /* 0x0000001122227210 */ /* 0x000fc60007f5e0ff */
[----:B------:R-:W-:Y:S01]  /*5f100*/  STL [R1+0x1fa4], R46 ;  /* 0x001fa42e01007387 */ /* 0x000fe20000100800 */
[----:B------:R-:W-:-:S03]  /*5f110*/  IADD3.X R35, R35, R3, RZ, P3, !PT ;  /* 0x0000000323237210 */ /* 0x000fc60001ffe4ff */
        /* <DEDUP_REMOVED lines=22> */
[-C--:B------:R-:W-:Y:S01]  /*5f280*/  IADD3 R41, P2, R41, R17.reuse, RZ ;  /* 0x0000001129297210 */ /* 0x080fe20007f5e0ff */
[----:B------:R-:W-:Y:S02]  /*5f290*/  IMAD.X R42, R42, 0x1, R3, P3 ;  /* 0x000000012a2a7824 */ /* 0x000fe400018e0603 */
[----:B------:R-:W-:Y:S01]  /*5f2a0*/  STL [R1+0x1f74], R55 ;  /* 0x001f743701007387 */ /* 0x000fe20000100800 */
[----:B----4-:R-:W-:-:S03]  /*5f2b0*/  IADD3 R16, P3, R16, R17, RZ ;  /* 0x0000001110107210 */ /* 0x010fc60007f7e0ff */
[----:B-1----:R-:W3:Y:S04]  /*5f2c0*/  LDL.LU R8, [R1+0x1f44] ;  /* 0x001f440001087983 */ /* 0x002ee80000300800 */
[----:B------:R-:W-:Y:S04]  /*5f2d0*/  STL [R1+0x1f98], R58 ;  /* 0x001f983a01007387 */ /* 0x000fe80000100800 */
[----:B------:R-:W-:Y:S01]  /*5f2e0*/  STL [R1+0x1f90], R59 ;  /* 0x001f903b01007387 */ /* 0x000fe20000100800 */
[----:B------:R-:W-:-:S03]  /*5f2f0*/  IMAD.X R9, R9, 0x1, R3, P4 ;  /* 0x0000000109097824 */ /* 0x000fc600020e0603 */
[----:B------:R-:W-:Y:S04]  /*5f300*/  STL [R1+0x1f64], R41 ;  /* 0x001f642901007387 */ /* 0x000fe80000100800 */
[----:B------:R1:W-:Y:S04]  /*5f310*/  STL [R1+0x1f5c], R16 ;  /* 0x001f5c1001007387 */ /* 0x0003e80000100800 */
[----:B------:R-:W-:Y:S04]  /*5f320*/  STL [R1+0x1f88], R42 ;  /* 0x001f882a01007387 */ /* 0x000fe80000100800 */
[----:B-1----:R-:W4:Y:S01]  /*5f330*/  LDL.LU R16, [R1+0x1f68] ;  /* 0x001f680001107983 */ /* 0x002f220000300800 */
[----:B------:R-:W-:-:S05]  /*5f340*/  IADD3 R61, P4, R61, R17, RZ ;  /* 0x000000113d3d7210 */ /* 0x000fca0007f9e0ff */
[----:B------:R1:W-:Y:S04]  /*5f350*/  STL [R1+0x1f54], R61 ;  /* 0x001f543d01007387 */ /* 0x0003e80000100800 */
[----:B------:R-:W-:Y:S04]  /*5f360*/  STL [R1+0x1f80], R9 ;  /* 0x001f800901007387 */ /* 0x000fe80000100800 */
[----:B-1----:R-:W4:Y:S01]  /*5f370*/  LDL.LU R61, [R1+0x1f3c] ;  /* 0x001f3c00013d7983 */ /* 0x002f220000300800 */
[----:B------:R-:W-:-:S05]  /*5f380*/  IMAD.X R0, R0, 0x1, R3, P5 ;  /* 0x0000000100007824 */ /* 0x000fca00028e0603 */
[----:B------:R1:W-:Y:S04]  /*5f390*/  STL [R1+0x1f78], R0 ;  /* 0x001f780001007387 */ /* 0x0003e80000100800 */
[----:B-1----:R-:W4:Y:S01]  /*5f3a0*/  LDL.LU R0, [R1+0x1f60] ;  /* 0x001f600001007983 */ /* 0x002f220000300800 */
[----:B------:R-:W-:-:S05]  /*5f3b0*/  IADD3 R60, P5, R60, R17, RZ ;  /* 0x000000113c3c7210 */ /* 0x000fca0007fbe0ff */
[----:B------:R1:W-:Y:S04]  /*5f3c0*/  STL [R1+0x1f4c], R60 ;  /* 0x001f4c3c01007387 */ /* 0x0003e80000100800 */
[----:B-1----:R-:W4:Y:S04]  /*5f3d0*/  LDL.LU R60, [R1+0x1f34] ;  /* 0x001f3400013c7983 */ /* 0x002f280000300800 */
[----:B------:R-:W4:Y:S01]  /*5f3e0*/  LDL.LU R44, [R1+0x1f58] ;  /* 0x001f5800012c7983 */ /* 0x000f220000300800 */
[----:B--2---:R-:W-:-:S03]  /*5f3f0*/  IMAD.X R39, R39, 0x1, R3, P6 ;  /* 0x0000000127277824 */ /* 0x004fc600030e0603 */
[----:B------:R-:W2:Y:S04]  /*5f400*/  LDL.LU R9, [R1+0x1f2c] ;  /* 0x001f2c0001097983 */ /* 0x000ea80000300800 */
[----:B------:R-:W2:Y:S04]  /*5f410*/  LDL.LU R45, [R1+0x1f50] ;  /* 0x001f5000012d7983 */ /* 0x000ea80000300800 */
[----:B------:R-:W2:Y:S04]  /*5f420*/  LDL.LU R46, [R1+0x1f24] ;  /* 0x001f2400012e7983 */ /* 0x000ea80000300800 */
[----:B------:R-:W2:Y:S04]  /*5f430*/  LDL.LU R47, [R1+0x1f48] ;  /* 0x001f4800012f7983 */ /* 0x000ea80000300800 */
[----:B------:R1:W-:Y:S04]  /*5f440*/  STL [R1+0x1f70], R39 ;  /* 0x001f702701007387 */ /* 0x0003e80000100800 */
        /* <DEDUP_REMOVED lines=15> */
[----:B---3--:R-:W-:-:S05]  /*5f540*/  IADD3 R8, P6, R8, R17, RZ ;  /* 0x0000001108087210 */ /* 0x008fca0007fde0ff */
[----:B------:R3:W-:Y:S04]  /*5f550*/  STL [R1+0x1f44], R8 ;  /* 0x001f440801007387 */ /* 0x0007e80000100800 */
[----:B-1----:R-:W2:Y:S01]  /*5f560*/  LDL.LU R39, [R1+0x1edc] ;  /* 0x001edc0001277983 */ /* 0x002ea20000300800 */
[----:B----4-:R-:W-:-:S03]  /*5f570*/  IADD3.X R16, R16, R3, RZ, P1, !PT ;  /* 0x0000000310107210 */ /* 0x010fc60000ffe4ff */
[----:B---3--:R-:W3:Y:S04]  /*5f580*/  LDL.LU R8, [R1+0x1f00] ;  /* 0x001f000001087983 */ /* 0x008ee80000300800 */
[----:B------:R1:W-:Y:S04]  /*5f590*/  STL [R1+0x1f68], R16 ;  /* 0x001f681001007387 */ /* 0x0003e80000100800 */
[----:B-1----:R-:W4:Y:S01]  /*5f5a0*/  LDL.LU R16, [R1+0x1ed4] ;  /* 0x001ed40001107983 */ /* 0x002f220000300800 */
[----:B------:R-:W-:-:S05]  /*5f5b0*/  IADD3 R61, P1, R61, R17, RZ ;  /* 0x000000113d3d7210 */ /* 0x000fca0007f3e0ff */
[----:B------:R1:W-:Y:S04]  /*5f5c0*/  STL [R1+0x1f3c], R61 ;  /* 0x001f3c3d01007387 */ /* 0x0003e80000100800 */
[----:B-1----:R-:W4:Y:S01]  /*5f5d0*/  LDL.LU R61, [R1+0x1ecc] ;  /* 0x001ecc00013d7983 */ /* 0x002f220000300800 */
[----:B------:R-:W-:-:S05]  /*5f5e0*/  IMAD.X R0, R0, 0x1, R3, P2 ;  /* 0x0000000100007824 */ /* 0x000fca00010e0603 */
[----:B------:R1:W-:Y:S04]  /*5f5f0*/  STL [R1+0x1f60], R0 ;  /* 0x001f600001007387 */ /* 0x0003e80000100800 */
[----:B-1----:R-:W4:Y:S01]  /*5f600*/  LDL.LU R0, [R1+0x1ef0] ;  /* 0x001ef00001007983 */ /* 0x002f220000300800 */
[----:B------:R-:W-:-:S05]  /*5f610*/  IADD3 R60, P2, R60, R17, RZ ;  /* 0x000000113c3c7210 */ /* 0x000fca0007f5e0ff */
[----:B------:R1:W-:Y:S04]  /*5f620*/  STL [R1+0x1f34], R60 ;  /* 0x001f343c01007387 */ /* 0x0003e80000100800 */
[----:B-1----:R-:W3:Y:S01]  /*5f630*/  LDL.LU R60, [R1+0x2528] ;  /* 0x00252800013c7983 */ /* 0x002ee20000300800 */
[--C-:B------:R-:W-:Y:S01]  /*5f640*/  IMAD.X R44, R44, 0x1, R3.reuse, P3 ;  /* 0x000000012c2c7824 */ /* 0x100fe200018e0603 */
[-C--:B--2---:R-:W-:Y:S01]  /*5f650*/  IADD3 R9, P3, R9, R17.reuse, RZ ;  /* 0x0000001109097210 */ /* 0x084fe20007f7e0ff */
[--C-:B------:R-:W-:Y:S01]  /*5f660*/  IMAD.X R45, R45, 0x1, R3.reuse, P4 ;  /* 0x000000012d2d7824 */ /* 0x100fe200020e0603 */
[-C--:B------:R-:W-:Y:S01]  /*5f670*/  IADD3 R46, P4, R46, R17.reuse, RZ ;  /* 0x000000112e2e7210 */ /* 0x080fe20007f9e0ff */
[--C-:B------:R-:W-:Y:S01]  /*5f680*/  IMAD.X R47, R47, 0x1, R3.reuse, P5 ;  /* 0x000000012f2f7824 */ /* 0x100fe200028e0603 */
[-C--:B------:R-:W-:Y:S01]  /*5f690*/  IADD3 R30, P5, R30, R17.reuse, RZ ;  /* 0x000000111e1e7210 */ /* 0x080fe20007fbe0ff */
[----:B------:R1:W-:Y:S01]  /*5f6a0*/  STL [R1+0x1f2c], R9 ;  /* 0x001f2c0901007387 */ /* 0x0003e20000100800 */
[--C-:B------:R-:W-:Y:S01]  /*5f6b0*/  IMAD.X R31, R31, 0x1, R3.reuse, P6 ;  /* 0x000000011f1f7824 */ /* 0x100fe200030e0603 */
[-C--:B------:R-:W-:Y:S01]  /*5f6c0*/  IADD3 R34, P6, R34, R17.reuse, RZ ;  /* 0x0000001122227210 */ /* 0x080fe20007fde0ff */
[--C-:B------:R-:W-:Y:S01]  /*5f6d0*/  IMAD.X R35, R35, 0x1, R3.reuse, P1 ;  /* 0x0000000123237824 */ /* 0x100fe200008e0603 */
[-C--:B------:R-:W-:Y:S01]  /*5f6e0*/  IADD3 R18, P1, R18, R17.reuse, RZ ;  /* 0x0000001112127210 */ /* 0x080fe20007f3e0ff */
[----:B------:R-:W-:Y:S01]  /*5f6f0*/  IMAD.X R19, R19, 0x1, R3, P2 ;  /* 0x0000000113137824 */ /* 0x000fe200010e0603 */
[----:B-1----:R-:W2:Y:S04]  /*5f700*/  LDL.LU R9, [R1+0x1ee8] ;  /* 0x001ee80001097983 */ /* 0x002ea80000300800 */
[----:B------:R-:W-:Y:S04]  /*5f710*/  STL [R1+0x1f58], R44 ;  /* 0x001f582c01007387 */ /* 0x000fe80000100800 */
        /* <DEDUP_REMOVED lines=11> */
[----:B------:R-:W-:Y:S01]  /*5f7d0*/  IMAD.X R54, R54, 0x1, R3, P4 ;  /* 0x0000000136367824 */ /* 0x000fe200020e0603 */
[----:B------:R-:W-:Y:S02]  /*5f7e0*/  IADD3.X R58, R58, R3, RZ, P5, !PT ;  /* 0x000000033a3a7210 */ /* 0x000fe40002ffe4ff */
[----:B------:R-:W-:Y:S04]  /*5f7f0*/  STL [R1+0x1f30], R19 ;  /* 0x001f301301007387 */ /* 0x000fe80000100800 */
[----:B------:R-:W-:Y:S01]  /*5f800*/  STL [R1+0x1f04], R27 ;  /* 0x001f041b01007387 */ /* 0x000fe20000100800 */
[----:B------:R-:W-:-:S03]  /*5f810*/  IADD3 R55, P4, R55, R17, RZ ;  /* 0x0000001137377210 */ /* 0x000fc60007f9e0ff */
[----:B------:R-:W-:Y:S04]  /*5f820*/  STL [R1+0x1f28], R50 ;  /* 0x001f283201007387 */ /* 0x000fe80000100800 */
[----:B------:R-:W-:Y:S04]  /*5f830*/  STL [R1+0x1efc], R51 ;  /* 0x001efc3301007387 */ /* 0x000fe80000100800 */
[----:B------:R-:W-:Y:S01]  /*5f840*/  STL [R1+0x1f20], R54 ;  /* 0x001f203601007387 */ /* 0x000fe20000100800 */
[----:B---3--:R-:W-:-:S05]  /*5f850*/  IADD3 R60, P5, R60, R17, RZ ;  /* 0x000000113c3c7210 */ /* 0x008fca0007fbe0ff */
[----:B------:R1:W-:Y:S04]  /*5f860*/  STL [R1+0x1eec], R60 ;  /* 0x001eec3c01007387 */ /* 0x0003e80000100800 */
[----:B------:R-:W-:Y:S04]  /*5f870*/  STL [R1+0x1ef4], R55 ;  /* 0x001ef43701007387 */ /* 0x000fe80000100800 */
[----:B-1----:R-:W3:Y:S01]  /*5f880*/  LDL.LU R60, [R1+0x2524] ;  /* 0x00252400013c7983 */ /* 0x002ee20000300800 */
[--C-:B------:R-:W-:Y:S01]  /*5f890*/  IMAD.X R59, R59, 0x1, R3.reuse, P6 ;  /* 0x000000013b3b7824 */ /* 0x100fe200030e0603 */
[----:B------:R-:W-:Y:S01]  /*5f8a0*/  IADD3 R41, P6, R41, R17, RZ ;  /* 0x0000001129297210 */ /* 0x000fe20007fde0ff */
[----:B------:R-:W-:-:S02]  /*5f8b0*/  IMAD.X R8, R8, 0x1, R3, P2 ;  /* 0x0000000108087824 */ /* 0x000fc400010e0603 */
[----:B------:R-:W-:Y:S01]  /*5f8c0*/  IMAD.X R42, R42, 0x1, R3, P1 ;  /* 0x000000012a2a7824 */ /* 0x000fe200008e0603 */
        /* <DEDUP_REMOVED lines=8> */
[----:B----4-:R-:W-:Y:S01]  /*5f950*/  IADD3 R16, P2, R16, R17, RZ ;  /* 0x0000001110107210 */ /* 0x010fe20007f5e0ff */
[----:B------:R-:W-:-:S02]  /*5f960*/  IMAD.X R0, R0, 0x1, R3, P4 ;  /* 0x0000000100007824 */ /* 0x000fc400020e0603 */
[----:B---3--:R-:W-:-:S05]  /*5f970*/  IMAD.X R60, R60, 0x1, R3, P3 ;  /* 0x000000013c3c7824 */ /* 0x008fca00018e0603 */
[----:B------:R1:W-:Y:S02]  /*5f980*/  STL [R1+0x1ef8], R60 ;  /* 0x001ef83c01007387 */ /* 0x0003e40000100800 */
[----:B-1----:R-:W1:Y:S02]  /*5f990*/  LDC R60, c[0x0][0x23c] ;  /* 0x00008f00ff3c7b82 */ /* 0x002e640000000800 */
[----:B------:R-:W-:Y:S01]  /*5f9a0*/  STL [R1+0x1ed4], R16 ;  /* 0x001ed41001007387 */ /* 0x000fe20000100800 */
[----:B-1----:R-:W-:-:S04]  /*5f9b0*/  IMAD.SHL.U32 R60, R60, 0x40, RZ ;  /* 0x000000403c3c7824 */ /* 0x002fc800078e00ff */
[----:B------:R-:W-:-:S05]  /*5f9c0*/  IMAD.SHL.U32 R60, R60, 0x2, RZ ;  /* 0x000000023c3c7824 */ /* 0x000fca00078e00ff */
[-C--:B------:R-:W-:Y:S02]  /*5f9d0*/  IADD3 R61, P3, R61, R60.reuse, RZ ;  /* 0x0000003c3d3d7210 */ /* 0x080fe40007f7e0ff */
[----:B------:R-:W-:-:S03]  /*5f9e0*/  IADD3 R2, P4, R2, R60, RZ ;  /* 0x0000003c02027210 */ /* 0x000fc60007f9e0ff */
[----:B------:R1:W-:Y:S04]  /*5f9f0*/  STL [R1+0x1ecc], R61 ;  /* 0x001ecc3d01007387 */ /* 0x0003e80000100800 */
[----:B-1----:R-:W3:Y:S04]  /*5fa00*/  LDL.LU R61, [R1+0x1eb4] ;  /* 0x001eb400013d7983 */ /* 0x002ee80000300800 */
[----:B------:R1:W-:Y:S04]  /*5fa10*/  STL [R1+0x1ef0], R0 ;  /* 0x001ef00001007387 */ /* 0x0003e80000100800 */
[----:B-1----:R-:W4:Y:S04]  /*5fa20*/  LDL.LU R0, [R1+0x1ed8] ;  /* 0x001ed80001007983 */ /* 0x002f280000300800 */
[----:B------:R1:W-:Y:S04]  /*5fa30*/  STL [R1+0x1ec4], R2 ;  /* 0x001ec40201007387 */ /* 0x0003e80000100800 */
[----:B-1----:R-:W3:Y:S04]  /*5fa40*/  LDL.LU R2, [R1+0x2520] ;  /* 0x0025200001027983 */ /* 0x002ee80000300800 */
[----:B------:R-:W4:Y:S01]  /*5fa50*/  LDL.LU R16, [R1+0x1eac] ;  /* 0x001eac0001107983 */ /* 0x000f220000300800 */
[----:B--2---:R-:W-:-:S03]  /*5fa60*/  IMAD.X R9, R9, 0x1, R3, P5 ;  /* 0x0000000109097824 */ /* 0x004fc600028e0603 */
[----:B------:R-:W2:Y:S04]  /*5fa70*/  LDL.LU R44, [R1+0x1ed0] ;  /* 0x001ed000012c7983 */ /* 0x000ea80000300800 */
[----:B------:R-:W2:Y:S04]  /*5fa80*/  LDL.LU R45, [R1+0x1ea4] ;  /* 0x001ea400012d7983 */ /* 0x000ea80000300800 */
[----:B------:R-:W2:Y:S04]  /*5fa90*/  LDL.LU R46, [R1+0x1ec8] ;  /* 0x001ec800012e7983 */ /* 0x000ea80000300800 */
[----:B------:R-:W-:Y:S04]  /*5faa0*/  STL [R1+0x1ee8], R9 ;  /* 0x001ee80901007387 */ /* 0x000fe80000100800 */
        /* <DEDUP_REMOVED lines=14> */
[----:B------:R-:W-:-:S03]  /*5fb90*/  IADD3 R8, P5, R8, R60, RZ ;  /* 0x0000003c08087210 */ /* 0x000fc60007fbe0ff */
[----:B------:R-:W2:Y:S04]  /*5fba0*/  LDL.LU R41, [R1+0x1e64] ;  /* 0x001e640001297983 */ /* 0x000ea80000300800 */
[----:B------:R-:W2:Y:S04]  /*5fbb0*/  LDL.LU R42, [R1+0x1e88] ;  /* 0x001e8800012a7983 */ /* 0x000ea80000300800 */
[----:B------:R-:W2:Y:S04]  /*5fbc0*/  LDL.LU R39, [R1+0x1e5c] ;  /* 0x001e5c0001277983 */ /* 0x000ea80000300800 */
[----:B------:R-:W2:Y:S04]  /*5fbd0*/  LDL.LU R17, [R1+0x1e80] ;  /* 0x001e800001117983 */ /* 0x000ea80000300800 */
[----:B------:R1:W-:Y:S04]  /*5fbe0*/  STL [R1+0x1ebc], R8 ;  /* 0x001ebc0801007387 */ /* 0x0003e80000100800 */
[----:B-1----:R-:W2:Y:S01]  /*5fbf0*/  LDL.LU R8, [R1+0x1e54] ;  /* 0x001e540001087983 */ /* 0x002ea20000300800 */
[----:B---3--:R-:W-:-:S05]  /*5fc00*/  IMAD.X R2, R2, 0x1, R3, P6 ;  /* 0x0000000102027824 */ /* 0x008fca00030e0603 */
[----:B------:R1:W-:Y:S04]  /*5fc10*/  STL [R1+0x1ee0], R2 ;  /* 0x001ee00201007387 */ /* 0x0003e80000100800 */
[----:B-1----:R-:W3:Y:S01]  /*5fc20*/  LDL.LU R2, [R1+0x251c] ;  /* 0x00251c0001027983 */ /* 0x002ee20000300800 */
[----:B------:R-:W-:-:S03]  /*5fc30*/  IADD3 R61, P6, R61, R60, RZ ;  /* 0x0000003c3d3d7210 */ /* 0x000fc60007fde0ff */
[----:B------:R-:W3:Y:S01]  /*5fc40*/  LDL.LU R9, [R1+0x1e78] ;  /* 0x001e780001097983 */ /* 0x000ee20000300800 */
[----:B----4-:R-:W-:-:S03]  /*5fc50*/  IADD3.X R0, R0, R3, RZ, P1, !PT ;  /* 0x0000000300007210 */ /* 0x010fc60000ffe4ff */
[----:B------:R1:W-:Y:S01]  /*5fc60*/  STL [R1+0x1eb4], R61 ;  /* 0x001eb43d01007387 */ /* 0x0003e20000100800 */
[----:B------:R-:W-:-:S03]  /*5fc70*/  IADD3 R16, P1, R16, R60, RZ ;  /* 0x0000003c10107210 */ /* 0x000fc60007f3e0ff */
[----:B-1----:R-:W4:Y:S04]  /*5fc80*/  LDL.LU R61, [R1+0x1e4c] ;  /* 0x001e4c00013d7983 */ /* 0x002f280000300800 */
[----:B------:R1:W-:Y:S04]  /*5fc90*/  STL [R1+0x1ed8], R0 ;  /* 0x001ed80001007387 */ /* 0x0003e80000100800 */
[----:B-1----:R-:W4:Y:S04]  /*5fca0*/  LDL.LU R0, [R1+0x1e70] ;  /* 0x001e700001007983 */ /* 0x002f280000300800 */
[----:B------:R1:W-:Y:S04]  /*5fcb0*/  STL [R1+0x1eac], R16 ;  /* 0x001eac1001007387 */ /* 0x0003e80000100800 */
[----:B-1----:R-:W4:Y:S01]  /*5fcc0*/  LDL.LU R16, [R1+0x1e44] ;  /* 0x001e440001107983 */ /* 0x002f220000300800 */
[----:B--2---:R-:W-:Y:S01]  /*5fcd0*/  IMAD.X R44, R44, 0x1, R3, P2 ;  /* 0x000000012c2c7824 */ /* 0x004fe200010e0603 */
[----:B------:R-:W-:-:S04]  /*5fce0*/  IADD3 R45, P2, R45, R60, RZ ;  /* 0x0000003c2d2d7210 */ /* 0x000fc80007f5e0ff */
[----:B------:R-:W-:Y:S04]  /*5fcf0*/  STL [R1+0x1ed0], R44 ;  /* 0x001ed02c01007387 */ /* 0x000fe80000100800 */
[----:B------:R-:W-:Y:S01]  /*5fd00*/  STL [R1+0x1ea4], R45 ;  /* 0x001ea42d01007387 */ /* 0x000fe20000100800 */
[--C-:B---3--:R-:W-:Y:S01]  /*5fd10*/  IMAD.X R46, R46, 0x1, R2.reuse, P3 ;  /* 0x000000012e2e7824 */ /* 0x108fe200018e0602 */
[-C--:B------:R-:W-:Y:S01]  /*5fd20*/  IADD3 R47, P3, R47, R60.reuse, RZ ;  /* 0x0000003c2f2f7210 */ /* 0x080fe20007f7e0ff */
[--C-:B------:R-:W-:Y:S01]  /*5fd30*/  IMAD.X R30, R30, 0x1, R2.reuse, P4 ;  /* 0x000000011e1e7824 */ /* 0x100fe200020e0602 */
[-C--:B------:R-:W-:Y:S01]  /*5fd40*/  IADD3 R31, P4, R31, R60.reuse, RZ ;  /* 0x0000003c1f1f7210 */ /* 0x080fe20007f9e0ff */
[----:B------:R-:W-:Y:S01]  /*5fd50*/  IMAD.X R34, R34, 0x1, R2, P5 ;  /* 0x0000000122227824 */ /* 0x000fe200028e0602 */
        /* <DEDUP_REMOVED lines=25> */
[----:B------:R-:W-:-:S03]  /*5fef0*/  IADD3.X R42, R42, R2, RZ, P5, !PT ;  /* 0x000000022a2a7210 */ /* 0x000fc60002ffe4ff */
[----:B------:R-:W-:Y:S04]  /*5ff00*/  STL [R1+0x1e6c], R58 ;  /* 0x001e6c3a01007387 */ /* 0x000fe80000100800 */
[----:B------:R-:W-:Y:S04]  /*5ff10*/  STL [R1+0x1e90], R59 ;  /* 0x001e903b01007387 */ /* 0x000fe80000100800 */
[----:B------:R-:W-:Y:S01]  /*5ff20*/  STL [R1+0x1e64], R41 ;  /* 0x001e642901007387 */ /* 0x000fe20000100800 */
[----:B------:R-:W-:-:S03]  /*5ff30*/  IADD3 R39, P5, R39, R60, RZ ;  /* 0x0000003c27277210 */ /* 0x000fc60007fbe0ff */
[----:B------:R1:W-:Y:S04]  /*5ff40*/  STL [R1+0x1e80], R17 ;  /* 0x001e801101007387 */ /* 0x0003e80000100800 */
[----:B------:R-:W-:Y:S01]  /*5ff50*/  STL [R1+0x1e88], R42 ;  /* 0x001e882a01007387 */ /* 0x000fe20000100800 */
[-C--:B------:R-:W-:Y:S01]  /*5ff60*/  IADD3 R8, P6, R8, R60.reuse, RZ ;  /* 0x0000003c08087210 */ /* 0x080fe20007fde0ff */
[----:B------:R-:W-:Y:S02]  /*5ff70*/  IMAD.X R9, R9, 0x1, R2, P1 ;  /* 0x0000000109097824 */ /* 0x000fe400008e0602 */
[----:B-1----:R-:W2:Y:S04]  /*5ff80*/  LDL.LU R17, [R1+0x1e68] ;  /* 0x001e680001117983 */ /* 0x002ea80000300800 */
[----:B------:R-:W-:Y:S04]  /*5ff90*/  STL [R1+0x1e5c], R39 ;  /* 0x001e5c2701007387 */ /* 0x000fe80000100800 */
[----:B------:R1:W-:Y:S01]  /*5ffa0*/  STL [R1+0x1e54], R8 ;  /* 0x001e540801007387 */ /* 0x0003e20000100800 */
[----:B----4-:R-:W-:-:S03]  /*5ffb0*/  IADD3 R61, P1, R61, R60, RZ ;  /* 0x0000003c3d3d7210 */ /* 0x010fc60007f3e0ff */
[----:B-1----:R-:W3:Y:S04]  /*5ffc0*/  LDL.LU R8, [R1+0x1e3c] ;  /* 0x001e3c0001087983 */ /* 0x002ee80000300800 */
[----:B------:R1:W-:Y:S01]  /*5ffd0*/  STL [R1+0x1e78], R9 ;  /* 0x001e780901007387 */ /* 0x0003e20000100800 */
[----:B------:R-:W-:-:S03]  /*5ffe0*/  IMAD.X R0, R0, 0x1, R2, P2 ;  /* 0x0000000100007824 */ /* 0x000fc600010e0602 */
[----:B-1----:R-:W4:Y:S04]  /*5fff0*/  LDL.LU R9, [R1+0x1e60] ;  /* 0x001e600001097983 */ /* 0x002f280000300800 */
[----:B------:R1:W-:Y:S01]  /*60000*/  STL [R1+0x1e4c], R61 ;  /* 0x001e4c3d01007387 */ /* 0x0003e20000100800 */
[----:B------:R-:W-:-:S03]  /*60010*/  IADD3 R16, P2, R16, R60, RZ ;  /* 0x0000003c10107210 */ /* 0x000fc60007f5e0ff */
[----:B-1----:R-:W4:Y:S04]  /*60020*/  LDL.LU R61, [R1+0x1e34] ;  /* 0x001e3400013d7983 */ /* 0x002f280000300800 */
[----:B------:R1:W-:Y:S04]  /*60030*/  STL [R1+0x1e70], R0 ;  /* 0x001e700001007387 */ /* 0x0003e80000100800 */
        /* <DEDUP_REMOVED lines=22> */
[----:B-1----:R-:W4:Y:S01]  /*601a0*/  LDL.LU R16, [R1+0x1ddc] ;  /* 0x001ddc0001107983 */ /* 0x002f220000300800 */
[----:B--2---:R-:W-:-:S05]  /*601b0*/  IMAD.X R17, R17, 0x1, R2, P3 ;  /* 0x0000000111117824 */ /* 0x004fca00018e0602 */
[----:B------:R1:W-:Y:S01]  /*601c0*/  STL [R1+0x1e68], R17 ;  /* 0x001e681101007387 */ /* 0x0003e20000100800 */
[----:B---3--:R-:W-:-:S03]  /*601d0*/  IADD3 R8, P3, R8, R60, RZ ;  /* 0x0000003c08087210 */ /* 0x008fc60007f7e0ff */
[----:B-1----:R-:W2:Y:S04]  /*601e0*/  LDL.LU R17, [R1+0x1e00] ;  /* 0x001e000001117983 */ /* 0x002ea80000300800 */
[----:B------:R1:W-:Y:S01]  /*601f0*/  STL [R1+0x1e3c], R8 ;  /* 0x001e3c0801007387 */ /* 0x0003e20000100800 */
[----:B----4-:R-:W-:-:S03]  /*60200*/  IMAD.X R9, R9, 0x1, R2, P4 ;  /* 0x0000000109097824 */ /* 0x010fc600020e0602 */
[----:B-1----:R-:W3:Y:S04]  /*60210*/  LDL.LU R8, [R1+0x1dd4] ;  /* 0x001dd40001087983 */ /* 0x002ee80000300800 */
[----:B------:R1:W-:Y:S01]  /*60220*/  STL [R1+0x1e60], R9 ;  /* 0x001e600901007387 */ /* 0x0003e20000100800 */
[----:B------:R-:W-:-:S03]  /*60230*/  IADD3 R61, P4, R61, R60, RZ ;  /* 0x0000003c3d3d7210 */ /* 0x000fc60007f9e0ff */
[----:B-1----:R-:W4:Y:S04]  /*60240*/  LDL.LU R9, [R1+0x1df8] ;  /* 0x001df80001097983 */ /* 0x002f280000300800 */
[----:B------:R1:W-:Y:S01]  /*60250*/  STL [R1+0x1e34], R61 ;  /* 0x001e343d01007387 */ /* 0x0003e20000100800 */
[----:B------:R-:W-:-:S03]  /*60260*/  IMAD.X R0, R0, 0x1, R2, P5 ;  /* 0x0000000100007824 */ /* 0x000fc600028e0602 */
[----:B-1----:R-:W4:Y:S01]  /*60270*/  LDL.LU R61, [R1+0x1dcc] ;  /* 0x001dcc00013d7983 */ /* 0x002f220000300800 */
[----:B------:R-:W-:-:S03]  /*60280*/  IADD3 R44, P5, R44, R60, RZ ;  /* 0x0000003c2c2c7210 */ /* 0x000fc60007fbe0ff */
[----:B------:R1:W-:Y:S01]  /*60290*/  STL [R1+0x1e58], R0 ;  /* 0x001e580001007387 */ /* 0x0003e20000100800 */
[--C-:B------:R-:W-:Y:S01]  /*602a0*/  IMAD.X R45, R45, 0x1, R2.reuse, P6 ;  /* 0x000000012d2d7824 */ /* 0x100fe200030e0602 */
[-C--:B------:R-:W-:Y:S01]  /*602b0*/  IADD3 R46, P6, R46, R60.reuse, RZ ;  /* 0x0000003c2e2e7210 */ /* 0x080fe20007fde0ff */
[--C-:B------:R-:W-:Y:S01]  /*602c0*/  IMAD.X R47, R47, 0x1, R2.reuse, P1 ;  /* 0x000000012f2f7824 */ /* 0x100fe200008e0602 */
[-C--:B------:R-:W-:Y:S01]  /*602d0*/  IADD3 R30, P1, R30, R60.reuse, RZ ;  /* 0x0000003c1e1e7210 */ /* 0x080fe20007f3e0ff */
[----:B------:R-:W-:Y:S01]  /*602e0*/  IMAD.X R31, R31, 0x1, R2, P2 ;  /* 0x000000011f1f7824 */ /* 0x000fe200010e0602 */
[----:B------:R-:W-:Y:S01]  /*602f0*/  IADD3 R34, P2, R34, R60, RZ ;  /* 0x0000003c22227210 */ /* 0x000fe20007f5e0ff */
[----:B-1----:R-:W4:Y:S04]  /*60300*/  LDL.LU R0, [R1+0x1df0] ;  /* 0x001df00001007983 */ /* 0x002f280000300800 */
[----:B------:R-:W-:Y:S04]  /*60310*/  STL [R1+0x1e2c], R44 ;  /* 0x001e2c2c01007387 */ /* 0x000fe80000100800 */
[----:B------:R-:W-:Y:S04]  /*60320*/  STL [R1+0x1e50], R45 ;  /* 0x001e502d01007387 */ /* 0x000fe80000100800 */
        /* <DEDUP_REMOVED lines=32> */
[----:B-1----:R-:W4:Y:S04]  /*60530*/  LDL.LU R16, [R1+0x1dc4] ;  /* 0x001dc40001107983 */ /* 0x002f280000300800 */
[----:B------:R-:W-:Y:S01]  /*60540*/  STL [R1+0x1e08], R39 ;  /* 0x001e082701007387 */ /* 0x000fe20000100800 */
        /* <DEDUP_REMOVED lines=35> */
[----:B------:R-:W-:-:S05]  /*60780*/  IADD3 R16, P6, R16, R60, RZ ;  /* 0x0000003c10107210 */ /* 0x000fca0007fde0ff */
[----:B------:R1:W-:Y:S04]  /*60790*/  STL [R1+0x1dc4], R16 ;  /* 0x001dc41001007387 */ /* 0x0003e80000100800 */
[----:B-1----:R-:W4:Y:S01]  /*607a0*/  LDL.LU R16, [R1+0x1d5c] ;  /* 0x001d5c0001107983 */ /* 0x002f220000300800 */
[----:B--2---:R-:W-:-:S05]  /*607b0*/  IADD3.X R17, R17, R2, RZ, P1, !PT ;  /* 0x0000000211117210 */ /* 0x004fca0000ffe4ff */
[----:B------:R1:W-:Y:S01]  /*607c0*/  STL [R1+0x1de8], R17 ;  /* 0x001de81101007387 */ /* 0x0003e20000100800 */
[----:B---3--:R-:W-:-:S03]  /*607d0*/  IADD3 R8, P1, R8, R60, RZ ;  /* 0x0000003c08087210 */ /* 0x008fc60007f3e0ff */
[----:B-1----:R-:W2:Y:S04]  /*607e0*/  LDL.LU R17, [R1+0x1d80] ;  /* 0x001d800001117983 */ /* 0x002ea80000300800 */
[----:B------:R1:W-:Y:S01]  /*607f0*/  STL [R1+0x1dbc], R8 ;  /* 0x001dbc0801007387 */ /* 0x0003e20000100800 */
[----:B----4-:R-:W-:-:S03]  /*60800*/  IMAD.X R9, R9, 0x1, R2, P2 ;  /* 0x0000000109097824 */ /* 0x010fc600010e0602 */
[----:B-1----:R-:W3:Y:S04]  /*60810*/  LDL.LU R8, [R1+0x1d54] ;  /* 0x001d540001087983 */ /* 0x002ee80000300800 */
[----:B------:R1:W-:Y:S01]  /*60820*/  STL [R1+0x1de0], R9 ;  /* 0x001de00901007387 */ /* 0x0003e20000100800 */
[-C--:B------:R-:W-:Y:S01]  /*60830*/  IADD3 R61, P2, R61, R60.reuse, RZ ;  /* 0x0000003c3d3d7210 */ /* 0x080fe20007f5e0ff */
[--C-:B------:R-:W-:Y:S02]  /*60840*/  IMAD.X R44, R44, 0x1, R2.reuse, P3 ;  /* 0x000000012c2c7824 */ /* 0x100fe400018e0602 */
[----:B-1----:R-:W4:Y:S04]  /*60850*/  LDL.LU R9, [R1+0x1d78] ;  /* 0x001d780001097983 */ /* 0x002f280000300800 */
[----:B------:R1:W-:Y:S01]  /*60860*/  STL [R1+0x1db4], R61 ;  /* 0x001db43d01007387 */ /* 0x0003e20000100800 */
[-C--:B------:R-:W-:Y:S01]  /*60870*/  IADD3 R45, P3, R45, R60.reuse, RZ ;  /* 0x0000003c2d2d7210 */ /* 0x080fe20007f7e0ff */
        /* <DEDUP_REMOVED lines=33> */
[----:B------:R-:W-:-:S03]  /*60a90*/  IMAD.X R42, R42, 0x1, R2, P6 ;  /* 0x000000012a2a7824 */ /* 0x000fc600030e0602 */
[----:B------:R-:W-:Y:S04]  /*60aa0*/  STL [R1+0x1d74], R58 ;  /* 0x001d743a01007387 */ /* 0x000fe80000100800 */
[----:B------:R-:W-:Y:S04]  /*60ab0*/  STL [R1+0x1d98], R59 ;  /* 0x001d983b01007387 */ /* 0x000fe80000100800 */
[----:B------:R-:W-:Y:S01]  /*60ac0*/  STL [R1+0x1d6c], R41 ;  /* 0x001d6c2901007387 */ /* 0x000fe20000100800 */
[----:B------:R-:W-:-:S03]  /*60ad0*/  IADD3 R39, P6, R39, R60, RZ ;  /* 0x0000003c27277210 */ /* 0x000fc60007fde0ff */
[----:B------:R1:W-:Y:S04]  /*60ae0*/  STL [R1+0x1d88], R0 ;  /* 0x001d880001007387 */ /* 0x0003e80000100800 */
[----:B------:R-:W-:Y:S01]  /*60af0*/  STL [R1+0x1d90], R42 ;  /* 0x001d902a01007387 */ /* 0x000fe20000100800 */
[----:B------:R-:W-:-:S03]  /*60b00*/  IADD3 R16, P1, R16, R60, RZ ;  /* 0x0000003c10107210 */ /* 0x000fc60007f3e0ff */
[----:B-1----:R-:W4:Y:S04]  /*60b10*/  LDL.LU R0, [R1+0x1d70] ;  /* 0x001d700001007983 */ /* 0x002f280000300800 */
[----:B------:R-:W-:Y:S04]  /*60b20*/  STL [R1+0x1d64], R39 ;  /* 0x001d642701007387 */ /* 0x000fe80000100800 */
[----:B------:R1:W-:Y:S04]  /*60b30*/  STL [R1+0x1d5c], R16 ;  /* 0x001d5c1001007387 */ /* 0x0003e80000100800 */
        /* <DEDUP_REMOVED lines=33> */
[----:B------:R-:W-:-:S05]  /*60d50*/  IMAD.X R0, R0, 0x1, R2, P4 ;  /* 0x0000000100007824 */ /* 0x000fca00020e0602 */
[----:B------:R1:W-:Y:S01]  /*60d60*/  STL [R1+0x1d70], R0 ;  /* 0x001d700001007387 */ /* 0x0003e20000100800 */
[----:B------:R-:W-:-:S03]  /*60d70*/  IADD3 R16, P4, R16, R60, RZ ;  /* 0x0000003c10107210 */ /* 0x000fc60007f9e0ff */
[----:B-1----:R-:W4:Y:S04]  /*60d80*/  LDL.LU R0, [R1+0x1d08] ;  /* 0x001d080001007983 */ /* 0x002f280000300800 */
[----:B------:R1:W-:Y:S04]  /*60d90*/  STL [R1+0x1d44], R16 ;  /* 0x001d441001007387 */ /* 0x0003e80000100800 */
[----:B-1----:R-:W4:Y:S01]  /*60da0*/  LDL.LU R16, [R1+0x1cdc] ;  /* 0x001cdc0001107983 */ /* 0x002f220000300800 */
[----:B--2---:R-:W-:-:S05]  /*60db0*/  IMAD.X R17, R17, 0x1, R2, P5 ;  /* 0x0000000111117824 */ /* 0x004fca00028e0602 */
[----:B------:R1:W-:Y:S01]  /*60dc0*/  STL [R1+0x1d68], R17 ;  /* 0x001d681101007387 */ /* 0x0003e20000100800 */
[----:B---3--:R-:W-:-:S03]  /*60dd0*/  IADD3 R8, P5, R8, R60, RZ ;  /* 0x0000003c08087210 */ /* 0x008fc60007fbe0ff */
[----:B-1----:R-:W2:Y:S04]  /*60de0*/  LDL.LU R17, [R1+0x1d00] ;  /* 0x001d000001117983 */ /* 0x002ea80000300800 */
[----:B------:R1:W-:Y:S01]  /*60df0*/  STL [R1+0x1d3c], R8 ;  /* 0x001d3c0801007387 */ /* 0x0003e20000100800 */
[--C-:B----4-:R-:W-:Y:S01]  /*60e00*/  IMAD.X R9, R9, 0x1, R2.reuse, P6 ;  /* 0x0000000109097824 */ /* 0x110fe200030e0602 */
[-C--:B------:R-:W-:Y:S02]  /*60e10*/  IADD3 R44, P6, R44, R60.reuse, RZ ;  /* 0x0000003c2c2c7210 */ /* 0x080fe40007fde0ff */
[----:B-1----:R-:W3:Y:S04]  /*60e20*/  LDL.LU R8, [R1+0x1cd4] ;  /* 0x001cd40001087983 */ /* 0x002ee80000300800 */
[----:B------:R1:W-:Y:S01]  /*60e30*/  STL [R1+0x1d60], R9 ;  /* 0x001d600901007387 */ /* 0x0003e20000100800 */
[--C-:B------:R-:W-:Y:S01]  /*60e40*/  IMAD.X R45, R45, 0x1, R2.reuse, P1 ;  /* 0x000000012d2d7824 */ /* 0x100fe200008e0602 */
[-C--:B------:R-:W-:Y:S01]  /*60e50*/  IADD3 R46, P1, R46, R60.reuse, RZ ;  /* 0x0000003c2e2e7210 */ /* 0x080fe20007f3e0ff */
[----:B------:R-:W-:Y:S01]  /*60e60*/  IMAD.X R47, R47, 0x1, R2, P2 ;  /* 0x000000012f2f7824 */ /* 0x000fe200010e0602 */
[----:B------:R-:W-:-:S02]  /*60e70*/  IADD3 R30, P2, R30, R60, RZ ;  /* 0x0000003c1e1e7210 */ /* 0x000fc40007f5e0ff */
[----:B------:R-:W-:Y:S02]  /*60e80*/  IADD3.X R31, R31, R2, RZ, P3, !PT ;  /* 0x000000021f1f7210 */ /* 0x000fe40001ffe4ff */
[----:B------:R-:W-:Y:S01]  /*60e90*/  IADD3 R34, P3, R34, R60, RZ ;  /* 0x0000003c22227210 */ /* 0x000fe20007f7e0ff */
[----:B-1----:R-:W4:Y:S04]  /*60ea0*/  LDL.LU R9, [R1+0x1cf8] ;  /* 0x001cf80001097983 */ /* 0x002f280000300800 */
        /* <DEDUP_REMOVED lines=33> */
[----:B------:R-:W-:Y:S01]  /*610c0*/  STL [R1+0x1cec], R42 ;  /* 0x001cec2a01007387 */ /* 0x000fe20000100800 */
[----:B------:R-:W-:-:S03]  /*610d0*/  IMAD.X R0, R0, 0x1, R2, P5 ;  /* 0x0000000100007824 */ /* 0x000fc600028e0602 */
[----:B-1----:R-:W4:Y:S04]  /*610e0*/  LDL.LU R61, [R1+0x1ccc] ;  /* 0x001ccc00013d7983 */ /* 0x002f280000300800 */
[----:B------:R-:W-:Y:S04]  /*610f0*/  STL [R1+0x1d10], R39 ;  /* 0x001d102701007387 */ /* 0x000fe80000100800 */
        /* <DEDUP_REMOVED lines=10> */
[----:B----4-:R-:W-:-:S03]  /*611a0*/  IADD3.X R9, R9, R2, RZ, P1, !PT ;  /* 0x0000000209097210 */ /* 0x010fc60000ffe4ff */
        /* <DEDUP_REMOVED lines=24> */
[----:B------:R1:W-:Y:S01]  /*61330*/  STL [R1+0x1ccc], R61 ;  /* 0x001ccc3d01007387 */ /* 0x0003e20000100800 */
[----:B------:R-:W-:-:S03]  /*61340*/  IMAD.X R0, R0, 0x1, R2, P2 ;  /* 0x0000000100007824 */ /* 0x000fc600010e0602 */
[----:B-1----:R-:W4:Y:S04]  /*61350*/  LDL.LU R61, [R1+0x1c64] ;  /* 0x001c6400013d7983 */ /* 0x002f280000300800 */
[----:B------:R1:W-:Y:S01]  /*61360*/  STL [R1+0x1cf0], R0 ;  /* 0x001cf00001007387 */ /* 0x0003e20000100800 */
[----:B------:R-:W-:-:S03]  /*61370*/  IADD3 R16, P2, R16, R60, RZ ;  /* 0x0000003c10107210 */ /* 0x000fc60007f5e0ff */
[----:B-1----:R-:W4:Y:S04]  /*61380*/  LDL.LU R0, [R1+0x1c88] ;  /* 0x001c880001007983 */ /* 0x002f280000300800 */
[----:B------:R1:W-:Y:S04]  /*61390*/  STL [R1+0x1cc4], R16 ;  /* 0x001cc41001007387 */ /* 0x0003e80000100800 */
[----:B-1----:R-:W4:Y:S01]  /*613a0*/  LDL.LU R16, [R1+0x1c5c] ;  /* 0x001c5c0001107983 */ /* 0x002f220000300800 */
[----:B--2---:R-:W-:-:S05]  /*613b0*/  IMAD.X R17, R17, 0x1, R2, P3 ;  /* 0x0000000111117824 */ /* 0x004fca00018e0602 */
[----:B------:R1:W-:Y:S01]  /*613c0*/  STL [R1+0x1ce8], R17 ;  /* 0x001ce81101007387 */ /* 0x0003e20000100800 */
[-C--:B---3--:R-:W-:Y:S01]  /*613d0*/  IADD3 R8, P3, R8, R60.reuse, RZ ;  /* 0x0000003c08087210 */ /* 0x088fe20007f7e0ff */
[--C-:B----4-:R-:W-:Y:S02]  /*613e0*/  IMAD.X R44, R44, 0x1, R2.reuse, P4 ;  /* 0x000000012c2c7824 */ /* 0x110fe400020e0602 */
[----:B-1----:R-:W2:Y:S04]  /*613f0*/  LDL.LU R17, [R1+0x1c80] ;  /* 0x001c800001117983 */ /* 0x002ea80000300800 */
[----:B------:R1:W-:Y:S01]  /*61400*/  STL [R1+0x1cbc], R8 ;  /* 0x001cbc0801007387 */ /* 0x0003e20000100800 */
[-C--:B------:R-:W-:Y:S01]  /*61410*/  IADD3 R45, P4, R45, R60.reuse, RZ ;  /* 0x0000003c2d2d7210 */ /* 0x080fe20007f9e0ff */
        /* <DEDUP_REMOVED lines=55> */
[----:B------:R-:W3:Y:S04]  /*61790*/  LDL.LU R44, [R1+0x1c3c] ;  /* 0x001c3c00012c7983 */ /* 0x000ee80000300800 */
[----:B------:R-:W3:Y:S04]  /*617a0*/  LDL.LU R45, [R1+0x1c60] ;  /* 0x001c6000012d7983 */ /* 0x000ee80000300800 */
        /* <DEDUP_REMOVED lines=19> */
[----:B-1----:R-:W3:Y:S01]  /*618e0*/  LDL.LU R8, [R1+0x1bec] ;  /* 0x001bec0001087983 */ /* 0x002ee20000300800 */
[----:B----4-:R-:W-:-:S05]  /*618f0*/  IMAD.X R9, R9, 0x1, R2, P5 ;  /* 0x0000000109097824 */ /* 0x010fca00028e0602 */
[----:B------:R1:W-:Y:S01]  /*61900*/  STL [R1+0x1c78], R9 ;  /* 0x001c780901007387 */ /* 0x0003e20000100800 */
[----:B------:R-:W-:-:S03]  /*61910*/  IADD3 R61, P5, R61, R60, RZ ;  /* 0x0000003c3d3d7210 */ /* 0x000fc60007fbe0ff */
[----:B-1----:R-:W4:Y:S04]  /*61920*/  LDL.LU R9, [R1+0x1c10] ;  /* 0x001c100001097983 */ /* 0x002f280000300800 */
        /* <DEDUP_REMOVED lines=8> */
[--C-:B--2---:R-:W-:Y:S01]  /*619b0*/  IMAD.X R17, R17, 0x1, R2.reuse, P1 ;  /* 0x0000000111117824 */ /* 0x104fe200008e0602 */
[-C--:B---3--:R-:W-:Y:S01]  /*619c0*/  IADD3 R44, P1, R44, R60.reuse, RZ ;  /* 0x0000003c2c2c7210 */ /* 0x088fe20007f3e0ff */
[----:B------:R-:W-:Y:S01]  /*619d0*/  IMAD.X R45, R45, 0x1, R2, P2 ;  /* 0x000000012d2d7824 */ /* 0x000fe200010e0602 */
[----:B------:R-:W-:-:S02]  /*619e0*/  IADD3 R46, P2, R46, R60, RZ ;  /* 0x0000003c2e2e7210 */ /* 0x000fc40007f5e0ff */
[----:B------:R1:W-:Y:S01]  /*619f0*/  STL [R1+0x1c68], R17 ;  /* 0x001c681101007387 */ /* 0x0003e20000100800 */
[----:B------:R-:W-:Y:S02]  /*61a00*/  IADD3.X R47, R47, R2, RZ, P3, !PT ;  /* 0x000000022f2f7210 */ /* 0x000fe40001ffe4ff */
        /* <DEDUP_REMOVED lines=38> */
[----:B----4-:R-:W-:-:S03]  /*61c70*/  IMAD.X R9, R9, 0x1, R2, P6 ;  /* 0x0000000109097824 */ /* 0x010fc600030e0602 */
[----:B-1----:R-:W3:Y:S04]  /*61c80*/  LDL.LU R8, [R1+0x1bd4] ;  /* 0x001bd40001087983 */ /* 0x002ee80000300800 */
[----:B------:R-:W-:Y:S04]  /*61c90*/  STL [R1+0x1c18], R39 ;  /* 0x001c182701007387 */ /* 0x000fe80000100800 */
[----:B------:R1:W-:Y:S01]  /*61ca0*/  STL [R1+0x1c10], R9 ;  /* 0x001c100901007387 */ /* 0x0003e20000100800 */
[----:B------:R-:W-:-:S03]  /*61cb0*/  IADD3 R61, P6, R61, R60, RZ ;  /* 0x0000003c3d3d7210 */ /* 0x000fc60007fde0ff */
[----:B-1----:R-:W4:Y:S04]  /*61cc0*/  LDL.LU R9, [R1+0x1bf8] ;  /* 0x001bf80001097983 */ /* 0x002f280000300800 */
[----:B------:R1:W-:Y:S01]  /*61cd0*/  STL [R1+0x1be4], R61 ;  /* 0x001be43d01007387 */ /* 0x0003e20000100800 */
[----:B------:R-:W-:-:S03]  /*61ce0*/  IADD3.X R0, R0, R2, RZ, P1, !PT ;  /* 0x0000000200007210 */ /* 0x000fc60000ffe4ff */
        /* <DEDUP_REMOVED lines=8> */
[----:B------:R-:W4:Y:S01]  /*61d70*/  LDL.LU R46, [R1+0x1be0] ;  /* 0x001be000012e7983 */ /* 0x000f220000300800 */
[----:B--2---:R-:W-:-:S05]  /*61d80*/  IMAD.X R17, R17, 0x1, R2, P2 ;  /* 0x0000000111117824 */ /* 0x004fca00010e0602 */
        /* <DEDUP_REMOVED lines=18> */
[----:B-1----:R-:W2:Y:S01]  /*61eb0*/  LDL.LU R17, [R1+0x1b98] ;  /* 0x001b980001117983 */ /* 0x002ea20000300800 */
[----:B---3--:R-:W-:-:S05]  /*61ec0*/  IADD3 R8, P2, R8, R60, RZ ;  /* 0x0000003c08087210 */ /* 0x008fca0007f5e0ff */
        /* <DEDUP_REMOVED lines=14> */
[--C-:B------:R-:W-:Y:S01]  /*61fb0*/  IMAD.X R44, R44, 0x1, R2.reuse, P5 ;  /* 0x000000012c2c7824 */ /* 0x100fe200028e0602 */
[----:B------:R-:W-:Y:S01]  /*61fc0*/  IADD3 R45, P5, R45, R60, RZ ;  /* 0x0000003c2d2d7210 */ /* 0x000fe20007fbe0ff */
[----:B------:R-:W-:-:S03]  /*61fd0*/  IMAD.X R46, R46, 0x1, R2, P6 ;  /* 0x000000012e2e7824 */ /* 0x000fc600030e0602 */
[----:B------:R-:W-:Y:S04]  /*61fe0*/  STL [R1+0x1be8], R44 ;  /* 0x001be82c01007387 */ /* 0x000fe80000100800 */
[----:B------:R-:W-:Y:S04]  /*61ff0*/  STL [R1+0x1bbc], R45 ;  /* 0x001bbc2d01007387 */ /* 0x000fe80000100800 */
[----:B------:R-:W-:Y:S01]  /*62000*/  STL [R1+0x1be0], R46 ;  /* 0x001be02e01007387 */ /* 0x000fe20000100800 */
[-C--:B--2---:R-:W-:Y:S01]  /*62010*/  IADD3 R47, P6, R47, R60.reuse, RZ ;  /* 0x0000003c2f2f7210 */ /* 0x084fe20007fde0ff */
        /* <DEDUP_REMOVED lines=82> */
[----:B------:R-:W-:Y:S01]  /*62540*/  IMAD.X R0, R0, 0x1, R2, P2 ;  /* 0x0000000100007824 */ /* 0x000fe200010e0602 */
[----:B------:R-:W-:Y:S02]  /*62550*/  IADD3 R44, P2, R44, R60, RZ ;  /* 0x0000003c2c2c7210 */ /* 0x000fe40007f5e0ff */
[----:B-1----:R-:W4:Y:S04]  /*62560*/  LDL.LU R61, [R1+0x1ae4] ;  /* 0x001ae400013d7983 */ /* 0x002f280000300800 */
[----:B------:R1:W-:Y:S01]  /*62570*/  STL [R1+0x1b70], R0 ;  /* 0x001b700001007387 */ /* 0x0003e20000100800 */
[----:B------:R-:W-:-:S02]  /*62580*/  IADD3.X R45, R45, R2, RZ, P3, !PT ;  /* 0x000000022d2d7210 */ /* 0x000fc40001ffe4ff */
[-C--:B------:R-:W-:Y:S01]  /*62590*/  IADD3 R46, P3, R46, R60.reuse, RZ ;  /* 0x0000003c2e2e7210 */ /* 0x080fe20007f7e0ff */
[--C-:B------:R-:W-:Y:S01]  /*625a0*/  IMAD.X R47, R47, 0x1, R2.reuse, P4 ;  /* 0x000000012f2f7824 */ /* 0x100fe200020e0602 */
[-C--:B------:R-:W-:Y:S01]  /*625b0*/  IADD3 R30, P4, R30, R60.reuse, RZ ;  /* 0x0000003c1e1e7210 */ /* 0x080fe20007f9e0ff */
[--C-:B------:R-:W-:Y:S01]  /*625c0*/  IMAD.X R31, R31, 0x1, R2.reuse, P5 ;  /* 0x000000011f1f7824 */ /* 0x100fe200028e0602 */
        /* <DEDUP_REMOVED lines=38> */
[----:B--2---:R-:W-:-:S05]  /*62830*/  IADD3.X R17, R17, R2, RZ, P1, !PT ;  /* 0x0000000211117210 */ /* 0x004fca0000ffe4ff */
        /* <DEDUP_REMOVED lines=134> */
[----:B------:R1:W-:Y:S04]  /*630a0*/  STL [R1+0x1a80], R17 ;  /* 0x001a801101007387 */ /* 0x0003e80000100800 */
[----:B-1----:R-:W2:Y:S01]  /*630b0*/  LDL.LU R17, [R1+0x1a18] ;  /* 0x001a180001117983 */ /* 0x002ea20000300800 */
[----:B---3--:R-:W-:-:S05]  /*630c0*/  IADD3 R8, P2, R8, R60, RZ ;  /* 0x0000003c08087210 */ /* 0x008fca0007f5e0ff */
[----:B------:R1:W-:Y:S01]  /*630d0*/  STL [R1+0x1a54], R8 ;  /* 0x001a540801007387 */ /* 0x0003e20000100800 */
[----:B----4-:R-:W-:Y:S02]  /*630e0*/  IADD3.X R9, R9, R2, RZ, P3, !PT ;  /* 0x0000000209097210 */ /* 0x010fe40001ffe4ff */
[-C--:B------:R-:W-:Y:S01]  /*630f0*/  IADD3 R44, P3, R44, R60.reuse, RZ ;  /* 0x0000003c2c2c7210 */ /* 0x080fe20007f7e0ff */
[----:B-1----:R-:W3:Y:S04]  /*63100*/  LDL.LU R8, [R1+0x19ec] ;  /* 0x0019ec0001087983 */ /* 0x002ee80000300800 */
[----:B------:R1:W-:Y:S01]  /*63110*/  STL [R1+0x1a78], R9 ;  /* 0x001a780901007387 */ /* 0x0003e20000100800 */
[--C-:B------:R-:W-:Y:S01]  /*63120*/  IMAD.X R45, R45, 0x1, R2.reuse, P4 ;  /* 0x000000012d2d7824 */ /* 0x100fe200020e0602 */
        /* <DEDUP_REMOVED lines=89> */
[-C--:B---3--:R-:W-:Y:S01]  /*636c0*/  IADD3 R8, P6, R8, R60.reuse, RZ ;  /* 0x0000003c08087210 */ /* 0x088fe20007fde0ff */
[--C-:B----4-:R-:W-:Y:S01]  /*636d0*/  IMAD.X R44, R44, 0x1, R2.reuse, P1 ;  /* 0x000000012c2c7824 */ /* 0x110fe200008e0602 */
[-C--:B------:R-:W-:Y:S01]  /*636e0*/  IADD3 R45, P1, R45, R60.reuse, RZ ;  /* 0x0000003c2d2d7210 */ /* 0x080fe20007f3e0ff */
[--C-:B------:R-:W-:Y:S02]  /*636f0*/  IMAD.X R46, R46, 0x1, R2.reuse, P2 ;  /* 0x000000012e2e7824 */ /* 0x100fe400010e0602 */
[----:B------:R1:W-:Y:S01]  /*63700*/  STL [R1+0x19d4], R8 ;  /* 0x0019d40801007387 */ /* 0x0003e20000100800 */
[-C--:B------:R-:W-:Y:S01]  /*63710*/  IADD3 R47, P2, R47, R60.reuse, RZ ;  /* 0x0000003c2f2f7210 */ /* 0x080fe20007f5e0ff */
[--C-:B------:R-:W-:Y:S01]  /*63720*/  IMAD.X R30, R30, 0x1, R2.reuse, P3 ;  /* 0x000000011e1e7824 */ /* 0x100fe200018e0602 */
[-C--:B------:R-:W-:Y:S01]  /*63730*/  IADD3 R31, P3, R31, R60.reuse, RZ ;  /* 0x0000003c1f1f7210 */ /* 0x080fe20007f7e0ff */
[----:B------:R-:W-:Y:S01]  /*63740*/  IMAD.X R34, R34, 0x1, R2, P4 ;  /* 0x0000000122227824 */ /* 0x000fe200020e0602 */
[----:B------:R-:W-:Y:S01]  /*63750*/  IADD3 R35, P4, R35, R60, RZ ;  /* 0x0000003c23237210 */ /* 0x000fe20007f9e0ff */
[----:B-1----:R-:W3:Y:S04]  /*63760*/  LDL.LU R8, [R1+0x196c] ;  /* 0x00196c0001087983 */ /* 0x002ee80000300800 */
[----:B------:R-:W-:Y:S04]  /*63770*/  STL [R1+0x19f8], R44 ;  /* 0x0019f82c01007387 */ /* 0x000fe80000100800 */
        /* <DEDUP_REMOVED lines=45> */
[----:B-1----:R-:W2:Y:S04]  /*63a50*/  LDL.LU R17, [R1+0x1980] ;  /* 0x0019800001117983 */ /* 0x002ea80000300800 */
        /* <DEDUP_REMOVED lines=34> */
[----:B-1----:R-:W4:Y:S01]  /*63c80*/  LDL.LU R16, [R1+0x18f4] ;  /* 0x0018f40001107983 */ /* 0x002f220000300800 */
[--C-:B--2---:R-:W-:Y:S01]  /*63c90*/  IMAD.X R17, R17, 0x1, R2.reuse, P4 ;  /* 0x0000000111117824 */ /* 0x104fe200020e0602 */
[-C--:B------:R-:W-:Y:S01]  /*63ca0*/  IADD3 R44, P4, R44, R60.reuse, RZ ;  /* 0x0000003c2c2c7210 */ /* 0x080fe20007f9e0ff */
[----:B------:R-:W-:Y:S01]  /*63cb0*/  IMAD.X R45, R45, 0x1, R2, P5 ;  /* 0x000000012d2d7824 */ /* 0x000fe200028e0602 */
[----:B------:R-:W-:-:S02]  /*63cc0*/  IADD3 R46, P5, R46, R60, RZ ;  /* 0x0000003c2e2e7210 */ /* 0x000fc40007fbe0ff */
[----:B------:R1:W-:Y:S01]  /*63cd0*/  STL [R1+0x1980], R17 ;  /* 0x0019801101007387 */ /* 0x0003e20000100800 */
[----:B---3--:R-:W-:-:S03]  /*63ce0*/  IMAD.X R47, R47, 0x1, R2, P6 ;  /* 0x000000012f2f7824 */ /* 0x008fc600030e0602 */
[----:B-1----:R-:W2:Y:S01]  /*63cf0*/  LDL.LU R17, [R1+0x1918] ;  /* 0x0019180001117983 */ /* 0x002ea20000300800 */
        /* <DEDUP_REMOVED lines=37> */
[----:B-1----:R-:W3:Y:S01]  /*63f50*/  LDL.LU R8, [R1+0x18ec] ;  /* 0x0018ec0001087983 */ /* 0x002ee20000300800 */
[----:B----4-:R-:W-:-:S03]  /*63f60*/  IMAD.X R9, R9, 0x1, R2, P3 ;  /* 0x0000000109097824 */ /* 0x010fc600018e0602 */
[----:B------:R-:W-:Y:S04]  /*63f70*/  STL [R1+0x1930], R39 ;  /* 0x0019302701007387 */ /* 0x000fe80000100800 */
        /* <DEDUP_REMOVED lines=35> */
[----:B------:R1:W-:Y:S04]  /*641b0*/  STL [R1+0x18ec], R8 ;  /* 0x0018ec0801007387 */ /* 0x0003e80000100800 */
        /* <DEDUP_REMOVED lines=20> */
[----:B------:R-:W-:Y:S01]  /*64300*/  IMAD.X R30, R30, 0x1, R2, P4 ;  /* 0x000000011e1e7824 */ /* 0x000fe200020e0602 */
[----:B------:R-:W-:-:S02]  /*64310*/  IADD3 R31, P4, R31, R60, RZ ;  /* 0x0000003c1f1f7210 */ /* 0x000fc40007f9e0ff */
[----:B------:R-:W-:Y:S02]  /*64320*/  IADD3.X R34, R34, R2, RZ, P5, !PT ;  /* 0x0000000222227210 */ /* 0x000fe40002ffe4ff */
        /* <DEDUP_REMOVED lines=68> */
[----:B--2---:R-:W-:-:S05]  /*64770*/  IADD3.X R17, R17, R2, RZ, P3, !PT ;  /* 0x0000000211117210 */ /* 0x004fca0001ffe4ff */
[----:B------:R1:W-:Y:S04]  /*64780*/  STL [R1+0x1898], R17 ;  /* 0x0018981101007387 */ /* 0x0003e80000100800 */
        /* <DEDUP_REMOVED lines=9> */
[--C-:B------:R-:W-:Y:S01]  /*64820*/  IMAD.X R0, R0, 0x1, R2.reuse, P5 ;  /* 0x0000000100007824 */ /* 0x100fe200028e0602 */
[-C--:B------:R-:W-:Y:S02]  /*64830*/  IADD3 R44, P5, R44, R60.reuse, RZ ;  /* 0x0000003c2c2c7210 */ /* 0x080fe40007fbe0ff */
[----:B-1----:R-:W4:Y:S04]  /*64840*/  LDL.LU R61, [R1+0x17fc] ;  /* 0x0017fc00013d7983 */ /* 0x002f280000300800 */
        /* <DEDUP_REMOVED lines=90> */
[-C--:B------:R-:W-:Y:S01]  /*64df0*/  IADD3 R61, P2, R61, R60.reuse, RZ ;  /* 0x0000003c3d3d7210 */ /* 0x080fe20007f5e0ff */
[--C-:B------:R-:W-:Y:S02]  /*64e00*/  IMAD.X R44, R44, 0x1, R2.reuse, P3 ;  /* 0x000000012c2c7824 */ /* 0x100fe400018e0602 */
[----:B-1----:R-:W4:Y:S04]  /*64e10*/  LDL.LU R9, [R1+0x17a8] ;  /* 0x0017a80001097983 */ /* 0x002f280000300800 */
[----:B------:R1:W-:Y:S01]  /*64e20*/  STL [R1+0x17e4], R61 ;  /* 0x0017e43d01007387 */ /* 0x0003e20000100800 */
[-C--:B------:R-:W-:Y:S01]  /*64e30*/  IADD3 R45, P3, R45, R60.reuse, RZ ;  /* 0x0000003c2d2d7210 */ /* 0x080fe20007f7e0ff */
[----:B------:R-:W-:Y:S01]  /*64e40*/  IMAD.X R46, R46, 0x1, R2, P4 ;  /* 0x000000012e2e7824 */ /* 0x000fe200020e0602 */
[----:B------:R-:W-:-:S02]  /*64e50*/  IADD3 R47, P4, R47, R60, RZ ;  /* 0x0000003c2f2f7210 */ /* 0x000fc40007f9e0ff */
[----:B------:R-:W-:Y:S02]  /*64e60*/  IADD3.X R30, R30, R2, RZ, P5, !PT ;  /* 0x000000021e1e7210 */ /* 0x000fe40002ffe4ff */
        /* <DEDUP_REMOVED lines=48> */
[----:B----4-:R-:W-:-:S05]  /*65170*/  IADD3.X R9, R9, R2, RZ, P3, !PT ;  /* 0x0000000209097210 */ /* 0x010fca0001ffe4ff */
        /* <DEDUP_REMOVED lines=37> */
[--C-:B----4-:R-:W-:Y:S01]  /*653d0*/  IMAD.X R9, R9, 0x1, R2.reuse, P6 ;  /* 0x0000000109097824 */ /* 0x110fe200030e0602 */
[-C--:B------:R-:W-:Y:S01]  /*653e0*/  IADD3 R44, P6, R44, R60.reuse, RZ ;  /* 0x0000003c2c2c7210 */ /* 0x080fe20007fde0ff */
[--C-:B------:R-:W-:Y:S01]  /*653f0*/  IMAD.X R45, R45, 0x1, R2.reuse, P1 ;  /* 0x000000012d2d7824 */ /* 0x100fe200008e0602 */
[-C--:B------:R-:W-:Y:S02]  /*65400*/  IADD3 R46, P1, R46, R60.reuse, RZ ;  /* 0x0000003c2e2e7210 */ /* 0x080fe40007f3e0ff */
[----:B------:R1:W-:Y:S01]  /*65410*/  STL [R1+0x1790], R9 ;  /* 0x0017900901007387 */ /* 0x0003e20000100800 */
        /* <DEDUP_REMOVED lines=52> */
[----:B-1----:R-:W3:Y:S04]  /*65760*/  LDL.LU R8, [R1+0x16ec] ;  /* 0x0016ec0001087983 */ /* 0x002ee80000300800 */
[----:B------:R-:W3:Y:S01]  /*65770*/  LDL.LU R44, [R1+0x1710] ;  /* 0x00171000012c7983 */ /* 0x000ee20000300800 */
[----:B----4-:R-:W-:-:S03]  /*65780*/  IMAD.X R9, R9, 0x1, R2, P1 ;  /* 0x0000000109097824 */ /* 0x010fc600008e0602 */
        /* <DEDUP_REMOVED lines=34> */
[--C-:B------:R-:W-:Y:S01]  /*659b0*/  IMAD.X R44, R44, 0x1, R2.reuse, P4 ;  /* 0x000000012c2c7824 */ /* 0x100fe200020e0602 */
[----:B----4-:R-:W-:Y:S02]  /*659c0*/  IADD3 R45, P4, R45, R60, RZ ;  /* 0x0000003c2d2d7210 */ /* 0x010fe40007f9e0ff */
[----:B------:R-:W-:Y:S01]  /*659d0*/  IADD3.X R46, R46, R2, RZ, P5, !PT ;  /* 0x000000022e2e7210 */ /* 0x000fe20002ffe4ff */
        /* <DEDUP_REMOVED lines=40> */
[----:B-1----:R-:W4:Y:S04]  /*65c60*/  LDL.LU R9, [R1+0x16a8] ;  /* 0x0016a80001097983 */ /* 0x002f280000300800 */
[----:B------:R-:W-:Y:S01]  /*65c70*/  STL [R1+0x169c], R39 ;  /* 0x00169c2701007387 */ /* 0x000fe20000100800 */
[----:B------:R-:W-:-:S05]  /*65c80*/  IADD3 R61, P2, R61, R60, RZ ;  /* 0x0000003c3d3d7210 */ /* 0x000fca0007f5e0ff */
        /* <DEDUP_REMOVED lines=35> */
[----:B------:R1:W-:Y:S04]  /*65ec0*/  STL [R1+0x16a8], R9 ;  /* 0x0016a80901007387 */ /* 0x0003e80000100800 */
        /* <DEDUP_REMOVED lines=14> */
[----:B------:R1:W-:Y:S04]  /*65fb0*/  STL [R1+0x1698], R17 ;  /* 0x0016981101007387 */ /* 0x0003e80000100800 */
[----:B-1----:R-:W2:Y:S04]  /*65fc0*/  LDL.LU R17, [R1+0x1630] ;  /* 0x0016300001117983 */ /* 0x002ea80000300800 */
[----:B------:R-:W-:Y:S01]  /*65fd0*/  STL [R1+0x166c], R44 ;  /* 0x00166c2c01007387 */ /* 0x000fe20000100800 */
[--C-:B---3--:R-:W-:Y:S01]  /*65fe0*/  IMAD.X R47, R47, 0x1, R2.reuse, P3 ;  /* 0x000000012f2f7824 */ /* 0x108fe200018e0602 */
        /* <DEDUP_REMOVED lines=36> */
[----:B-1----:R-:W3:Y:S04]  /*66230*/  LDL.LU R8, [R1+0x1604] ;  /* 0x0016040001087983 */ /* 0x002ee80000300800 */
[----:B------:R-:W-:Y:S01]  /*66240*/  STL [R1+0x1648], R39 ;  /* 0x0016482701007387 */ /* 0x000fe20000100800 */
        /* <DEDUP_REMOVED lines=50> */
[----:B------:R-:W-:Y:S02]  /*66570*/  IADD3.X R44, R44, R2, RZ, P5, !PT ;  /* 0x000000022c2c7210 */ /* 0x000fe40002ffe4ff */
[----:B------:R-:W-:Y:S01]  /*66580*/  IADD3 R45, P5, R45, R60, RZ ;  /* 0x0000003c2d2d7210 */ /* 0x000fe20007fbe0ff */
[----:B------:R-:W-:-:S02]  /*66590*/  IMAD.X R46, R46, 0x1, R2, P6 ;  /* 0x000000012e2e7824 */ /* 0x000fc400030e0602 */
        /* <DEDUP_REMOVED lines=178> */
[----:B------:R1:W-:Y:S04]  /*670c0*/  STL [R1+0x1528], R9 ;  /* 0x0015280901007387 */ /* 0x0003e80000100800 */
[----:B-1----:R-:W4:Y:S01]  /*670d0*/  LDL.LU R9, [R1+0x14c0] ;  /* 0x0014c00001097983 */ /* 0x002f220000300800 */
[-C--:B------:R-:W-:Y:S01]  /*670e0*/  IADD3 R61, P5, R61, R60.reuse, RZ ;  /* 0x0000003c3d3d7210 */ /* 0x080fe20007fbe0ff */
[--C-:B------:R-:W-:Y:S01]  /*670f0*/  IMAD.X R44, R44, 0x1, R2.reuse, P6 ;  /* 0x000000012c2c7824 */ /* 0x100fe200030e0602 */
[-C--:B------:R-:W-:Y:S01]  /*67100*/  IADD3 R45, P6, R45, R60.reuse, RZ ;  /* 0x0000003c2d2d7210 */ /* 0x080fe20007fde0ff */
[--C-:B------:R-:W-:Y:S02]  /*67110*/  IMAD.X R46, R46, 0x1, R2.reuse, P1 ;  /* 0x000000012e2e7824 */ /* 0x100fe400008e0602 */
[----:B------:R1:W-:Y:S01]  /*67120*/  STL [R1+0x14fc], R61 ;  /* 0x0014fc3d01007387 */ /* 0x0003e20000100800 */
        /* <DEDUP_REMOVED lines=52> */
[----:B-1----:R-:W4:Y:S04]  /*67470*/  LDL.LU R9, [R1+0x14a8] ;  /* 0x0014a80001097983 */ /* 0x002f280000300800 */
[----:B------:R-:W4:Y:S04]  /*67480*/  LDL.LU R44, [R1+0x147c] ;  /* 0x00147c00012c7983 */ /* 0x000f280000300800 */
[----:B------:R-:W4:Y:S04]  /*67490*/  LDL.LU R45, [R1+0x14a0] ;  /* 0x0014a000012d7983 */ /* 0x000f280000300800 */
[----:B------:R-:W4:Y:S01]  /*674a0*/  LDL.LU R46, [R1+0x1474] ;  /* 0x00147400012e7983 */ /* 0x000f220000300800 */
[----:B------:R-:W-:-:S05]  /*674b0*/  IADD3 R61, P6, R61, R60, RZ ;  /* 0x0000003c3d3d7210 */ /* 0x000fca0007fde0ff */
        /* <DEDUP_REMOVED lines=38> */
[----:B------:R-:W-:Y:S01]  /*67720*/  IMAD.X R31, R31, 0x1, R2, P6 ;  /* 0x000000011f1f7824 */ /* 0x000fe200030e0602 */
[----:B-1----:R-:W4:Y:S04]  /*67730*/  LDL.LU R9, [R1+0x1440] ;  /* 0x0014400001097983 */ /* 0x002f280000300800 */
        /* <DEDUP_REMOVED lines=36> */
[----:B------:R-:W-:-:S03]  /*67980*/  IMAD.X R0, R0, 0x1, R2, P2 ;  /* 0x0000000100007824 */ /* 0x000fc600010e0602 */
        /* <DEDUP_REMOVED lines=12> */
[----:B------:R-:W3:Y:S04]  /*67a50*/  LDL.LU R44, [R1+0x1428] ;  /* 0x00142800012c7983 */ /* 0x000ee80000300800 */
[----:B------:R-:W3:Y:S01]  /*67a60*/  LDL.LU R45, [R1+0x13fc] ;  /* 0x0013fc00012d7983 */ /* 0x000ee20000300800 */
[----:B----4-:R-:W-:-:S03]  /*67a70*/  IMAD.X R9, R9, 0x1, R2, P4 ;  /* 0x0000000109097824 */ /* 0x010fc600020e0602 */
        /* <DEDUP_REMOVED lines=23> */
[----:B------:R-:W-:-:S05]  /*67bf0*/  IADD3.X R0, R0, R2, RZ, P5, !PT ;  /* 0x0000000200007210 */ /* 0x000fca0002ffe4ff */
        /* <DEDUP_REMOVED lines=10> */
[-C--:B------:R-:W-:Y:S01]  /*67ca0*/  IADD3 R45, P1, R45, R60.reuse, RZ ;  /* 0x0000003c2d2d7210 */ /* 0x080fe20007f3e0ff */
[--C-:B----4-:R-:W-:Y:S02]  /*67cb0*/  IMAD.X R46, R46, 0x1, R2.reuse, P2 ;  /* 0x000000012e2e7824 */ /* 0x110fe400010e0602 */
[----:B------:R1:W-:Y:S01]  /*67cc0*/  STL [R1+0x1404], R8 ;  /* 0x0014040801007387 */ /* 0x0003e20000100800 */
        /* <DEDUP_REMOVED lines=39> */
[----:B-1----:R-:W4:Y:S04]  /*67f40*/  LDL.LU R9, [R1+0x13c0] ;  /* 0x0013c00001097983 */ /* 0x002f280000300800 */
[----:B------:R-:W-:Y:S01]  /*67f50*/  STL [R1+0x13b4], R39 ;  /* 0x0013b42701007387 */ /* 0x000fe20000100800 */
[----:B------:R-:W-:-:S05]  /*67f60*/  IADD3 R61, P5, R61, R60, RZ ;  /* 0x0000003c3d3d7210 */ /* 0x000fca0007fbe0ff */
[----:B------:R1:W-:Y:S04]  /*67f70*/  STL [R1+0x13ac], R61 ;  /* 0x0013ac3d01007387 */ /* 0x0003e80000100800 */
        /* <DEDUP_REMOVED lines=51> */
[----:B------:R-:W-:Y:S04]  /*682b0*/  STL [R1+0x1384], R44 ;  /* 0x0013842c01007387 */ /* 0x000fe80000100800 */
[----:B------:R-:W-:Y:S01]  /*682c0*/  STL [R1+0x13a8], R45 ;  /* 0x0013a82d01007387 */ /* 0x000fe20000100800 */
[----:B---3--:R-:W-:Y:S01]  /*682d0*/  IMAD.X R47, R47, 0x1, R2, P6 ;  /* 0x000000012f2f7824 */ /* 0x008fe200030e0602 */
        /* <DEDUP_REMOVED lines=52> */
[----:B--2---:R-:W-:-:S05]  /*68620*/  IADD3.X R17, R17, R2, RZ, P5, !PT ;  /* 0x0000000211117210 */ /* 0x004fca0002ffe4ff */
        /* <DEDUP_REMOVED lines=124> */
[--C-:B------:R-:W-:Y:S01]  /*68df0*/  IMAD.X R0, R0, 0x1, R2.reuse, P5 ;  /* 0x0000000100007824 */ /* 0x100fe200028e0602 */
[-C--:B------:R-:W-:Y:S01]  /*68e00*/  IADD3 R44, P5, R44, R60.reuse, RZ ;  /* 0x0000003c2c2c7210 */ /* 0x080fe20007fbe0ff */
[----:B------:R-:W-:Y:S01]  /*68e10*/  IMAD.X R45, R45, 0x1, R2, P6 ;  /* 0x000000012d2d7824 */ /* 0x000fe200030e0602 */
[----:B------:R-:W-:Y:S02]  /*68e20*/  IADD3 R46, P6, R46, R60, RZ ;  /* 0x0000003c2e2e7210 */ /* 0x000fe40007fde0ff */
[----:B------:R1:W-:Y:S01]  /*68e30*/  STL [R1+0x12b8], R0 ;  /* 0x0012b80001007387 */ /* 0x0003e20000100800 */
[----:B------:R-:W-:-:S02]  /*68e40*/  IADD3.X R47, R47, R2, RZ, P1, !PT ;  /* 0x000000022f2f7210 */ /* 0x000fc40000ffe4ff */
        /* <DEDUP_REMOVED lines=49> */
[----:B------:R-:W-:-:S05]  /*69160*/  IADD3 R61, P5, R61, R60, RZ ;  /* 0x0000003c3d3d7210 */ /* 0x000fca0007fbe0ff */
[----:B------:R1:W-:Y:S04]  /*69170*/  STL [R1+0x122c], R61 ;  /* 0x00122c3d01007387 */ /* 0x0003e80000100800 */
[----:B-1----:R-:W4:Y:S04]  /*69180*/  LDL.LU R61, [R1+0x1214] ;  /* 0x00121400013d7983 */ /* 0x002f280000300800 */
[----:B------:R-:W4:Y:S01]  /*69190*/  LDL.LU R44, [R1+0x1238] ;  /* 0x00123800012c7983 */ /* 0x000f220000300800 */
[----:B------:R-:W-:-:S03]  /*691a0*/  IMAD.X R0, R0, 0x1, R2, P6 ;  /* 0x0000000100007824 */ /* 0x000fc600030e0602 */
        /* <DEDUP_REMOVED lines=77> */
[----:B-1----:R-:W4:Y:S01]  /*69680*/  LDL.LU R0, [R1+0x11d0] ;  /* 0x0011d00001007983 */ /* 0x002f220000300800 */
[----:B------:R-:W-:-:S03]  /*69690*/  IADD3 R16, P1, R16, R60, RZ ;  /* 0x0000003c10107210 */ /* 0x000fc60007f3e0ff */
        /* <DEDUP_REMOVED lines=48> */
[----:B------:R-:W-:Y:S02]  /*699a0*/  IADD3 R44, P6, R44, R60, RZ ;  /* 0x0000003c2c2c7210 */ /* 0x000fe40007fde0ff */
[----:B------:R-:W-:Y:S02]  /*699b0*/  IADD3.X R45, R45, R2, RZ, P1, !PT ;  /* 0x000000022d2d7210 */ /* 0x000fe40000ffe4ff */
[-C--:B------:R-:W-:Y:S01]  /*699c0*/  IADD3 R46, P1, R46, R60.reuse, RZ ;  /* 0x0000003c2e2e7210 */ /* 0x080fe20007f3e0ff */
        /* <DEDUP_REMOVED lines=41> */
[----:B------:R-:W-:-:S03]  /*69c60*/  IADD3.X R0, R0, R2, RZ, P5, !PT ;  /* 0x0000000200007210 */ /* 0x000fc60002ffe4ff */
[----:B------:R-:W-:Y:S04]  /*69c70*/  STL [R1+0x1170], R39 ;  /* 0x0011702701007387 */ /* 0x000fe80000100800 */
        /* <DEDUP_REMOVED lines=12> */
[----:B------:R-:W3:Y:S04]  /*69d40*/  LDL.LU R45, [R1+0x1114] ;  /* 0x00111400012d7983 */ /* 0x000ee80000300800 */
[----:B------:R-:W3:Y:S01]  /*69d50*/  LDL.LU R46, [R1+0x1138] ;  /* 0x00113800012e7983 */ /* 0x000ee20000300800 */
[----:B----4-:R-:W-:-:S05]  /*69d60*/  IMAD.X R9, R9, 0x1, R2, P1 ;  /* 0x0000000109097824 */ /* 0x010fca00008e0602 */
        /* <DEDUP_REMOVED lines=34> */
[----:B------:R-:W-:Y:S02]  /*69f90*/  IMAD.X R46, R46, 0x1, R2, P5 ;  /* 0x000000012e2e7824 */ /* 0x000fe400028e0602 */
[----:B------:R1:W-:Y:S01]  /*69fa0*/  STL [R1+0x111c], R8 ;  /* 0x00111c0801007387 */ /* 0x0003e20000100800 */
[----:B----4-:R-:W-:-:S03]  /*69fb0*/  IADD3 R47, P5, R47, R60, RZ ;  /* 0x0000003c2f2f7210 */ /* 0x010fc60007fbe0ff */
[----:B-1----:R-:W3:Y:S01]  /*69fc0*/  LDL.LU R8, [R1+0x2314] ;  /* 0x0023140001087983 */ /* 0x002ee20000300800 */
        /* <DEDUP_REMOVED lines=86> */
[----:B--2---:R-:W-:Y:S02]  /*6a530*/  IADD3.X R17, R17, R2, RZ, P1, !PT ;  /* 0x0000000211117210 */ /* 0x004fe40000ffe4ff */
[-C--:B------:R-:W-:Y:S01]  /*6a540*/  IADD3 R44, P1, R44, R60.reuse, RZ ;  /* 0x0000003c2c2c7210 */ /* 0x080fe20007f3e0ff */
[--C-:B------:R-:W-:Y:S01]  /*6a550*/  IMAD.X R45, R45, 0x1, R2.reuse, P2 ;  /* 0x000000012d2d7824 */ /* 0x100fe200010e0602 */
[-C--:B------:R-:W-:Y:S01]  /*6a560*/  IADD3 R46, P2, R46, R60.reuse, RZ ;  /* 0x0000003c2e2e7210 */ /* 0x080fe20007f5e0ff */
[----:B------:R1:W-:Y:S04]  /*6a570*/  STL [R1+0x22f0], R17 ;  /* 0x0022f01101007387 */ /* 0x0003e80000100800 */
[----:B-1----:R-:W2:Y:S04]  /*6a580*/  LDL.LU R17, [R1+0x2358] ;  /* 0x0023580001117983 */ /* 0x002ea80000300800 */
[----:B------:R-:W-:Y:S04]  /*6a590*/  STL [R1+0x232c], R44 ;  /* 0x00232c2c01007387 */ /* 0x000fe80000100800 */
[----:B------:R-:W-:Y:S01]  /*6a5a0*/  STL [R1+0x22f8], R45 ;  /* 0x0022f82d01007387 */ /* 0x000fe20000100800 */
[--C-:B---3--:R-:W-:Y:S01]  /*6a5b0*/  IMAD.X R47, R47, 0x1, R2.reuse, P3 ;  /* 0x000000012f2f7824 */ /* 0x108fe200018e0602 */
        /* <DEDUP_REMOVED lines=96> */
[----:B------:R-:W-:Y:S01]  /*6abc0*/  IMAD.X R34, R34, 0x1, R2, P2 ;  /* 0x0000000122227824 */ /* 0x000fe200010e0602 */
[----:B------:R-:W-:Y:S01]  /*6abd0*/  IADD3 R35, P2, R35, R60, RZ ;  /* 0x0000003c23237210 */ /* 0x000fe20007f5e0ff */
        /* <DEDUP_REMOVED lines=78> */
[----:B-1----:R-:W4:Y:S01]  /*6b0c0*/  LDL.LU R61, [R1+0x2484] ;  /* 0x00248400013d7983 */ /* 0x002f220000300800 */
[--C-:B------:R-:W-:Y:S01]  /*6b0d0*/  IMAD.X R0, R0, 0x1, R2.reuse, P2 ;  /* 0x0000000100007824 */ /* 0x100fe200010e0602 */
        /* <DEDUP_REMOVED lines=80> */
[----:B------:R-:W-:-:S05]  /*6b5e0*/  IADD3 R16, P3, R16, R60, RZ ;  /* 0x0000003c10107210 */ /* 0x000fca0007f7e0ff */
[----:B------:R1:W-:Y:S04]  /*6b5f0*/  STL [R1+0x248c], R16 ;  /* 0x00248c1001007387 */ /* 0x0003e80000100800 */
[----:B-1----:R0:W5:Y:S04]  /*6b600*/  LDL.LU R16, [R1+0x2518] ;  /* 0x0025180001107983 */ /* 0x0021680000300800 */
[----:B------:R-:W2:Y:S02]  /*6b610*/  LDL.LU R60, [R1+0x2458] ;  /* 0x00245800013c7983 */ /* 0x000ea40000300800 */
[----:B--2---:R-:W-:-:S05]  /*6b620*/  IMAD.X R60, R60, 0x1, R2, P4 ;  /* 0x000000013c3c7824 */ /* 0x004fca00020e0602 */
[----:B------:R1:W-:Y:S02]  /*6b630*/  STL [R1+0x2458], R60 ;  /* 0x0024583c01007387 */ /* 0x0003e40000100800 */
[----:B-1----:R-:W1:Y:S02]  /*6b640*/  LDC R60, c[0x0][0x23c] ;  /* 0x00008f00ff3c7b82 */ /* 0x002e640000000800 */
[----:B-1----:R-:W-:-:S04]  /*6b650*/  IMAD.SHL.U32 R60, R60, 0x40, RZ ;  /* 0x000000403c3c7824 */ /* 0x002fc800078e00ff */
[----:B------:R-:W-:-:S05]  /*6b660*/  IMAD.SHL.U32 R60, R60, 0x2, RZ ;  /* 0x000000023c3c7824 */ /* 0x000fca00078e00ff */
[----:B------:R-:W-:-:S05]  /*6b670*/  IADD3 R17, P4, R17, R60, RZ ;  /* 0x0000003c11117210 */ /* 0x000fca0007f9e0ff */
[----:B------:R1:W-:Y:S04]  /*6b680*/  STL [R1+0x2494], R17 ;  /* 0x0024941101007387 */ /* 0x0003e80000100800 */
[----:B-1----:R0:W5:Y:S04]  /*6b690*/  LDL.LU R17, [R1+0x2514] ;  /* 0x0025140001117983 */ /* 0x0021680000300800 */
[----:B------:R-:W2:Y:S02]  /*6b6a0*/  LDL.LU R60, [R1+0x2460] ;  /* 0x00246000013c7983 */ /* 0x000ea40000300800 */
[----:B--2---:R-:W-:-:S05]  /*6b6b0*/  IMAD.X R60, R60, 0x1, R2, P5 ;  /* 0x000000013c3c7824 */ /* 0x004fca00028e0602 */
[----:B------:R1:W-:Y:S02]  /*6b6c0*/  STL [R1+0x2460], R60 ;  /* 0x0024603c01007387 */ /* 0x0003e40000100800 */
[----:B-1----:R-:W1:Y:S02]  /*6b6d0*/  LDC R60, c[0x0][0x23c] ;  /* 0x00008f00ff3c7b82 */ /* 0x002e640000000800 */
[----:B-1----:R-:W-:-:S05]  /*6b6e0*/  IMAD.SHL.U32 R60, R60, 0x40, RZ ;  /* 0x000000403c3c7824 */ /* 0x002fca00078e00ff */
[----:B------:R-:W-:-:S04]  /*6b6f0*/  SHF.L.U32 R60, R60, 0x1, RZ ;  /* 0x000000013c3c7819 */ /* 0x000fc800000006ff */
[----:B---3--:R-:W-:-:S05]  /*6b700*/  IADD3 R8, P5, R8, R60, RZ ;  /* 0x0000003c08087210 */ /* 0x008fca0007fbe0ff */
        /* <DEDUP_REMOVED lines=8> */
[----:B----4-:R-:W-:-:S05]  /*6b790*/  IADD3 R9, P6, R9, R60, RZ ;  /* 0x0000003c09097210 */ /* 0x010fca0007fde0ff */
        /* <DEDUP_REMOVED lines=11> */
[----:B------:R-:W2:Y:S01]  /*6b850*/  LDL.LU R60, [R1+0x2478] ;  /* 0x00247800013c7983 */ /* 0x000ea20000300800 */
[--C-:B------:R-:W-:Y:S02]  /*6b860*/  IMAD.X R44, R44, 0x1, R2.reuse, P3 ;  /* 0x000000012c2c7824 */ /* 0x100fe400018e0602 */
[----:B------:R-:W-:-:S02]  /*6b870*/  IMAD.X R46, R46, 0x1, R2, P4 ;  /* 0x000000012e2e7824 */ /* 0x000fc400020e0602 */
[--C-:B------:R-:W-:Y:S02]  /*6b880*/  IMAD.X R30, R30, 0x1, R2.reuse, P5 ;  /* 0x000000011e1e7824 */ /* 0x100fe400028e0602 */
[--C-:B------:R-:W-:Y:S02]  /*6b890*/  IMAD.X R34, R34, 0x1, R2.reuse, P6 ;  /* 0x0000000122227824 */ /* 0x100fe400030e0602 */
[--C-:B------:R-:W-:Y:S02]  /*6b8a0*/  IMAD.X R18, R18, 0x1, R2.reuse, P1 ;  /* 0x0000000112127824 */ /* 0x100fe400008e0602 */
[----:B--2---:R-:W-:-:S05]  /*6b8b0*/  IMAD.X R60, R60, 0x1, R2, P2 ;  /* 0x000000013c3c7824 */ /* 0x004fca00010e0602 */
[----:B------:R1:W-:Y:S02]  /*6b8c0*/  STL [R1+0x2478], R60 ;  /* 0x0024783c01007387 */ /* 0x0003e40000100800 */
[----:B-1----:R-:W1:Y:S02]  /*6b8d0*/  LDC R60, c[0x0][0x23c] ;  /* 0x00008f00ff3c7b82 */ /* 0x002e640000000800 */
[----:B-1----:R-:W-:-:S04]  /*6b8e0*/  IMAD.SHL.U32 R60, R60, 0x40, RZ ;  /* 0x000000403c3c7824 */ /* 0x002fc800078e00ff */
[----:B------:R-:W-:-:S05]  /*6b8f0*/  IMAD.SHL.U32 R60, R60, 0x2, RZ ;  /* 0x000000023c3c7824 */ /* 0x000fca00078e00ff */
[-C--:B------:R-:W-:Y:S02]  /*6b900*/  IADD3 R0, P2, R0, R60.reuse, RZ ;  /* 0x0000003c00007210 */ /* 0x080fe40007f5e0ff */
[-C--:B------:R-:W-:Y:S02]  /*6b910*/  IADD3 R45, P3, R45, R60.reuse, RZ ;  /* 0x0000003c2d2d7210 */ /* 0x080fe40007f7e0ff */
[-C--:B------:R-:W-:Y:S02]  /*6b920*/  IADD3 R47, P4, R47, R60.reuse, RZ ;  /* 0x0000003c2f2f7210 */ /* 0x080fe40007f9e0ff */
[-C--:B------:R-:W-:Y:S01]  /*6b930*/  IADD3 R31, P5, R31, R60.reuse, RZ ;  /* 0x0000003c1f1f7210 */ /* 0x080fe20007fbe0ff */
[----:B------:R1:W-:Y:S04]  /*6b940*/  STL [R1+0x24b4], R0 ;  /* 0x0024b40001007387 */ /* 0x0003e80000100800 */
[----:B------:R-:W-:Y:S04]  /*6b950*/  STL [R1+0x2480], R44 ;  /* 0x0024802c01007387 */ /* 0x000fe80000100800 */
[----:B------:R-:W-:Y:S04]  /*6b960*/  STL [R1+0x24bc], R45 ;  /* 0x0024bc2d01007387 */ /* 0x000fe80000100800 */
[----:B------:R-:W-:Y:S01]  /*6b970*/  STL [R1+0x2488], R46 ;  /* 0x0024882e01007387 */ /* 0x000fe20000100800 */
[----:B------:R-:W-:-:S03]  /*6b980*/  IADD3 R35, P6, R35, R60, RZ ;  /* 0x0000003c23237210 */ /* 0x000fc60007fde0ff */
[----:B------:R-:W-:Y:S04]  /*6b990*/  STL [R1+0x24c4], R47 ;  /* 0x0024c42f01007387 */ /* 0x000fe80000100800 */
[----:B------:R-:W-:Y:S01]  /*6b9a0*/  STL [R1+0x2490], R30 ;  /* 0x0024901e01007387 */ /* 0x000fe20000100800 */
[----:B------:R-:W-:-:S03]  /*6b9b0*/  IADD3 R19, P1, R19, R60, RZ ;  /* 0x0000003c13137210 */ /* 0x000fc60007f3e0ff */
[----:B------:R-:W-:Y:S01]  /*6b9c0*/  STL [R1+0x24cc], R31 ;  /* 0x0024cc1f01007387 */ /* 0x000fe20000100800 */
[----:B-1----:R-:W1:Y:S01]  /*6b9d0*/  S2R R0, SR_TID.X ;  /* 0x0000000000007919 */ /* 0x002e620000002100 */
        /* <DEDUP_REMOVED lines=16> */
[----:B------:R-:W-:-:S03]  /*6bae0*/  IADD3.X R41, R41, R2, RZ, P6, !PT ;  /* 0x0000000229297210 */ /* 0x000fc600037fe4ff */
[----:B------:R-:W-:Y:S01]  /*6baf0*/  STL [R1+0x24b8], R55 ;  /* 0x0024b83701007387 */ /* 0x000fe20000100800 */
[----:B------:R-:W-:-:S03]  /*6bb00*/  IMAD.X R42, R42, 0x1, R2, P1 ;  /* 0x000000012a2a7824 */ /* 0x000fc600008e0602 */
[----:B------:R-:W-:Y:S04]  /*6bb10*/  STL [R1+0x24f0], R58 ;  /* 0x0024f03a01007387 */ /* 0x000fe80000100800 */
[----:B------:R-:W-:Y:S04]  /*6bb20*/  STL [R1+0x24c0], R59 ;  /* 0x0024c03b01007387 */ /* 0x000fe80000100800 */
[----:B------:R-:W-:Y:S04]  /*6bb30*/  STL [R1+0x24d8], R39 ;  /* 0x0024d82701007387 */ /* 0x000fe80000100800 */
[----:B------:R-:W-:Y:S04]  /*6bb40*/  STL [R1+0x24c8], R41 ;  /* 0x0024c82901007387 */ /* 0x000fe80000100800 */
[----:B------:R2:W-:Y:S01]  /*6bb50*/  STL [R1+0x24d0], R42 ;  /* 0x0024d02a01007387 */ /* 0x0005e20000100800 */
[----:B-1----:R-:W-:-:S04]  /*6bb60*/  LOP3.LUT R0, R0, 0x1f, RZ, 0xc0, !PT ;  /* 0x0000001f00007812 */ /* 0x002fc800078ec0ff */
[----:B------:R-:W-:Y:S01]  /*6bb70*/  SHF.L.U32 R0, R0, 0x1, RZ ;  /* 0x0000000100007819 */ /* 0x000fe200000006ff */
[----:B--2---:R-:W2:Y:S04]  /*6bb80*/  LDL.LU R42, [R1+0x24e0] ;  /* 0x0024e000012a7983 */ /* 0x004ea80000300800 */
[----:B------:R-:W3:Y:S01]  /*6bb90*/  LDL.LU R39, [R1+0x24e8] ;  /* 0x0024e80001277983 */ /* 0x000ee20000300800 */
[----:B------:R-:W-:Y:S02]  /*6bba0*/  IMAD.MOV.U32 R18, RZ, RZ, R5 ;  /* 0x000000ffff127224 */ /* 0x000fe400078e0005 */
[----:B------:R-:W-:Y:S02]  /*6bbb0*/  IMAD.MOV.U32 R5, RZ, RZ, R7 ;  /* 0x000000ffff057224 */ /* 0x000fe400078e0007 */
[----:B------:R-:W-:-:S02]  /*6bbc0*/  IMAD.MOV.U32 R19, RZ, RZ, R6 ;  /* 0x000000ffff137224 */ /* 0x000fc400078e0006 */
[--C-:B--2---:R-:W-:Y:S02]  /*6bbd0*/  IMAD.X R42, R42, 0x1, R2.reuse, P3 ;  /* 0x000000012a2a7824 */ /* 0x104fe400018e0602 */
[----:B---3--:R-:W-:-:S03]  /*6bbe0*/  IMAD.X R39, R39, 0x1, R2, P4 ;  /* 0x0000000127277824 */ /* 0x008fc600020e0602 */
[----:B------:R0:W-:Y:S04]  /*6bbf0*/  STL [R1+0x24e0], R42 ;  /* 0x0024e02a01007387 */ /* 0x0001e80000100800 */
[----:B------:R0:W-:Y:S04]  /*6bc00*/  STL.64 [R1+0x958], R4 ;  /* 0x0009580401007387 */ /* 0x0001e80000100a00 */
[----:B------:R0:W-:Y:S04]  /*6bc10*/  STL [R1+0x24e8], R39 ;  /* 0x0024e82701007387 */ /* 0x0001e80000100800 */
[----:B------:R0:W-:Y:S01]  /*6bc20*/  STL.64 [R1+0x9c0], R18 ;  /* 0x0009c01201007387 */ /* 0x0001e20000100a00 */
[----:B------:R-:W-:Y:S05]  /*6bc30*/  @P0 BRA `(.L_x_1) ;  /* 0xfffffbc000d00947 */ /* 0x000fea000383ffff */
[----:B-----5:R-:W2:Y:S04]  /*6bc40*/  LDL.LU R61, [R1+0x380] ;  /* 0x00038000013d7983 */ /* 0x020ea80000300800 */
[----:B------:R-:W3:Y:S04]  /*6bc50*/  LDL.LU R0, [R1+0x94c] ;  /* 0x00094c0001007983 */ /* 0x000ee80000300800 */
[----:B------:R-:W3:Y:S04]  /*6bc60*/  LDL.LU R2, [R1+0xb9c] ;  /* 0x000b9c0001027983 */ /* 0x000ee80000300800 */
[----:B------:R-:W4:Y:S04]  /*6bc70*/  LDL.LU R60, [R1+0x944] ;  /* 0x00094400013c7983 */ /* 0x000f280000300800 */
[----:B------:R-:W4:Y:S04]  /*6bc80*/  LDL.LU R3, [R1+0xb94] ;  /* 0x000b940001037983 */ /* 0x000f280000300800 */
        /* <DEDUP_REMOVED lines=24> */
[----:B------:R0:W-:Y:S04]  /*6be10*/  STL [R1+0x2678], R26 ;  /* 0x0026781a01007387 */ /* 0x0001e80000100800 */
[----:B0-----:R-:W2:Y:S04]  /*6be20*/  LDL.LU R26, [R1+0xa40] ;  /* 0x000a4000011a7983 */ /* 0x001ea80000300800 */
        /* <DEDUP_REMOVED lines=27> */
[----:B0-----:R-:W2:Y:S01]  /*6bfe0*/  LDL.LU R28, [R1+0x93c] ;  /* 0x00093c00011c7983 */ /* 0x001ea20000300800 */
[----:B---3--:R-:W-:-:S02]  /*6bff0*/  F2FP.F16.F32.PACK_AB R0, R0, R2 ;  /* 0x000000020000723e */ /* 0x008fc400000000ff */
[----:B----4-:R-:W-:Y:S01]  /*6c000*/  F2FP.F16.F32.PACK_AB R3, R60, R3 ;  /* 0x000000033c03723e */ /* 0x010fe200000000ff */
[----:B------:R-:W-:Y:S01]  /*6c010*/  STL [R1+0x263c], R25 ;  /* 0x00263c1901007387 */ /* 0x000fe20000100800 */
[----:B--2---:R-:W-:-:S03]  /*6c020*/  F2FP.F16.F32.PACK_AB R2, R4, R7 ;  /* 0x000000070402723e */ /* 0x004fc600000000ff */
        /* <DEDUP_REMOVED lines=8> */
[----:B------:R1:W-:Y:S01]  /*6c0b0*/  STL [R1+0x2618], R8 ;  /* 0x0026180801007387 */ /* 0x0003e20000100800 */
[----:B0-----:R-:W-:-:S02]  /*6c0c0*/  F2FP.F16.F32.PACK_AB R12, R36, R37 ;  /* 0x00000025240c723e */ /* 0x001fc400000000ff */
[----:B-1----:R-:W-:Y:S02]  /*6c0d0*/  F2FP.F16.F32.PACK_AB R8, R32, R33 ;  /* 0x000000212008723e */ /* 0x002fe400000000ff */
[----:B------:R-:W-:-:S05]  /*6c0e0*/  F2FP.F16.F32.PACK_AB R9, R28, R29 ;  /* 0x0000001d1c09723e */ /* 0x000fca00000000ff */
[----:B------:R0:W-:Y:S04]  /*6c0f0*/  STL [R1+0x31c], R9 ;  /* 0x00031c0901007387 */ /* 0x0001e80000100800 */
[----:B------:R1:W-:Y:S04]  /*6c100*/  STL [R1+0x318], R8 ;  /* 0x0003180801007387 */ /* 0x0003e80000100800 */
[----:B------:R2:W-:Y:S01]  /*6c110*/  STL [R1+0x314], R12 ;  /* 0x0003140c01007387 */ /* 0x0005e20000100800 */
[----:B0-----:R-:W-:Y:S02]  /*6c120*/  F2FP.F16.F32.PACK_AB R9, R48, R49 ;  /* 0x000000313009723e */ /* 0x001fe400000000ff */
[----:B-1----:R-:W-:-:S03]  /*6c130*/  F2FP.F16.F32.PACK_AB R8, R40, R52 ;  /* 0x000000342808723e */ /* 0x002fc600000000ff */
[----:B------:R0:W-:Y:S01]  /*6c140*/  STL [R1+0x310], R9 ;  /* 0x0003100901007387 */ /* 0x0001e20000100800 */
[----:B--2---:R-:W-:-:S03]  /*6c150*/  F2FP.F16.F32.PACK_AB R12, R53, R56 ;  /* 0x00000038350c723e */ /* 0x004fc600000000ff */
[----:B------:R1:W-:Y:S04]  /*6c160*/  STL [R1+0x30c], R8 ;  /* 0x00030c0801007387 */ /* 0x0003e80000100800 */
[----:B------:R-:W-:Y:S01]  /*6c170*/  STL [R1+0x308], R12 ;  /* 0x0003080c01007387 */ /* 0x000fe20000100800 */
[----:B0-----:R-:W-:Y:S02]  /*6c180*/  F2FP.F16.F32.PACK_AB R9, R57, R43 ;  /* 0x0000002b3909723e */ /* 0x001fe400000000ff */
[----:B-1----:R-:W-:-:S03]  /*6c190*/  F2FP.F16.F32.PACK_AB R8, R26, R61 ;  /* 0x0000003d1a08723e */ /* 0x002fc600000000ff */
[----:B------:R-:W-:Y:S04]  /*6c1a0*/  STL [R1+0x304], R9 ;  /* 0x0003040901007387 */ /* 0x000fe80000100800 */
[----:B------:R-:W-:Y:S04]  /*6c1b0*/  STL [R1+0x300], R8 ;  /* 0x0003000801007387 */ /* 0x000fe80000100800 */
[----:B------:R0:W-:Y:S04]  /*6c1c0*/  STL [R1+0x2fc], R0 ;  /* 0x0002fc0001007387 */ /* 0x0001e80000100800 */
[----:B------:R1:W-:Y:S04]  /*6c1d0*/  STL [R1+0x2f8], R3 ;  /* 0x0002f80301007387 */ /* 0x0003e80000100800 */
[----:B------:R2:W-:Y:S01]  /*6c1e0*/  STL [R1+0x2f4], R2 ;  /* 0x0002f40201007387 */ /* 0x0005e20000100800 */
[----:B0-----:R-:W-:-:S02]  /*6c1f0*/  F2FP.F16.F32.PACK_AB R0, R5, R6 ;  /* 0x000000060500723e */ /* 0x001fc400000000ff */
[----:B-1----:R-:W-:-:S03]  /*6c200*/  F2FP.F16.F32.PACK_AB R3, R44, R45 ;  /* 0x0000002d2c03723e */ /* 0x002fc600000000ff */
[----:B------:R0:W-:Y:S01]  /*6c210*/  STL [R1+0x2f0], R0 ;  /* 0x0002f00001007387 */ /* 0x0001e20000100800 */
[----:B--2---:R-:W-:-:S03]  /*6c220*/  F2FP.F16.F32.PACK_AB R2, R46, R47 ;  /* 0x0000002f2e02723e */ /* 0x004fc600000000ff */
[----:B------:R1:W-:Y:S04]  /*6c230*/  STL [R1+0x2ec], R3 ;  /* 0x0002ec0301007387 */ /* 0x0003e80000100800 */
[----:B------:R2:W-:Y:S01]  /*6c240*/  STL [R1+0x2e8], R2 ;  /* 0x0002e80201007387 */ /* 0x0005e20000100800 */
[----:B0-----:R-:W-:Y:S02]  /*6c250*/  F2FP.F16.F32.PACK_AB R0, R30, R31 ;  /* 0x0000001f1e00723e */ /* 0x001fe400000000ff */
        /* <DEDUP_REMOVED lines=15> */
[----:B------:R-:W-:Y:S04]  /*6c350*/  STL [R1+0x2c8], R3 ;  /* 0x0002c80301007387 */ /* 0x000fe80000100800 */
[----:B------:R-:W2:Y:S01]  /*6c360*/  LDL.LU R26, [R1+0x14c] ;  /* 0x00014c00011a7983 */ /* 0x000ea20000300800 */
[----:B0-----:R-:W-:-:S03]  /*6c370*/  F2FP.F16.F32.PACK_AB R0, R42, R39 ;  /* 0x000000272a00723e */ /* 0x001fc600000000ff */
[----:B------:R-:W-:Y:S04]  /*6c380*/  STL [R1+0x2c4], R2 ;  /* 0x0002c40201007387 */ /* 0x000fe80000100800 */
[----:B------:R-:W2:Y:S04]  /*6c390*/  LDL.LU R43, [R1+0x91c] ;  /* 0x00091c00012b7983 */ /* 0x000ea80000300800 */
[----:B------:R0:W-:Y:S04]  /*6c3a0*/  STL [R1+0x2c0], R0 ;  /* 0x0002c00001007387 */ /* 0x0001e80000100800 */
        /* <DEDUP_REMOVED lines=56> */
[----:B--2---:R-:W-:-:S03]  /*6c730*/  F2FP.F16.F32.PACK_AB R43, R26, R43 ;  /* 0x0000002b1a2b723e */ /* 0x004fc600000000ff */
[----:B------:R-:W2:Y:S04]  /*6c740*/  LDL.LU R26, [R1+0x2678] ;  /* 0x00267800011a7983 */ /* 0x000ea80000300800 */
[----:B------:R0:W-:Y:S01]  /*6c750*/  STL [R1+0x2bc], R43 ;  /* 0x0002bc2b01007387 */ /* 0x0001e20000100800 */
[----:B---3--:R-:W-:-:S03]  /*6c760*/  F2FP.F16.F32.PACK_AB R56, R57, R56 ;  /* 0x000000383938723e */ /* 0x008fc600000000ff */
[----:B0-----:R-:W3:Y:S01]  /*6c770*/  LDL.LU R43, [R1+0x2674] ;  /* 0x00267400012b7983 */ /* 0x001ee20000300800 */
[----:B----4-:R-:W-:-:S03]  /*6c780*/  F2FP.F16.F32.PACK_AB R52, R53, R52 ;  /* 0x000000343534723e */ /* 0x010fc600000000ff */
[----:B------:R-:W4:Y:S04]  /*6c790*/  LDL.LU R57, [R1+0x2670] ;  /* 0x0026700001397983 */ /* 0x000f280000300800 */
[----:B------:R0:W-:Y:S01]  /*6c7a0*/  STL [R1+0x2b8], R56 ;  /* 0x0002b83801007387 */ /* 0x0001e20000100800 */
[----:B------:R-:W-:-:S03]  /*6c7b0*/  F2FP.F16.F32.PACK_AB R49, R40, R49 ;  /* 0x000000312831723e */ /* 0x000fc600000000ff */
[----:B0-----:R-:W4:Y:S01]  /*6c7c0*/  LDL.LU R56, [R1+0x266c] ;  /* 0x00266c0001387983 */ /* 0x001f220000300800 */
[----:B------:R-:W-:-:S03]  /*6c7d0*/  F2FP.F16.F32.PACK_AB R37, R48, R37 ;  /* 0x000000253025723e */ /* 0x000fc600000000ff */
[----:B------:R-:W4:Y:S04]  /*6c7e0*/  LDL.LU R53, [R1+0x2668] ;  /* 0x0026680001357983 */ /* 0x000f280000300800 */
[----:B------:R0:W-:Y:S01]  /*6c7f0*/  STL [R1+0x2b4], R52 ;  /* 0x0002b43401007387 */ /* 0x0001e20000100800 */
[----:B------:R-:W-:-:S03]  /*6c800*/  F2FP.F16.F32.PACK_AB R33, R36, R33 ;  /* 0x000000212421723e */ /* 0x000fc600000000ff */
[----:B0-----:R-:W4:Y:S04]  /*6c810*/  LDL.LU R52, [R1+0x2664] ;  /* 0x0026640001347983 */ /* 0x001f280000300800 */
[----:B------:R-:W4:Y:S04]  /*6c820*/  LDL.LU R40, [R1+0x2660] ;  /* 0x0026600001287983 */ /* 0x000f280000300800 */
[----:B------:R0:W-:Y:S01]  /*6c830*/  STL [R1+0x2b0], R49 ;  /* 0x0002b03101007387 */ /* 0x0001e20000100800 */
[----:B------:R-:W-:Y:S02]  /*6c840*/  F2FP.F16.F32.PACK_AB R41, R32, R41 ;  /* 0x000000292029723e */ /* 0x000fe400000000ff */
[----:B------:R-:W-:Y:S01]  /*6c850*/  F2FP.F16.F32.PACK_AB R39, R42, R39 ;  /* 0x000000272a27723e */ /* 0x000fe200000000ff */
[----:B0-----:R-:W4:Y:S04]  /*6c860*/  LDL.LU R49, [R1+0x265c] ;  /* 0x00265c0001317983 */ /* 0x001f280000300800 */
[----:B------:R-:W4:Y:S04]  /*6c870*/  LDL.LU R48, [R1+0x2658] ;  /* 0x0026580001307983 */ /* 0x000f280000300800 */
[----:B------:R0:W-:Y:S04]  /*6c880*/  STL [R1+0x2ac], R37 ;  /* 0x0002ac2501007387 */ /* 0x0001e80000100800 */
[----:B0-----:R-:W4:Y:S04]  /*6c890*/  LDL.LU R37, [R1+0x2654] ;  /* 0x0026540001257983 */ /* 0x001f280000300800 */
[----:B------:R-:W4:Y:S04]  /*6c8a0*/  LDL.LU R36, [R1+0x2650] ;  /* 0x0026500001247983 */ /* 0x000f280000300800 */
[----:B------:R0:W-:Y:S04]  /*6c8b0*/  STL [R1+0x2a8], R33 ;  /* 0x0002a82101007387 */ /* 0x0001e80000100800 */
[----:B0-----:R-:W4:Y:S04]  /*6c8c0*/  LDL.LU R33, [R1+0x264c] ;  /* 0x00264c0001217983 */ /* 0x001f280000300800 */
[----:B------:R-:W4:Y:S04]  /*6c8d0*/  LDL.LU R32, [R1+0x2648] ;  /* 0x0026480001207983 */ /* 0x000f280000300800 */
[----:B------:R0:W-:Y:S04]  /*6c8e0*/  STL [R1+0x2a4], R41 ;  /* 0x0002a42901007387 */ /* 0x0001e80000100800 */
[----:B0-----:R-:W2:Y:S04]  /*6c8f0*/  LDL.LU R41, [R1+0xa98] ;  /* 0x000a980001297983 */ /* 0x001ea80000300800 */
[----:B------:R-:W2:Y:S04]  /*6c900*/  LDL.LU R42, [R1+0xb68] ;  /* 0x000b6800012a7983 */ /* 0x000ea80000300800 */
[----:B------:R0:W-:Y:S04]  /*6c910*/  STL [R1+0x2a0], R39 ;  /* 0x0002a02701007387 */ /* 0x0001e80000100800 */
[----:B0-----:R-:W3:Y:S01]  /*6c920*/  LDL.LU R39, [R1+0xb60] ;  /* 0x000b600001277983 */ /* 0x001ee20000300800 */
[----:B------:R-:W-:-:S02]  /*6c930*/  F2FP.F16.F32.PACK_AB R28, R29, R28 ;  /* 0x0000001c1d1c723e */ /* 0x000fc400000000ff */
[----:B------:R-:W-:Y:S01]  /*6c940*/  F2FP.F16.F32.PACK_AB R24, R25, R24 ;  /* 0x000000181918723e */ /* 0x000fe200000000ff */
[----:B------:R-:W4:Y:S01]  /*6c950*/  LDL.LU R29, [R1+0x2644] ;  /* 0x00264400011d7983 */ /* 0x000f220000300800 */
[----:B------:R-:W-:-:S03]  /*6c960*/  F2FP.F16.F32.PACK_AB R20, R21, R20 ;  /* 0x000000141514723e */ /* 0x000fc600000000ff */
[----:B------:R0:W-:Y:S01]  /*6c970*/  STL [R1+0x29c], R28 ;  /* 0x00029c1c01007387 */ /* 0x0001e20000100800 */
[----:B------:R-:W-:Y:S02]  /*6c980*/  F2FP.F16.F32.PACK_AB R16, R17, R16 ;  /* 0x000000101110723e */ /* 0x000fe400000000ff */
[----:B------:R-:W-:Y:S01]  /*6c990*/  F2FP.F16.F32.PACK_AB R12, R13, R12 ;  /* 0x0000000c0d0c723e */ /* 0x000fe200000000ff */
[----:B0-----:R-:W4:Y:S04]  /*6c9a0*/  LDL.LU R28, [R1+0x2640] ;  /* 0x00264000011c7983 */ /* 0x001f280000300800 */
        /* <DEDUP_REMOVED lines=14> */
[----:B------:R0:W-:Y:S04]  /*6ca90*/  STL [R1+0x28c], R12 ;  /* 0x00028c0c01007387 */ /* 0x0001e80000100800 */
[----:B0-----:R-:W4:Y:S04]  /*6caa0*/  LDL.LU R12, [R1+0x2620] ;  /* 0x00262000010c7983 */ /* 0x001f280000300800 */
[----:B------:R-:W4:Y:S04]  /*6cab0*/  LDL.LU R9, [R1+0x261c] ;  /* 0x00261c0001097983 */ /* 0x000f280000300800 */
[----:B------:R0:W-:Y:S04]  /*6cac0*/  STL [R1+0x288], R8 ;  /* 0x0002880801007387 */ /* 0x0001e80000100800 */
[----:B0-----:R-:W4:Y:S04]  /*6cad0*/  LDL.LU R8, [R1+0x2618] ;  /* 0x0026180001087983 */ /* 0x001f280000300800 */
[----:B------:R0:W-:Y:S04]  /*6cae0*/  STL [R1+0x284], R0 ;  /* 0x0002840001007387 */ /* 0x0001e80000100800 */
[----:B------:R1:W-:Y:S01]  /*6caf0*/  STL [R1+0x280], R2 ;  /* 0x0002800201007387 */ /* 0x0003e20000100800 */
[----:B0-----:R-:W-:-:S03]  /*6cb00*/  F2FP.F16.F32.PACK_AB R0, R7, R5 ;  /* 0x000000050700723e */ /* 0x001fc600000000ff */
[----:B------:R0:W-:Y:S01]  /*6cb10*/  STL [R1+0x27c], R3 ;  /* 0x00027c0301007387 */ /* 0x0001e20000100800 */
[----:B-1----:R-:W-:-:S03]  /*6cb20*/  F2FP.F16.F32.PACK_AB R2, R6, R44 ;  /* 0x0000002c0602723e */ /* 0x002fc600000000ff */
        /* <DEDUP_REMOVED lines=22> */
[----:B-1----:R-:W4:Y:S04]  /*6cc90*/  LDL.LU R2, [R1+0x99c] ;  /* 0x00099c0001027983 */ /* 0x002f280000300800 */
[----:B------:R0:W-:Y:S04]  /*6cca0*/  STL [R1+0x24c], R3 ;  /* 0x00024c0301007387 */ /* 0x0001e80000100800 */
        /* <DEDUP_REMOVED lines=8> */
[----:B0-----:R-:W4:Y:S01]  /*6cd30*/  LDL.LU R3, [R1+0x998] ;  /* 0x0009980001037983 */ /* 0x001f220000300800 */
[----:B--2---:R-:W-:-:S05]  /*6cd40*/  F2FP.F16.F32.PACK_AB R4, R41, R42 ;  /* 0x0000002a2904723e */ /* 0x004fca00000000ff */
[----:B------:R0:W-:Y:S01]  /*6cd50*/  STL [R1+0x244], R4 ;  /* 0x0002440401007387 */ /* 0x0001e20000100800 */
[----:B---3--:R-:W-:-:S03]  /*6cd60*/  F2FP.F16.F32.PACK_AB R0, R38, R39 ;  /* 0x000000272600723e */ /* 0x008fc600000000ff */
[----:B0-----:R-:W2:Y:S04]  /*6cd70*/  LDL.LU R4, [R1+0xaf8] ;  /* 0x000af80001047983 */ /* 0x001ea80000300800 */
[----:B------:R4:W-:Y:S04]  /*6cd80*/  STL [R1+0x240], R0 ;  /* 0x0002400001007387 */ /* 0x0009e80000100800 */
        /* <DEDUP_REMOVED lines=24> */
[----:B----4-:R-:W-:-:S05]  /*6cf10*/  F2FP.F16.F32.PACK_AB R0, R2, R60 ;  /* 0x0000003c0200723e */ /* 0x010fca00000000ff */
[----:B------:R-:W-:Y:S01]  /*6cf20*/  STL [R1+0x23c], R0 ;  /* 0x00023c0001007387 */ /* 0x000fe20000100800 */
[----:B------:R-:W-:-:S05]  /*6cf30*/  F2FP.F16.F32.PACK_AB R18, R18, R19 ;  /* 0x000000131212723e */ /* 0x000fca00000000ff */
[----:B------:R0:W-:Y:S01]  /*6cf40*/  STL [R1+0x238], R18 ;  /* 0x0002381201007387 */ /* 0x0001e20000100800 */
[----:B------:R-:W-:-:S03]  /*6cf50*/  F2FP.F16.F32.PACK_AB R2, R22, R23 ;  /* 0x000000171602723e */ /* 0x000fc600000000ff */
[----:B0-----:R-:W4:Y:S01]  /*6cf60*/  LDL.LU R18, [R1+0xbdc] ;  /* 0x000bdc0001127983 */ /* 0x001f220000300800 */
[----:B------:R-:W-:-:S03]  /*6cf70*/  F2FP.F16.F32.PACK_AB R0, R54, R55 ;  /* 0x000000373600723e */ /* 0x000fc600000000ff */
[----:B------:R-:W-:Y:S04]  /*6cf80*/  STL [R1+0x234], R2 ;  /* 0x0002340201007387 */ /* 0x000fe80000100800 */
[----:B------:R-:W4:Y:S04]  /*6cf90*/  LDL.LU R19, [R1+0xbd4] ;  /* 0x000bd40001137983 */ /* 0x000f280000300800 */
[----:B------:R3:W-:Y:S04]  /*6cfa0*/  STL [R1+0x230], R0 ;  /* 0x0002300001007387 */ /* 0x0007e80000100800 */
[----:B------:R-:W4:Y:S04]  /*6cfb0*/  LDL.LU R22, [R1+0x9b8] ;  /* 0x0009b80001167983 */ /* 0x000f280000300800 */
[----:B------:R-:W4:Y:S04]  /*6cfc0*/  LDL.LU R55, [R1+0xbb8] ;  /* 0x000bb80001377983 */ /* 0x000f280000300800 */
[----:B------:R-:W4:Y:S04]  /*6cfd0*/  LDL.LU R23, [R1+0x9b0] ;  /* 0x0009b00001177983 */ /* 0x000f280000300800 */
[----:B------:R-:W4:Y:S01]  /*6cfe0*/  LDL.LU R54, [R1+0xbb0] ;  /* 0x000bb00001367983 */ /* 0x000f220000300800 */
[----:B---3--:R-:W-:-:S03]  /*6cff0*/  F2FP.F16.F32.PACK_AB R0, R26, R27 ;  /* 0x0000001b1a00723e */ /* 0x008fc600000000ff */
[----:B------:R-:W3:Y:S01]  /*6d000*/  LDL.LU R26, [R1+0xbd8] ;  /* 0x000bd800011a7983 */ /* 0x000ee20000300800 */
[----:B--2---:R-:W-:-:S05]  /*6d010*/  F2FP.F16.F32.PACK_AB R2, R3, R4 ;  /* 0x000000040302723e */ /* 0x004fca00000000ff */
[----:B------:R0:W-:Y:S04]  /*6d020*/  STL [R1+0x22c], R2 ;  /* 0x00022c0201007387 */ /* 0x0001e80000100800 */
[----:B------:R-:W2:Y:S04]  /*6d030*/  LDL.LU R27, [R1+0xbd0] ;  /* 0x000bd000011b7983 */ /* 0x000ea80000300800 */
[----:B------:R1:W-:Y:S01]  /*6d040*/  STL [R1+0x228], R0 ;  /* 0x0002280001007387 */ /* 0x0003e20000100800 */
[----:B0-----:R-:W-:Y:S02]  /*6d050*/  F2FP.F16.F32.PACK_AB R2, R7, R5 ;  /* 0x000000050702723e */ /* 0x001fe400000000ff */
[----:B-1----:R-:W-:-:S02]  /*6d060*/  F2FP.F16.F32.PACK_AB R0, R50, R51 ;  /* 0x000000333200723e */ /* 0x002fc400000000ff */
[----:B------:R-:W2:Y:S04]  /*6d070*/  LDL.LU R50, [R1+0x9dc] ;  /* 0x0009dc0001327983 */ /* 0x000ea80000300800 */
[----:B------:R0:W-:Y:S01]  /*6d080*/  STL [R1+0x224], R2 ;  /* 0x0002240201007387 */ /* 0x0001e20000100800 */
[----:B------:R-:W-:-:S03]  /*6d090*/  F2FP.F16.F32.PACK_AB R3, R45, R46 ;  /* 0x0000002e2d03723e */ /* 0x000fc600000000ff */
[----:B------:R-:W2:Y:S04]  /*6d0a0*/  LDL.LU R51, [R1+0xbfc] ;  /* 0x000bfc0001337983 */ /* 0x000ea80000300800 */
[----:B------:R1:W-:Y:S01]  /*6d0b0*/  STL [R1+0x220], R0 ;  /* 0x0002200001007387 */ /* 0x0003e20000100800 */
[----:B0-----:R-:W-:Y:S02]  /*6d0c0*/  F2FP.F16.F32.PACK_AB R2, R47, R30 ;  /* 0x0000001e2f02723e */ /* 0x001fe400000000ff */
[----:B-1----:R-:W-:-:S05]  /*6d0d0*/  F2FP.F16.F32.PACK_AB R0, R6, R44 ;  /* 0x0000002c0600723e */ /* 0x002fca00000000ff */
[----:B------:R0:W-:Y:S04]  /*6d0e0*/  STL [R1+0x21c], R0 ;  /* 0x00021c0001007387 */ /* 0x0001e80000100800 */
[----:B------:R-:W-:Y:S01]  /*6d0f0*/  STL [R1+0x218], R3 ;  /* 0x0002180301007387 */ /* 0x000fe20000100800 */
[----:B0-----:R-:W-:-:S03]  /*6d100*/  F2FP.F16.F32.PACK_AB R0, R41, R42 ;  /* 0x0000002a2900723e */ /* 0x001fc600000000ff */
[----:B------:R-:W2:Y:S04]  /*6d110*/  LDL.LU R41, [R1+0xbf4] ;  /* 0x000bf40001297983 */ /* 0x000ea80000300800 */
[----:B------:R0:W-:Y:S04]  /*6d120*/  STL [R1+0x214], R2 ;  /* 0x0002140201007387 */ /* 0x0001e80000100800 */
[----:B------:R-:W2:Y:S04]  /*6d130*/  LDL.LU R42, [R1+0xc0c] ;  /* 0x000c0c00012a7983 */ /* 0x000ea80000300800 */
[----:B------:R1:W-:Y:S01]  /*6d140*/  STL [R1+0x210], R0 ;  /* 0x0002100001007387 */ /* 0x0003e20000100800 */
[----:B0-----:R-:W-:-:S02]  /*6d150*/  F2FP.F16.F32.PACK_AB R2, R31, R34 ;  /* 0x000000221f02723e */ /* 0x001fc400000000ff */
[----:B-1----:R-:W-:Y:S02]  /*6d160*/  F2FP.F16.F32.PACK_AB R0, R43, R38 ;  /* 0x000000262b00723e */ /* 0x002fe400000000ff */
[----:B------:R-:W2:Y:S04]  /*6d170*/  LDL.LU R43, [R1+0xc04] ;  /* 0x000c0400012b7983 */ /* 0x000ea80000300800 */
[----:B------:R0:W-:Y:S04]  /*6d180*/  STL [R1+0x20c], R2 ;  /* 0x00020c0201007387 */ /* 0x0001e80000100800 */
[----:B------:R-:W2:Y:S01]  /*6d190*/  LDL.LU R38, [R1+0xbf8] ;  /* 0x000bf80001267983 */ /* 0x000ea20000300800 */
[----:B------:R-:W-:-:S03]  /*6d1a0*/  F2FP.F16.F32.PACK_AB R59, R14, R59 ;  /* 0x0000003b0e3b723e */ /* 0x000fc600000000ff */
[----:B------:R1:W-:Y:S01]  /*6d1b0*/  STL [R1+0x208], R0 ;  /* 0x0002080001007387 */ /* 0x0003e20000100800 */
[----:B0-----:R-:W-:Y:S02]  /*6d1c0*/  F2FP.F16.F32.PACK_AB R2, R35, R10 ;  /* 0x0000000a2302723e */ /* 0x001fe400000000ff */
[----:B------:R-:W-:Y:S02]  /*6d1d0*/  F2FP.F16.F32.PACK_AB R58, R15, R58 ;  /* 0x0000003a0f3a723e */ /* 0x000fe400000000ff */
[----:B-1----:R-:W-:Y:S02]  /*6d1e0*/  F2FP.F16.F32.PACK_AB R0, R11, R39 ;  /* 0x000000270b00723e */ /* 0x002fe400000000ff */
[----:B------:R-:W2:Y:S04]  /*6d1f0*/  LDL.LU R39, [R1+0xbf0] ;  /* 0x000bf00001277983 */ /* 0x000ea80000300800 */
[----:B------:R-:W-:Y:S04]  /*6d200*/  STL [R1+0x204], R2 ;  /* 0x0002040201007387 */ /* 0x000fe80000100800 */
[----:B------:R0:W-:Y:S04]  /*6d210*/  STL [R1+0x200], R0 ;  /* 0x0002000001007387 */ /* 0x0001e80000100800 */
[----:B------:R-:W-:Y:S04]  /*6d220*/  STL [R1+0x2508], R59 ;  /* 0x0025083b01007387 */ /* 0x000fe80000100800 */
[----:B------:R-:W-:Y:S01]  /*6d230*/  STL [R1+0x250c], R58 ;  /* 0x00250c3a01007387 */ /* 0x000fe20000100800 */
[----:B----4-:R-:W-:-:S02]  /*6d240*/  F2FP.F16.F32.PACK_AB R57, R18, R57 ;  /* 0x000000391239723e */ /* 0x010fc400000000ff */
[----:B------:R-:W-:-:S03]  /*6d250*/  F2FP.F16.F32.PACK_AB R56, R19, R56 ;  /* 0x000000381338723e */ /* 0x000fc600000000ff */
[----:B------:R-:W-:Y:S04]  /*6d260*/  STL [R1+0x2510], R57 ;  /* 0x0025103901007387 */ /* 0x000fe80000100800 */
[----:B------:R-:W-:Y:S01]  /*6d270*/  STL [R1+0x2514], R56 ;  /* 0x0025143801007387 */ /* 0x000fe20000100800 */
[----:B------:R-:W-:Y:S02]  /*6d280*/  F2FP.F16.F32.PACK_AB R55, R22, R55 ;  /* 0x000000371637723e */ /* 0x000fe400000000ff */
[----:B------:R-:W-:-:S03]  /*6d290*/  F2FP.F16.F32.PACK_AB R54, R23, R54 ;  /* 0x000000361736723e */ /* 0x000fc600000000ff */
[----:B------:R-:W-:Y:S04]  /*6d2a0*/  STL [R1+0x2518], R55 ;  /* 0x0025183701007387 */ /* 0x000fe80000100800 */
[----:B------:R-:W-:Y:S01]  /*6d2b0*/  STL [R1+0x251c], R54 ;  /* 0x00251c3601007387 */ /* 0x000fe20000100800 */
[----:B---3--:R-:W-:-:S05]  /*6d2c0*/  F2FP.F16.F32.PACK_AB R53, R26, R53 ;  /* 0x000000351a35723e */ /* 0x008fca00000000ff */
[----:B------:R-:W-:Y:S04]  /*6d2d0*/  STL [R1+0x2520], R53 ;  /* 0x0025203501007387 */ /* 0x000fe80000100800 */
[----:B------:R-:W3:Y:S04]  /*6d2e0*/  LDL.LU R34, [R1+0xc08] ;  /* 0x000c080001227983 */ /* 0x000ee80000300800 */
[----:B------:R-:W3:Y:S04]  /*6d2f0*/  LDL.LU R35, [R1+0xc18] ;  /* 0x000c180001237983 */ /* 0x000ee80000300800 */
[----:B------:R-:W4:Y:S04]  /*6d300*/  LDL.LU R18, [R1+0xc00] ;  /* 0x000c000001127983 */ /* 0x000f280000300800 */
[----:B------:R-:W4:Y:S01]  /*6d310*/  LDL.LU R19, [R1+0xc10] ;  /* 0x000c100001137983 */ /* 0x000f220000300800 */
[----:B--2---:R-:W-:-:S05]  /*6d320*/  F2FP.F16.F32.PACK_AB R52, R27, R52 ;  /* 0x000000341b34723e */ /* 0x004fca00000000ff */
[----:B------:R-:W-:Y:S01]  /*6d330*/  STL [R1+0x2524], R52 ;  /* 0x0025243401007387 */ /* 0x000fe20000100800 */
[----:B------:R-:W-:-:S05]  /*6d340*/  F2FP.F16.F32.PACK_AB R51, R50, R51 ;  /* 0x000000333233723e */ /* 0x000fca00000000ff */
[----:B------:R-:W-:Y:S01]  /*6d350*/  STL [R1+0x2528], R51 ;  /* 0x0025283301007387 */ /* 0x000fe20000100800 */
[----:B------:R-:W-:Y:S02]  /*6d360*/  F2FP.F16.F32.PACK_AB R50, R40, R41 ;  /* 0x000000292832723e */ /* 0x000fe400000000ff */
[----:B------:R-:W-:-:S03]  /*6d370*/  F2FP.F16.F32.PACK_AB R49, R42, R49 ;  /* 0x000000312a31723e */ /* 0x000fc600000000ff */
[----:B------:R-:W-:Y:S04]  /*6d380*/  STL [R1+0x252c], R50 ;  /* 0x00252c3201007387 */ /* 0x000fe80000100800 */
[----:B------:R1:W-:Y:S01]  /*6d390*/  STL [R1+0x2530], R49 ;  /* 0x0025303101007387 */ /* 0x0003e20000100800 */
[----:B------:R-:W-:Y:S02]  /*6d3a0*/  F2FP.F16.F32.PACK_AB R48, R43, R48 ;  /* 0x000000302b30723e */ /* 0x000fe400000000ff */
[----:B------:R-:W-:-:S03]  /*6d3b0*/  F2FP.F16.F32.PACK_AB R47, R37, R38 ;  /* 0x00000026252f723e */ /* 0x000fc600000000ff */
[----:B------:R-:W-:Y:S04]  /*6d3c0*/  STL [R1+0x2534], R48 ;  /* 0x0025343001007387 */ /* 0x000fe80000100800 */
[----:B------:R-:W-:Y:S04]  /*6d3d0*/  STL [R1+0x2538], R47 ;  /* 0x0025382f01007387 */ /* 0x000fe80000100800 */
[----:B------:R-:W2:Y:S04]  /*6d3e0*/  LDL.LU R10, [R1+0x9ec] ;  /* 0x0009ec00010a7983 */ /* 0x000ea80000300800 */
[----:B------:R-:W2:Y:S04]  /*6d3f0*/  LDL.LU R43, [R1+0xc3c] ;  /* 0x000c3c00012b7983 */ /* 0x000ea80000300800 */
[----:B------:R-:W2:Y:S04]  /*6d400*/  LDL.LU R11, [R1+0x9e4] ;  /* 0x0009e400010b7983 */ /* 0x000ea80000300800 */
[----:B------:R-:W2:Y:S04]  /*6d410*/  LDL.LU R42, [R1+0xc34] ;  /* 0x000c3400012a7983 */ /* 0x000ea80000300800 */
[----:B------:R-:W2:Y:S01]  /*6d420*/  LDL.LU R14, [R1+0xc4c] ;  /* 0x000c4c00010e7983 */ /* 0x000ea20000300800 */
[----:B------:R-:W-:-:S03]  /*6d430*/  F2FP.F16.F32.PACK_AB R46, R36, R39 ;  /* 0x00000027242e723e */ /* 0x000fc600000000ff */
        /* <DEDUP_REMOVED lines=11> */
[----:B------:R-:W-:Y:S01]  /*6d4f0*/  STL [R1+0x253c], R46 ;  /* 0x00253c2e01007387 */ /* 0x000fe20000100800 */
[----:B---3--:R-:W-:-:S05]  /*6d500*/  F2FP.F16.F32.PACK_AB R45, R34, R35 ;  /* 0x00000023222d723e */ /* 0x008fca00000000ff */
[----:B------:R-:W-:Y:S04]  /*6d510*/  STL [R1+0x2540], R45 ;  /* 0x0025402d01007387 */ /* 0x000fe80000100800 */
[----:B0-----:R-:W3:Y:S04]  /*6d520*/  LDL.LU R0, [R1+0x9fc] ;  /* 0x0009fc0001007983 */ /* 0x001ee80000300800 */
[----:B------:R-:W3:Y:S04]  /*6d530*/  LDL.LU R35, [R1+0xc6c] ;  /* 0x000c6c0001237983 */ /* 0x000ee80000300800 */
[----:B------:R-:W3:Y:S04]  /*6d540*/  LDL.LU R2, [R1+0x9f4] ;  /* 0x0009f40001027983 */ /* 0x000ee80000300800 */
[----:B------:R-:W3:Y:S04]  /*6d550*/  LDL.LU R34, [R1+0xc64] ;  /* 0x000c640001227983 */ /* 0x000ee80000300800 */
[----:B------:R-:W3:Y:S04]  /*6d560*/  LDL.LU R60, [R1+0xc8c] ;  /* 0x000c8c00013c7983 */ /* 0x000ee80000300800 */
[----:B------:R-:W3:Y:S01]  /*6d570*/  LDL.LU R3, [R1+0xc84] ;  /* 0x000c840001037983 */ /* 0x000ee20000300800 */
[----:B----4-:R-:W-:-:S03]  /*6d580*/  F2FP.F16.F32.PACK_AB R44, R18, R19 ;  /* 0x00000013122c723e */ /* 0x010fc600000000ff */
[----:B------:R-:W4:Y:S04]  /*6d590*/  LDL.LU R5, [R1+0x9f8] ;  /* 0x0009f80001057983 */ /* 0x000f280000300800 */
[----:B------:R-:W4:Y:S04]  /*6d5a0*/  LDL.LU R31, [R1+0xc68] ;  /* 0x000c6800011f7983 */ /* 0x000f280000300800 */
[----:B------:R-:W4:Y:S04]  /*6d5b0*/  LDL.LU R6, [R1+0x9f0] ;  /* 0x0009f00001067983 */ /* 0x000f280000300800 */
[----:B------:R-:W4:Y:S04]  /*6d5c0*/  LDL.LU R30, [R1+0xc60] ;  /* 0x000c6000011e7983 */ /* 0x000f280000300800 */
[----:B------:R-:W4:Y:S04]  /*6d5d0*/  LDL.LU R18, [R1+0xc88] ;  /* 0x000c880001127983 */ /* 0x000f280000300800 */
[----:B------:R-:W4:Y:S04]  /*6d5e0*/  LDL.LU R19, [R1+0xc80] ;  /* 0x000c800001137983 */ /* 0x000f280000300800 */
[----:B------:R-:W-:Y:S01]  /*6d5f0*/  STL [R1+0x2544], R44 ;  /* 0x0025442c01007387 */ /* 0x000fe20000100800 */
[----:B--2---:R-:W-:-:S02]  /*6d600*/  F2FP.F16.F32.PACK_AB R43, R10, R43 ;  /* 0x0000002b0a2b723e */ /* 0x004fc400000000ff */
[----:B------:R-:W-:-:S03]  /*6d610*/  F2FP.F16.F32.PACK_AB R42, R11, R42 ;  /* 0x0000002a0b2a723e */ /* 0x000fc600000000ff */
[----:B------:R-:W-:Y:S01]  /*6d620*/  STL [R1+0x2548], R43 ;  /* 0x0025482b01007387 */ /* 0x000fe20000100800 */
        /* <DEDUP_REMOVED lines=9> */
[----:B------:R-:W-:Y:S04]  /*6d6c0*/  STL [R1+0x255c], R38 ;  /* 0x00255c2601007387 */ /* 0x000fe80000100800 */
[----:B------:R-:W-:Y:S01]  /*6d6d0*/  STL [R1+0x2560], R37 ;  /* 0x0025602501007387 */ /* 0x000fe20000100800 */
        /* <DEDUP_REMOVED lines=12> */
[----:B---3--:R-:W-:-:S02]  /*6d7a0*/  F2FP.F16.F32.PACK_AB R35, R0, R35 ;  /* 0x000000230023723e */ /* 0x008fc400000000ff */
[----:B------:R-:W-:-:S03]  /*6d7b0*/  F2FP.F16.F32.PACK_AB R34, R2, R34 ;  /* 0x000000220222723e */ /* 0x000fc600000000ff */
[----:B------:R-:W-:Y:S01]  /*6d7c0*/  STL [R1+0x2568], R35 ;  /* 0x0025682301007387 */ /* 0x000fe20000100800 */
[----:B------:R-:W-:-:S03]  /*6d7d0*/  F2FP.F16.F32.PACK_AB R33, R60, R33 ;  /* 0x000000213c21723e */ /* 0x000fc600000000ff */
[----:B------:R-:W-:Y:S01]  /*6d7e0*/  STL [R1+0x256c], R34 ;  /* 0x00256c2201007387 */ /* 0x000fe20000100800 */
[----:B------:R-:W-:-:S03]  /*6d7f0*/  F2FP.F16.F32.PACK_AB R32, R3, R32 ;  /* 0x000000200320723e */ /* 0x000fc600000000ff */
[----:B------:R-:W-:Y:S01]  /*6d800*/  STL [R1+0x2570], R33 ;  /* 0x0025702101007387 */ /* 0x000fe20000100800 */
[----:B----4-:R-:W-:-:S03]  /*6d810*/  F2FP.F16.F32.PACK_AB R31, R5, R31 ;  /* 0x0000001f051f723e */ /* 0x010fc600000000ff */
[----:B------:R-:W-:Y:S01]  /*6d820*/  STL [R1+0x2574], R32 ;  /* 0x0025742001007387 */ /* 0x000fe20000100800 */
[----:B------:R-:W-:-:S03]  /*6d830*/  F2FP.F16.F32.PACK_AB R30, R6, R30 ;  /* 0x0000001e061e723e */ /* 0x000fc600000000ff */
[----:B------:R-:W-:Y:S01]  /*6d840*/  STL [R1+0x2578], R31 ;  /* 0x0025781f01007387 */ /* 0x000fe20000100800 */
[----:B------:R-:W-:-:S03]  /*6d850*/  F2FP.F16.F32.PACK_AB R29, R18, R29 ;  /* 0x0000001d121d723e */ /* 0x000fc600000000ff */
[----:B------:R-:W-:Y:S04]  /*6d860*/  STL [R1+0x257c], R30 ;  /* 0x00257c1e01007387 */ /* 0x000fe80000100800 */
[----:B------:R-:W-:Y:S04]  /*6d870*/  STL [R1+0x2580], R29 ;  /* 0x0025801d01007387 */ /* 0x000fe80000100800 */
[----:B------:R-:W3:Y:S04]  /*6d880*/  LDL.LU R5, [R1+0xcb8] ;  /* 0x000cb80001057983 */ /* 0x000ee80000300800 */
[----:B------:R-:W4:Y:S01]  /*6d890*/  LDL.LU R6, [R1+0xcb0] ;  /* 0x000cb00001067983 */ /* 0x000f220000300800 */
[----:B------:R-:W-:-:S03]  /*6d8a0*/  F2FP.F16.F32.PACK_AB R28, R19, R28 ;  /* 0x0000001c131c723e */ /* 0x000fc600000000ff */
[----:B-1----:R-:W4:Y:S04]  /*6d8b0*/  LDL.LU R49, [R1+0xa1c] ;  /* 0x000a1c0001317983 */ /* 0x002f280000300800 */
        /* <DEDUP_REMOVED lines=13> */
[----:B------:R-:W-:Y:S04]  /*6d990*/  STL [R1+0x2598], R23 ;  /* 0x0025981701007387 */ /* 0x000fe80000100800 */
        /* <DEDUP_REMOVED lines=24> */
[----:B------:R-:W4:Y:S01]  /*6db20*/  LDL.LU R5, [R1+0xd48] ;  /* 0x000d480001057983 */ /* 0x000f220000300800 */
[----:B------:R-:W-:-:S02]  /*6db30*/  F2FP.F16.F32.PACK_AB R19, R49, R19 ;  /* 0x000000133113723e */ /* 0x000fc400000000ff */
[----:B------:R-:W-:Y:S01]  /*6db40*/  F2FP.F16.F32.PACK_AB R18, R50, R18 ;  /* 0x000000123212723e */ /* 0x000fe200000000ff */
[----:B------:R-:W4:Y:S04]  /*6db50*/  LDL.LU R3, [R1+0xd30] ;  /* 0x000d300001037983 */ /* 0x000f280000300800 */
[----:B------:R-:W4:Y:S04]  /*6db60*/  LDL.LU R4, [R1+0xd40] ;  /* 0x000d400001047983 */ /* 0x000f280000300800 */
[----:B------:R-:W-:Y:S04]  /*6db70*/  STL [R1+0x25a4], R20 ;  /* 0x0025a41401007387 */ /* 0x000fe80000100800 */
[----:B------:R-:W-:Y:S04]  /*6db80*/  STL [R1+0x25a8], R19 ;  /* 0x0025a81301007387 */ /* 0x000fe80000100800 */
        /* <DEDUP_REMOVED lines=17> */
[----:B---3--:R-:W-:Y:S02]  /*6dca0*/  F2FP.F16.F32.PACK_AB R9, R59, R9 ;  /* 0x000000093b09723e */ /* 0x008fe400000000ff */
[----:B----4-:R-:W-:-:S03]  /*6dcb0*/  F2FP.F16.F32.PACK_AB R8, R61, R8 ;  /* 0x000000083d08723e */ /* 0x010fc600000000ff */
[----:B------:R-:W-:Y:S01]  /*6dcc0*/  STL [R1+0x25d0], R9 ;  /* 0x0025d00901007387 */ /* 0x000fe20000100800 */
[----:B------:R-:W-:-:S03]  /*6dcd0*/  F2FP.F16.F32.PACK_AB R7, R0, R7 ;  /* 0x000000070007723e */ /* 0x000fc600000000ff */
[----:B------:R-:W-:Y:S01]  /*6dce0*/  STL [R1+0x25d4], R8 ;  /* 0x0025d40801007387 */ /* 0x000fe20000100800 */
[----:B------:R-:W-:-:S03]  /*6dcf0*/  F2FP.F16.F32.PACK_AB R6, R2, R6 ;  /* 0x000000060206723e */ /* 0x000fc600000000ff */
[----:B------:R-:W-:Y:S01]  /*6dd00*/  STL [R1+0x25d8], R7 ;  /* 0x0025d80701007387 */ /* 0x000fe20000100800 */
[----:B------:R-:W-:-:S03]  /*6dd10*/  F2FP.F16.F32.PACK_AB R5, R60, R5 ;  /* 0x000000053c05723e */ /* 0x000fc600000000ff */
[----:B------:R-:W-:Y:S04]  /*6dd20*/  STL [R1+0x25dc], R6 ;  /* 0x0025dc0601007387 */ /* 0x000fe80000100800 */
[----:B------:R0:W-:Y:S04]  /*6dd30*/  STL [R1+0x25e0], R5 ;  /* 0x0025e00501007387 */ /* 0x0001e80000100800 */
[----:B0-----:R-:W2:Y:S04]  /*6dd40*/  LDL.LU R5, [R1+0xd6c] ;  /* 0x000d6c0001057983 */ /* 0x001ea80000300800 */
[----:B--2---:R0:W-:Y:S04]  /*6dd50*/  STL [R1+0x260c], R5 ;  /* 0x00260c0501007387 */ /* 0x0041e80000100800 */
[----:B0-----:R-:W2:Y:S04]  /*6dd60*/  LDL.LU R5, [R1+0xa34] ;  /* 0x000a340001057983 */ /* 0x001ea80000300800 */
[----:B--2---:R0:W-:Y:S04]  /*6dd70*/  STL [R1+0x2610], R5 ;  /* 0x0026100501007387 */ /* 0x0041e80000100800 */
[----:B0-----:R-:W2:Y:S04]  /*6dd80*/  LDL.LU R5, [R1+0xd5c] ;  /* 0x000d5c0001057983 */ /* 0x001ea80000300800 */
[----:B------:R-:W3:Y:S01]  /*6dd90*/  LDL.LU R6, [R1+0xd7c] ;  /* 0x000d7c0001067983 */ /* 0x000ee20000300800 */
[----:B------:R-:W-:-:S03]  /*6dda0*/  F2FP.F16.F32.PACK_AB R4, R3, R4 ;  /* 0x000000040304723e */ /* 0x000fc600000000ff */
[----:B---3--:R0:W-:Y:S04]  /*6ddb0*/  STL [R1+0x2614], R6 ;  /* 0x0026140601007387 */ /* 0x0081e80000100800 */
[----:B0-----:R-:W2:Y:S04]  /*6ddc0*/  LDL.LU R6, [R1+0xa3c] ;  /* 0x000a3c0001067983 */ /* 0x001ea80000300800 */
        /* <DEDUP_REMOVED lines=58> */
[----:B------:R0:W-:Y:S04]  /*6e170*/  STL [R1+0x25e4], R4 ;  /* 0x0025e40401007387 */ /* 0x0001e80000100800 */
[----:B0-----:R-:W3:Y:S01]  /*6e180*/  LDL.LU R4, [R1+0xd54] ;  /* 0x000d540001047983 */ /* 0x001ee20000300800 */
[----:B--2---:R-:W-:-:S03]  /*6e190*/  F2FP.F16.F32.PACK_AB R5, R6, R5 ;  /* 0x000000050605723e */ /* 0x004fc600000000ff */
[----:B------:R-:W2:Y:S04]  /*6e1a0*/  LDL.LU R6, [R1+0x2614] ;  /* 0x0026140001067983 */ /* 0x000ea80000300800 */
[----:B------:R0:W-:Y:S04]  /*6e1b0*/  STL [R1+0xc], R5 ;  /* 0x00000c0501007387 */ /* 0x0001e80000100800 */
[----:B0-----:R-:W3:Y:S02]  /*6e1c0*/  LDL.LU R5, [R1+0x2610] ;  /* 0x0026100001057983 */ /* 0x001ee40000300800 */
[----:B---3--:R-:W-:-:S02]  /*6e1d0*/  F2FP.F16.F32.PACK_AB R4, R5, R4 ;  /* 0x000000040504723e */ /* 0x008fc400000000ff */
[----:B------:R-:W2:Y:S04]  /*6e1e0*/  LDL.LU R5, [R1+0x260c] ;  /* 0x00260c0001057983 */ /* 0x000ea80000300800 */
[----:B------:R2:W-:Y:S02]  /*6e1f0*/  STL [R1+0x8], R4 ;  /* 0x0000080401007387 */ /* 0x0005e40000100800 */
[----:B--2---:R-:W-:Y:S02]  /*6e200*/  F2FP.F16.F32.PACK_AB R4, R5, R6 ;  /* 0x000000060504723e */ /* 0x004fe400000000ff */
[----:B------:R-:W-:Y:S02]  /*6e210*/  F2FP.F16.F32.PACK_AB R6, R7, R8 ;  /* 0x000000080706723e */ /* 0x000fe400000000ff */
[----:B----4-:R-:W-:Y:S01]  /*6e220*/  F2FP.F16.F32.PACK_AB R5, R9, R10 ;  /* 0x0000000a0905723e */ /* 0x010fe200000000ff */
[----:B------:R0:W-:Y:S04]  /*6e230*/  STL [R1+0x4], R4 ;  /* 0x0000040401007387 */ /* 0x0001e80000100800 */
[----:B------:R1:W-:Y:S01]  /*6e240*/  STL [R1], R6 ;  /* 0x0000000601007387 */ /* 0x0003e20000100800 */
[----:B0-----:R-:W-:-:S03]  /*6e250*/  F2FP.F16.F32.PACK_AB R4, R11, R12 ;  /* 0x0000000c0b04723e */ /* 0x001fc600000000ff */
[----:B------:R0:W-:Y:S01]  /*6e260*/  STL [R1+0x1c], R5 ;  /* 0x00001c0501007387 */ /* 0x0001e20000100800 */
[----:B-1----:R-:W-:-:S03]  /*6e270*/  F2FP.F16.F32.PACK_AB R6, R13, R14 ;  /* 0x0000000e0d06723e */ /* 0x002fc600000000ff */
[----:B------:R1:W-:Y:S01]  /*6e280*/  STL [R1+0x18], R4 ;  /* 0x0000180401007387 */ /* 0x0003e20000100800 */
[----:B0-----:R-:W-:-:S03]  /*6e290*/  F2FP.F16.F32.PACK_AB R5, R15, R16 ;  /* 0x000000100f05723e */ /* 0x001fc600000000ff */
[----:B------:R0:W-:Y:S01]  /*6e2a0*/  STL [R1+0x14], R6 ;  /* 0x0000140601007387 */ /* 0x0001e20000100800 */
[----:B-1----:R-:W-:-:S03]  /*6e2b0*/  F2FP.F16.F32.PACK_AB R4, R17, R18 ;  /* 0x000000121104723e */ /* 0x002fc600000000ff */
        /* <DEDUP_REMOVED lines=40> */
[----:B------:R-:W-:Y:S01]  /*6e540*/  STL [R1+0x60], R6 ;  /* 0x0000600601007387 */ /* 0x000fe20000100800 */
[----:B--2---:R-:W-:-:S03]  /*6e550*/  F2FP.F16.F32.PACK_AB R4, R59, R61 ;  /* 0x0000003d3b04723e */ /* 0x004fc600000000ff */
[----:B------:R-:W-:Y:S04]  /*6e560*/  STL [R1+0x7c], R5 ;  /* 0x00007c0501007387 */ /* 0x000fe80000100800 */
[----:B------:R0:W-:Y:S04]  /*6e570*/  STL [R1+0x78], R4 ;  /* 0x0000780401007387 */ /* 0x0001e80000100800 */
[----:B0-----:R-:W2:Y:S01]  /*6e580*/  LDL.LU R4, [R1+0xe44] ;  /* 0x000e440001047983 */ /* 0x001ea20000300800 */
[----:B------:R-:W-:Y:S02]  /*6e590*/  F2FP.F16.F32.PACK_AB R2, R0, R2 ;  /* 0x000000020002723e */ /* 0x000fe400000000ff */
[----:B------:R-:W-:-:S03]  /*6e5a0*/  F2FP.F16.F32.PACK_AB R0, R60, R3 ;  /* 0x000000033c00723e */ /* 0x000fc600000000ff */
[----:B------:R-:W-:Y:S04]  /*6e5b0*/  STL [R1+0x74], R2 ;  /* 0x0000740201007387 */ /* 0x000fe80000100800 */
[----:B--2---:R0:W-:Y:S04]  /*6e5c0*/  STL [R1+0x2604], R4 ;  /* 0x0026040401007387 */ /* 0x0041e80000100800 */
[----:B------:R-:W-:Y:S04]  /*6e5d0*/  STL [R1+0x70], R0 ;  /* 0x0000700001007387 */ /* 0x000fe80000100800 */
[----:B0-----:R-:W2:Y:S04]  /*6e5e0*/  LDL.LU R4, [R1+0xe4c] ;  /* 0x000e4c0001047983 */ /* 0x001ea80000300800 */
[----:B------:R-:W3:Y:S04]  /*6e5f0*/  LDL.LU R5, [R1+0xe5c] ;  /* 0x000e5c0001057983 */ /* 0x000ee80000300800 */
[----:B---3--:R0:W-:Y:S04]  /*6e600*/  STL [R1+0x2600], R5 ;  /* 0x0026000501007387 */ /* 0x0081e80000100800 */
[----:B0-----:R-:W3:Y:S04]  /*6e610*/  LDL.LU R5, [R1+0xcd4] ;  /* 0x000cd40001057983 */ /* 0x001ee80000300800 */
[----:B---3--:R0:W-:Y:S04]  /*6e620*/  STL [R1+0x2608], R5 ;  /* 0x0026080501007387 */ /* 0x0081e80000100800 */
        /* <DEDUP_REMOVED lines=62> */
[----:B------:R0:W-:Y:S04]  /*6ea10*/  STL [R1+0x8c], R4 ;  /* 0x00008c0401007387 */ /* 0x0001e80000100800 */
[----:B0-----:R-:W2:Y:S02]  /*6ea20*/  LDL.LU R4, [R1+0x2604] ;  /* 0x0026040001047983 */ /* 0x001ea40000300800 */
[----:B--2---:R-:W-:-:S02]  /*6ea30*/  F2FP.F16.F32.PACK_AB R4, R5, R4 ;  /* 0x000000040504723e */ /* 0x004fc400000000ff */
[----:B------:R-:W3:Y:S04]  /*6ea40*/  LDL.LU R5, [R1+0x2600] ;  /* 0x0026000001057983 */ /* 0x000ee80000300800 */
[----:B------:R3:W-:Y:S02]  /*6ea50*/  STL [R1+0x88], R4 ;  /* 0x0000880401007387 */ /* 0x0007e40000100800 */
[----:B---3--:R-:W-:Y:S02]  /*6ea60*/  F2FP.F16.F32.PACK_AB R4, R5, R6 ;  /* 0x000000060504723e */ /* 0x008fe400000000ff */
[----:B----4-:R-:W-:Y:S02]  /*6ea70*/  F2FP.F16.F32.PACK_AB R6, R7, R8 ;  /* 0x000000080706723e */ /* 0x010fe400000000ff */
[----:B------:R-:W-:Y:S01]  /*6ea80*/  F2FP.F16.F32.PACK_AB R5, R9, R10 ;  /* 0x0000000a0905723e */ /* 0x000fe200000000ff */
        /* <DEDUP_REMOVED lines=258> */
[----:B--2---:R-:W-:-:S03]  /*6fab0*/  F2FP.F16.F32.PACK_AB R4, R5, R4 ;  /* 0x000000040504723e */ /* 0x004fc600000000ff */
[----:B------:R-:W2:Y:S04]  /*6fac0*/  LDL.LU R5, [R1+0x25f0] ;  /* 0x0025f00001057983 */ /* 0x000ea80000300800 */
[----:B------:R0:W-:Y:S04]  /*6fad0*/  STL [R1+0x18c], R4 ;  /* 0x00018c0401007387 */ /* 0x0001e80000100800 */
[----:B0-----:R-:W2:Y:S02]  /*6fae0*/  LDL.LU R4, [R1+0x25ec] ;  /* 0x0025ec0001047983 */ /* 0x001ea40000300800 */
[----:B--2---:R-:W-:-:S02]  /*6faf0*/  F2FP.F16.F32.PACK_AB R4, R5, R4 ;  /* 0x000000040504723e */ /* 0x004fc400000000ff */
[----:B------:R-:W2:Y:S01]  /*6fb00*/  LDL.LU R5, [R1+0x25e8] ;  /* 0x0025e80001057983 */ /* 0x000ea20000300800 */
[----:B----4-:R-:W-:-:S03]  /*6fb10*/  F2FP.F16.F32.PACK_AB R8, R7, R8 ;  /* 0x000000080708723e */ /* 0x010fc600000000ff */
[----:B------:R0:W-:Y:S01]  /*6fb20*/  STL [R1+0x188], R4 ;  /* 0x0001880401007387 */ /* 0x0001e20000100800 */
[----:B---3--:R-:W-:Y:S02]  /*6fb30*/  F2FP.F16.F32.PACK_AB R10, R9, R10 ;  /* 0x0000000a090a723e */ /* 0x008fe400000000ff */
[----:B------:R-:W-:Y:S01]  /*6fb40*/  F2FP.F16.F32.PACK_AB R12, R11, R12 ;  /* 0x0000000c0b0c723e */ /* 0x000fe200000000ff */
[----:B0-----:R1:W5:Y:S01]  /*6fb50*/  LDL.LU R4, [R1+0x25e4] ;  /* 0x0025e40001047983 */ /* 0x0013620000300800 */
[----:B------:R-:W-:Y:S02]  /*6fb60*/  F2FP.F16.F32.PACK_AB R14, R13, R14 ;  /* 0x0000000e0d0e723e */ /* 0x000fe400000000ff */
[----:B------:R-:W-:Y:S02]  /*6fb70*/  F2FP.F16.F32.PACK_AB R16, R15, R16 ;  /* 0x000000100f10723e */ /* 0x000fe400000000ff */
[----:B------:R-:W-:Y:S02]  /*6fb80*/  F2FP.F16.F32.PACK_AB R18, R17, R18 ;  /* 0x000000121112723e */ /* 0x000fe400000000ff */
[----:B------:R-:W-:-:S02]  /*6fb90*/  F2FP.F16.F32.PACK_AB R20, R19, R20 ;  /* 0x000000141314723e */ /* 0x000fc400000000ff */
[----:B------:R-:W-:Y:S02]  /*6fba0*/  F2FP.F16.F32.PACK_AB R22, R21, R22 ;  /* 0x000000161516723e */ /* 0x000fe400000000ff */
[----:B------:R-:W-:Y:S02]  /*6fbb0*/  F2FP.F16.F32.PACK_AB R24, R23, R24 ;  /* 0x000000181718723e */ /* 0x000fe400000000ff */
        /* <DEDUP_REMOVED lines=20> */
[----:B--2---:R-:W-:Y:S02]  /*6fd00*/  F2FP.F16.F32.PACK_AB R6, R5, R6 ;  /* 0x000000060506723e */ /* 0x004fe400000000ff */
[----:B------:R1:W5:Y:S04]  /*6fd10*/  LDL.LU R5, [R1+0x25e0] ;  /* 0x0025e00001057983 */ /* 0x0003680000300800 */
[----:B------:R0:W-:Y:S04]  /*6fd20*/  STL [R1+0x184], R6 ;  /* 0x0001840601007387 */ /* 0x0001e80000100800 */
[----:B0-----:R1:W5:Y:S04]  /*6fd30*/  LDL.LU R6, [R1+0x25dc] ;  /* 0x0025dc0001067983 */ /* 0x0013680000300800 */
        /* <DEDUP_REMOVED lines=80> */
[----:B------:R1:W-:Y:S04]  /*70240*/  STL [R1+0x1f0], R0 ;  /* 0x0001f00001007387 */ /* 0x0003e80000100800 */
[----:B------:R1:W-:Y:S02]  /*70250*/  STL [R1+0x1f4], R2 ;  /* 0x0001f40201007387 */ /* 0x0003e40000100800 */
.L_x_0:
[----:B-----5:R-:W-:Y:S01]  /*70260*/  STL.64 [R1+0x25b8], R26 ;  /* 0x0025b81a01007387 */ /* 0x020fe20000100a00 */
[----:B-1----:R-:W1:Y:S01]  /*70270*/  S2R R2, SR_TID.X ;  /* 0x0000000000027919 */ /* 0x002e620000002100 */
[----:B------:R-:W2:Y:S01]  /*70280*/  S2UR UR5, SR_CgaCtaId ;  /* 0x00000000000579c3 */ /* 0x000ea20000008800 */
[----:B------:R-:W-:Y:S01]  /*70290*/  UMOV UR4, 0x400 ;  /* 0x0000040000047882 */ /* 0x000fe20000000000 */
[----:B------:R-:W-:Y:S01]  /*702a0*/  ULDC.64 UR26, c[0x0][0x228] ;  /* 0x00008a00001a7ab9 */ /* 0x000fe20000000a00 */
[----:B------:R3:W-:Y:S01]  /*702b0*/  STL.64 [R1+0x25b0], R24 ;  /* 0x0025b01801007387 */ /* 0x0007e20000100a00 */
[----:B------:R-:W-:Y:S01]  /*702c0*/  ULDC.64 UR10, c[0x0][0x228] ;  /* 0x00008a00000a7ab9 */ /* 0x000fe20000000a00 */
[----:B------:R-:W-:Y:S01]  /*702d0*/  ULDC.64 UR8, c[0x0][0x220] ;  /* 0x0000880000087ab9 */ /* 0x000fe20000000a00 */
[----:B------:R-:W-:Y:S01]  /*702e0*/  ULDC.64 UR28, c[0x0][0x228] ;  /* 0x00008a00001c7ab9 */ /* 0x000fe20000000a00 */
[----:B------:R-:W-:Y:S01]  /*702f0*/  ULDC UR24, c[0x0][0x248] ;  /* 0x0000920000187ab9 */ /* 0x000fe20000000800 */
[----:B------:R-:W-:Y:S01]  /*70300*/  ULDC.64 UR12, c[0x0][0x228] ;  /* 0x00008a00000c7ab9 */ /* 0x000fe20000000a00 */
[----:B------:R-:W-:Y:S01]  /*70310*/  ULDC.64 UR30, c[0x0][0x228] ;  /* 0x00008a00001e7ab9 */ /* 0x000fe20000000a00 */
[----:B------:R-:W-:Y:S01]  /*70320*/  ULDC.64 UR22, c[0x0][0x228] ;  /* 0x00008a0000167ab9 */ /* 0x000fe20000000a00 */
[----:B------:R-:W-:Y:S01]  /*70330*/  ULDC.64 UR20, c[0x0][0x228] ;  /* 0x00008a0000147ab9 */ /* 0x000fe20000000a00 */
[----:B------:R-:W-:Y:S01]  /*70340*/  ULDC.64 UR18, c[0x0][0x228] ;  /* 0x00008a0000127ab9 */ /* 0x000fe20000000a00 */
[----:B------:R-:W-:Y:S01]  /*70350*/  ULDC.64 UR16, c[0x0][0x228] ;  /* 0x00008a0000107ab9 */ /* 0x000fe20000000a00 */
[----:B------:R-:W-:Y:S01]  /*70360*/  ULDC.64 UR14, c[0x0][0x228] ;  /* 0x00008a00000e7ab9 */ /* 0x000fe20000000a00 */
[----:B---3--:R-:W3:Y:S04]  /*70370*/  LDL.LU R24, [R1+0x180] ;  /* 0x0001800001187983 */ /* 0x008ee80000300800 */
[----:B------:R-:W3:Y:S04]  /*70380*/  LDL.LU R25, [R1+0x184] ;  /* 0x0001840001197983 */ /* 0x000ee80000300800 */
[----:B------:R-:W3:Y:S04]  /*70390*/  LDL.LU R26, [R1+0x188] ;  /* 0x00018800011a7983 */ /* 0x000ee80000300800 */
[----:B------:R-:W3:Y:S04]  /*703a0*/  LDL.LU R27, [R1+0x18c] ;  /* 0x00018c00011b7983 */ /* 0x000ee80000300800 */
[----:B------:R-:W-:Y:S04]  /*703b0*/  STL.64 [R1+0x25a8], R30 ;  /* 0x0025a81e01007387 */ /* 0x000fe80000100a00 */
[----:B------:R4:W-:Y:S04]  /*703c0*/  STL.64 [R1+0x25a0], R28 ;  /* 0x0025a01c01007387 */ /* 0x0009e80000100a00 */
[----:B----4-:R-:W4:Y:S04]  /*703d0*/  LDL.LU R28, [R1+0x190] ;  /* 0x00019000011c7983 */ /* 0x010f280000300800 */
[----:B------:R-:W4:Y:S04]  /*703e0*/  LDL.LU R29, [R1+0x194] ;  /* 0x00019400011d7983 */ /* 0x000f280000300800 */
[----:B------:R-:W4:Y:S04]  /*703f0*/  LDL.LU R30, [R1+0x198] ;  /* 0x00019800011e7983 */ /* 0x000f280000300800 */
[----:B------:R-:W4:Y:S04]  /*70400*/  LDL.LU R31, [R1+0x19c] ;  /* 0x00019c00011f7983 */ /* 0x000f280000300800 */
        /* <DEDUP_REMOVED lines=37> */
[----:B------:R-:W-:Y:S04]  /*70660*/  STL.64 [R1+0x2530], R56 ;  /* 0x0025303801007387 */ /* 0x000fe80000100a00 */
[----:B------:R-:W3:Y:S01]  /*70670*/  LDL.LU R60, [R1+0x950] ;  /* 0x00095000013c7983 */ /* 0x000ee20000300800 */
[----:B--2---:R-:W-:Y:S01]  /*70680*/  ULEA UR4, UR5, UR4, 0x18 ;  /* 0x0000000405047291 */ /* 0x004fe2000f8ec03f */
[----:B-1----:R-:W-:Y:S01]  /*70690*/  LOP3.LUT R2, R2, 0x1f, RZ, 0xc0, !PT ;  /* 0x0000001f02027812 */ /* 0x002fe200078ec0ff */
[----:B------:R-:W-:Y:S01]  /*706a0*/  BAR.SYNC.DEFER_BLOCKING 0x0 ;  /* 0x0000000000007b1d */ /* 0x000fe20000010000 */
[----:B---3--:R-:W-:-:S05]  /*706b0*/  VIADD R0, R60, 0xff ;  /* 0x000000ff3c007836 */ /* 0x008fca0000000000 */
[----:B------:R-:W-:Y:S02]  /*706c0*/  ISETP.GE.AND P3, PT, R0, UR27, PT ;  /* 0x0000001b00007c0c */ /* 0x000fe4000bf66270 */
[----:B------:R-:W-:Y:S01]  /*706d0*/  LEA R0, R2, UR4, 0x4 ;  /* 0x0000000402007c11 */ /* 0x000fe2000f8e20ff */
[----:B------:R-:W-:-:S04]  /*706e0*/  ULDC UR4, c[0x0][0x244] ;  /* 0x0000910000047ab9 */ /* 0x000fc80000000800 */
[----:B----4-:R-:W-:Y:S01]  /*706f0*/  STSM.16.M88.4 [R0], R52 ;  /* 0x0000003400007844 */ /* 0x010fe20000000200 */
[----:B------:R-:W-:-:S03]  /*70700*/  NOP ;  /* 0x0000000000007918 */ /* 0x000fc60000000000 */
[----:B------:R-:W0:Y:S01]  /*70710*/  LDS.128 R52, [R0] ;  /* 0x0000000000347984 */ /* 0x000e220000000c00 */
[----:B------:R-:W-:-:S03]  /*70720*/  NOP ;  /* 0x0000000000007918 */ /* 0x000fc60000000000 */
[----:B------:R-:W-:Y:S01]  /*70730*/  STSM.16.M88.4 [R0], R48 ;  /* 0x0000003000007844 */ /* 0x000fe20000000200 */
[----:B------:R-:W-:-:S03]  /*70740*/  NOP ;  /* 0x0000000000007918 */ /* 0x000fc60000000000 */
[----:B------:R-:W1:Y:S01]  /*70750*/  LDS.128 R48, [R0] ;  /* 0x0000000000307984 */ /* 0x000e620000000c00 */
[----:B------:R-:W-:-:S03]  /*70760*/  NOP ;  /* 0x0000000000007918 */ /* 0x000fc60000000000 */
[----:B------:R-:W-:Y:S01]  /*70770*/  STSM.16.M88.4 [R0], R44 ;  /* 0x0000002c00007844 */ /* 0x000fe20000000200 */
[----:B------:R-:W-:-:S03]  /*70780*/  NOP ;  /* 0x0000000000007918 */ /* 0x000fc60000000000 */
[----:B------:R-:W2:Y:S01]  /*70790*/  LDS.128 R44, [R0] ;  /* 0x00000000002c7984 */ /* 0x000ea20000000c00 */
[----:B------:R-:W-:-:S03]  /*707a0*/  NOP ;  /* 0x0000000000007918 */ /* 0x000fc60000000000 */
[----:B------:R-:W-:Y:S01]  /*707b0*/  STSM.16.M88.4 [R0], R40 ;  /* 0x0000002800007844 */ /* 0x000fe20000000200 */
[----:B------:R-:W-:-:S03]  /*707c0*/  NOP ;  /* 0x0000000000007918 */ /* 0x000fc60000000000 */
[----:B------:R-:W3:Y:S01]  /*707d0*/  LDS.128 R40, [R0] ;  /* 0x0000000000287984 */ /* 0x000ee20000000c00 */
[----:B------:R-:W-:-:S03]  /*707e0*/  NOP ;  /* 0x0000000000007918 */ /* 0x000fc60000000000 */
[----:B------:R-:W-:Y:S01]  /*707f0*/  STSM.16.M88.4 [R0], R36 ;  /* 0x0000002400007844 */ /* 0x000fe20000000200 */
[----:B------:R-:W-:-:S03]  /*70800*/  NOP ;  /* 0x0000000000007918 */ /* 0x000fc60000000000 */
[----:B------:R-:W4:Y:S01]  /*70810*/  LDS.128 R36, [R0] ;  /* 0x0000000000247984 */ /* 0x000f220000000c00 */
        /* <DEDUP_REMOVED lines=9> */
[----:B0-----:R0:W-:Y:S04]  /*708b0*/  STL.64 [R1+0x1f0], R52 ;  /* 0x0001f03401007387 */ /* 0x0011e80000100a00 */
[----:B------:R0:W-:Y:S04]  /*708c0*/  STL.64 [R1+0x1f8], R54 ;  /* 0x0001f83601007387 */ /* 0x0001e80000100a00 */
[----:B-1----:R1:W-:Y:S04]  /*708d0*/  STL.64 [R1+0x1e0], R48 ;  /* 0x0001e03001007387 */ /* 0x0023e80000100a00 */
[----:B------:R1:W-:Y:S04]  /*708e0*/  STL.64 [R1+0x1e8], R50 ;  /* 0x0001e83201007387 */ /* 0x0003e80000100a00 */
[----:B--2---:R2:W-:Y:S04]  /*708f0*/  STL.64 [R1+0x1d0], R44 ;  /* 0x0001d02c01007387 */ /* 0x0045e80000100a00 */
[----:B------:R2:W-:Y:S04]  /*70900*/  STL.64 [R1+0x1d8], R46 ;  /* 0x0001d82e01007387 */ /* 0x0005e80000100a00 */
[----:B---3--:R3:W-:Y:S04]  /*70910*/  STL.64 [R1+0x1c0], R40 ;  /* 0x0001c02801007387 */ /* 0x0087e80000100a00 */
[----:B------:R3:W-:Y:S04]  /*70920*/  STL.64 [R1+0x1c8], R42 ;  /* 0x0001c82a01007387 */ /* 0x0007e80000100a00 */
[----:B----4-:R4:W-:Y:S04]  /*70930*/  STL.64 [R1+0x1b0], R36 ;  /* 0x0001b02401007387 */ /* 0x0109e80000100a00 */
[----:B------:R4:W-:Y:S04]  /*70940*/  STL.64 [R1+0x1b8], R38 ;  /* 0x0001b82601007387 */ /* 0x0009e80000100a00 */
[----:B------:R4:W-:Y:S04]  /*70950*/  STL.64 [R1+0x1a0], R32 ;  /* 0x0001a02001007387 */ /* 0x0009e80000100a00 */
[----:B------:R4:W-:Y:S04]  /*70960*/  STL.64 [R1+0x1a8], R34 ;  /* 0x0001a82201007387 */ /* 0x0009e80000100a00 */
[----:B------:R4:W-:Y:S04]  /*70970*/  STL.64 [R1+0x190], R28 ;  /* 0x0001901c01007387 */ /* 0x0009e80000100a00 */
[----:B------:R4:W-:Y:S04]  /*70980*/  STL.64 [R1+0x198], R30 ;  /* 0x0001981e01007387 */ /* 0x0009e80000100a00 */
[----:B0-----:R-:W4:Y:S04]  /*70990*/  LDL.LU R52, [R1+0x170] ;  /* 0x0001700001347983 */ /* 0x001f280000300800 */
[----:B------:R-:W4:Y:S04]  /*709a0*/  LDL.LU R53, [R1+0x174] ;  /* 0x0001740001357983 */ /* 0x000f280000300800 */
[----:B------:R-:W4:Y:S04]  /*709b0*/  LDL.LU R54, [R1+0x178] ;  /* 0x0001780001367983 */ /* 0x000f280000300800 */
[----:B------:R-:W4:Y:S04]  /*709c0*/  LDL.LU R55, [R1+0x17c] ;  /* 0x00017c0001377983 */ /* 0x000f280000300800 */
[----:B-1----:R-:W4:Y:S04]  /*709d0*/  LDL.LU R48, [R1+0x160] ;  /* 0x0001600001307983 */ /* 0x002f280000300800 */
[----:B------:R-:W4:Y:S04]  /*709e0*/  LDL.LU R49, [R1+0x164] ;  /* 0x0001640001317983 */ /* 0x000f280000300800 */
[----:B------:R-:W4:Y:S04]  /*709f0*/  LDL.LU R50, [R1+0x168] ;  /* 0x0001680001327983 */ /* 0x000f280000300800 */
[----:B------:R-:W4:Y:S04]  /*70a00*/  LDL.LU R51, [R1+0x16c] ;  /* 0x00016c0001337983 */ /* 0x000f280000300800 */
[----:B--2---:R-:W2:Y:S04]  /*70a10*/  LDL.LU R44, [R1+0x150] ;  /* 0x00015000012c7983 */ /* 0x004ea80000300800 */
[----:B------:R-:W2:Y:S04]  /*70a20*/  LDL.LU R45, [R1+0x154] ;  /* 0x00015400012d7983 */ /* 0x000ea80000300800 */
[----:B------:R-:W2:Y:S04]  /*70a30*/  LDL.LU R46, [R1+0x158] ;  /* 0x00015800012e7983 */ /* 0x000ea80000300800 */
[----:B------:R-:W2:Y:S04]  /*70a40*/  LDL.LU R47, [R1+0x15c] ;  /* 0x00015c00012f7983 */ /* 0x000ea80000300800 */
[----:B---3--:R-:W3:Y:S04]  /*70a50*/  LDL.LU R40, [R1+0x140] ;  /* 0x0001400001287983 */ /* 0x008ee80000300800 */
[----:B------:R-:W3:Y:S04]  /*70a60*/  LDL.LU R41, [R1+0x144] ;  /* 0x0001440001297983 */ /* 0x000ee80000300800 */
[----:B------:R-:W3:Y:S04]  /*70a70*/  LDL.LU R42, [R1+0x148] ;  /* 0x00014800012a7983 */ /* 0x000ee80000300800 */
[----:B------:R-:W3:Y:S04]  /*70a80*/  LDL.LU R43, [R1+0x14c] ;  /* 0x00014c00012b7983 */ /* 0x000ee80000300800 */
[----:B----4-:R-:W4:Y:S04]  /*70a90*/  LDL.LU R36, [R1+0x130] ;  /* 0x0001300001247983 */ /* 0x010f280000300800 */
        /* <DEDUP_REMOVED lines=11> */
[----:B------:R0:W-:Y:S01]  /*70b50*/  STSM.16.M88.4 [R0], R24 ;  /* 0x0000001800007844 */ /* 0x0001e20000000200 */
[----:B------:R-:W-:-:S03]  /*70b60*/  NOP ;  /* 0x0000000000007918 */ /* 0x000fc60000000000 */
[----:B------:R-:W1:Y:S01]  /*70b70*/  LDS.128 R56, [R0] ;  /* 0x0000000000387984 */ /* 0x000e620000000c00 */
[----:B------:R-:W-:-:S03]  /*70b80*/  NOP ;  /* 0x0000000000007918 */ /* 0x000fc60000000000 */
[----:B0-----:R-:W4:Y:S04]  /*70b90*/  LDL.LU R24, [R1+0x100] ;  /* 0x0001000001187983 */ /* 0x001f280000300800 */
[----:B------:R-:W4:Y:S04]  /*70ba0*/  LDL.LU R25, [R1+0x104] ;  /* 0x0001040001197983 */ /* 0x000f280000300800 */
[----:B------:R-:W4:Y:S04]  /*70bb0*/  LDL.LU R26, [R1+0x108] ;  /* 0x00010800011a7983 */ /* 0x000f280000300800 */
[----:B------:R-:W4:Y:S04]  /*70bc0*/  LDL.LU R27, [R1+0x10c] ;  /* 0x00010c00011b7983 */ /* 0x000f280000300800 */
[----:B-1----:R-:W-:Y:S04]  /*70bd0*/  STL.64 [R1+0x180], R56 ;  /* 0x0001803801007387 */ /* 0x002fe80000100a00 */
[----:B------:R-:W-:Y:S04]  /*70be0*/  STL.64 [R1+0x188], R58 ;  /* 0x0001883a01007387 */ /* 0x000fe80000100a00 */
[----:B------:R-:W-:Y:S01]  /*70bf0*/  STSM.16.M88.4 [R0], R52 ;  /* 0x0000003400007844 */ /* 0x000fe20000000200 */
[----:B------:R-:W-:-:S03]  /*70c00*/  NOP ;  /* 0x0000000000007918 */ /* 0x000fc60000000000 */
[----:B------:R-:W0:Y:S01]  /*70c10*/  LDS.128 R52, [R0] ;  /* 0x0000000000347984 */ /* 0x000e220000000c00 */
[----:B------:R-:W-:-:S03]  /*70c20*/  NOP ;  /* 0x0000000000007918 */ /* 0x000fc60000000000 */
[----:B------:R-:W-:Y:S01]  /*70c30*/  STSM.16.M88.4 [R0], R48 ;  /* 0x0000003000007844 */ /* 0x000fe20000000200 */
[----:B------:R-:W-:-:S03]  /*70c40*/  NOP ;  /* 0x0000000000007918 */ /* 0x000fc60000000000 */
[----:B------:R-:W1:Y:S01]  /*70c50*/  LDS.128 R48, [R0] ;  /* 0x0000000000307984 */ /* 0x000e620000000c00 */
[----:B------:R-:W-:-:S03]  /*70c60*/  NOP ;  /* 0x0000000000007918 */ /* 0x000fc60000000000 */
[----:B--2---:R-:W-:Y:S01]  /*70c70*/  STSM.16.M88.4 [R0], R44 ;  /* 0x0000002c00007844 */ /* 0x004fe20000000200 */
[----:B------:R-:W-:-:S03]  /*70c80*/  NOP ;  /* 0x0000000000007918 */ /* 0x000fc60000000000 */
[----:B------:R-:W2:Y:S01]  /*70c90*/  LDS.128 R44, [R0] ;  /* 0x00000000002c7984 */ /* 0x000ea20000000c00 */
[----:B------:R-:W-:-:S03]  /*70ca0*/  NOP ;  /* 0x0000000000007918 */ /* 0x000fc60000000000 */
[----:B---3--:R-:W-:Y:S01]  /*70cb0*/  STSM.16.M88.4 [R0], R40 ;  /* 0x0000002800007844 */ /* 0x008fe20000000200 */
[----:B------:R-:W-:-:S03]  /*70cc0*/  NOP ;  /* 0x0000000000007918 */ /* 0x000fc60000000000 */
[----:B------:R-:W3:Y:S01]  /*70cd0*/  LDS.128 R40, [R0] ;  /* 0x0000000000287984 */ /* 0x000ee20000000c00 */
[----:B------:R-:W-:-:S03]  /*70ce0*/  NOP ;  /* 0x0000000000007918 */ /* 0x000fc60000000000 */
[----:B----4-:R-:W-:Y:S01]  /*70cf0*/  STSM.16.M88.4 [R0], R36 ;  /* 0x0000002400007844 */ /* 0x010fe20000000200 */
        /* <DEDUP_REMOVED lines=91> */
[----:B0-----:R-:W-:Y:S04]  /*712b0*/  STL.64 [R1+0xf0], R52 ;  /* 0x0000f03401007387 */ /* 0x001fe80000100a00 */
[----:B------:R-:W-:Y:S04]  /*712c0*/  STL.64 [R1+0xf8], R54 ;  /* 0x0000f83601007387 */ /* 0x000fe80000100a00 */
[----:B-1----:R-:W-:Y:S04]  /*712d0*/  STL.64 [R1+0xe0], R48 ;  /* 0x0000e03001007387 */ /* 0x002fe80000100a00 */
[----:B------:R-:W-:Y:S04]  /*712e0*/  STL.64 [R1+0xe8], R50 ;  /* 0x0000e83201007387 */ /* 0x000fe80000100a00 */
[----:B--2---:R-:W-:Y:S04]  /*712f0*/  STL.64 [R1+0xd0], R44 ;  /* 0x0000d02c01007387 */ /* 0x004fe80000100a00 */
[----:B------:R-:W-:Y:S04]  /*71300*/  STL.64 [R1+0xd8], R46 ;  /* 0x0000d82e01007387 */ /* 0x000fe80000100a00 */
[----:B---3--:R-:W-:Y:S04]  /*71310*/  STL.64 [R1+0xc0], R40 ;  /* 0x0000c02801007387 */ /* 0x008fe80000100a00 */
[----:B------:R-:W-:Y:S04]  /*71320*/  STL.64 [R1+0xc8], R42 ;  /* 0x0000c82a01007387 */ /* 0x000fe80000100a00 */
[----:B----4-:R-:W-:Y:S04]  /*71330*/  STL.64 [R1+0xb0], R36 ;  /* 0x0000b02401007387 */ /* 0x010fe80000100a00 */
[----:B------:R-:W-:Y:S04]  /*71340*/  STL.64 [R1+0xb8], R38 ;  /* 0x0000b82601007387 */ /* 0x000fe80000100a00 */
        /* <DEDUP_REMOVED lines=32> */
[----:B------:R-:W4:Y:S04]  /*71550*/  LDL.LU R56, [R1] ;  /* 0x0000000001387983 */ /* 0x000f280000300800 */
[----:B------:R-:W4:Y:S04]  /*71560*/  LDL.LU R57, [R1+0x4] ;  /* 0x0000040001397983 */ /* 0x000f280000300800 */
[----:B------:R-:W4:Y:S04]  /*71570*/  LDL.LU R58, [R1+0x8] ;  /* 0x00000800013a7983 */ /* 0x000f280000300800 */
[----:B------:R-:W4:Y:S04]  /*71580*/  LDL.LU R59, [R1+0xc] ;  /* 0x00000c00013b7983 */ /* 0x000f280000300800 */
[----:B------:R-:W-:Y:S01]  /*71590*/  STSM.16.M88.4 [R0], R24 ;  /* 0x0000001800007844 */ /* 0x000fe20000000200 */
[----:B------:R-:W-:-:S03]  /*715a0*/  NOP ;  /* 0x0000000000007918 */ /* 0x000fc60000000000 */
[----:B------:R-:W0:Y:S01]  /*715b0*/  LDS.128 R24, [R0] ;  /* 0x0000000000187984 */ /* 0x000e220000000c00 */
[----:B------:R-:W-:-:S03]  /*715c0*/  NOP ;  /* 0x0000000000007918 */ /* 0x000fc60000000000 */
[----:B0-----:R-:W-:Y:S04]  /*715d0*/  STL.64 [R1+0x80], R24 ;  /* 0x0000801801007387 */ /* 0x001fe80000100a00 */
[----:B------:R0:W-:Y:S04]  /*715e0*/  STL.64 [R1+0x88], R26 ;  /* 0x0000881a01007387 */ /* 0x0001e80000100a00 */
[----:B0-----:R-:W4:Y:S04]  /*715f0*/  LDL.LU.64 R26, [R1+0x25b8] ;  /* 0x0025b800011a7983 */ /* 0x001f280000300a00 */
[----:B------:R-:W4:Y:S04]  /*71600*/  LDL.LU.64 R24, [R1+0x25b0] ;  /* 0x0025b00001187983 */ /* 0x000f280000300a00 */
[----:B--2---:R-:W-:Y:S01]  /*71610*/  STSM.16.M88.4 [R0], R28 ;  /* 0x0000001c00007844 */ /* 0x004fe20000000200 */
[----:B------:R-:W-:-:S03]  /*71620*/  NOP ;  /* 0x0000000000007918 */ /* 0x000fc60000000000 */
[----:B------:R-:W0:Y:S01]  /*71630*/  LDS.128 R28, [R0] ;  /* 0x00000000001c7984 */ /* 0x000e220000000c00 */
[----:B------:R-:W-:-:S03]  /*71640*/  NOP ;  /* 0x0000000000007918 */ /* 0x000fc60000000000 */
[----:B---3--:R-:W-:Y:S01]  /*71650*/  STSM.16.M88.4 [R0], R32 ;  /* 0x0000002000007844 */ /* 0x008fe20000000200 */
[----:B------:R-:W-:-:S03]  /*71660*/  NOP ;  /* 0x0000000000007918 */ /* 0x000fc60000000000 */
[----:B------:R-:W1:Y:S01]  /*71670*/  LDS.128 R32, [R0] ;  /* 0x0000000000207984 */ /* 0x000e620000000c00 */
[----:B------:R-:W-:-:S03]  /*71680*/  NOP ;  /* 0x0000000000007918 */ /* 0x000fc60000000000 */
[----:B----4-:R-:W-:Y:S01]  /*71690*/  STSM.16.M88.4 [R0], R36 ;  /* 0x0000002400007844 */ /* 0x010fe20000000200 */
[----:B------:R-:W-:-:S03]  /*716a0*/  NOP ;  /* 0x0000000000007918 */ /* 0x000fc60000000000 */
[----:B------:R-:W2:Y:S01]  /*716b0*/  LDS.128 R36, [R0] ;  /* 0x0000000000247984 */ /* 0x000ea20000000c00 */
[----:B------:R-:W-:-:S03]  /*716c0*/  NOP ;  /* 0x0000000000007918 */ /* 0x000fc60000000000 */
[----:B0-----:R-:W-:Y:S04]  /*716d0*/  STL.64 [R1+0x70], R28 ;  /* 0x0000701c01007387 */ /* 0x001fe80000100a00 */
[----:B------:R0:W-:Y:S04]  /*716e0*/  STL.64 [R1+0x78], R30 ;  /* 0x0000781e01007387 */ /* 0x0001e80000100a00 */
[----:B0-----:R-:W3:Y:S04]  /*716f0*/  LDL.LU.64 R30, [R1+0x25a8] ;  /* 0x0025a800011e7983 */ /* 0x001ee80000300a00 */
[----:B------:R-:W3:Y:S04]  /*71700*/  LDL.LU.64 R28, [R1+0x25a0] ;  /* 0x0025a000011c7983 */ /* 0x000ee80000300a00 */
[----:B------:R-:W-:Y:S01]  /*71710*/  STSM.16.M88.4 [R0], R40 ;  /* 0x0000002800007844 */ /* 0x000fe20000000200 */
[----:B------:R-:W-:-:S03]  /*71720*/  NOP ;  /* 0x0000000000007918 */ /* 0x000fc60000000000 */
[----:B------:R-:W0:Y:S01]  /*71730*/  LDS.128 R40, [R0] ;  /* 0x0000000000287984 */ /* 0x000e220000000c00 */
        /* <DEDUP_REMOVED lines=9> */
[----:B-1----:R-:W-:Y:S04]  /*717d0*/  STL.64 [R1+0x60], R32 ;  /* 0x0000602001007387 */ /* 0x002fe80000100a00 */
[----:B------:R1:W-:Y:S04]  /*717e0*/  STL.64 [R1+0x68], R34 ;  /* 0x0000682201007387 */ /* 0x0003e80000100a00 */
[----:B------:R-:W-:Y:S01]  /*717f0*/  STSM.16.M88.4 [R0], R52 ;  /* 0x0000003400007844 */ /* 0x000fe20000000200 */
[----:B------:R-:W-:-:S03]  /*71800*/  NOP ;  /* 0x0000000000007918 */ /* 0x000fc60000000000 */
[----:B------:R-:W4:Y:S01]  /*71810*/  LDS.128 R52, [R0] ;  /* 0x0000000000347984 */ /* 0x000f220000000c00 */
[----:B------:R-:W-:-:S03]  /*71820*/  NOP ;  /* 0x0000000000007918 */ /* 0x000fc60000000000 */
[----:B-1----:R-:W3:Y:S04]  /*71830*/  LDL.LU.64 R34, [R1+0x2598] ;  /* 0x0025980001227983 */ /* 0x002ee80000300a00 */
[----:B------:R-:W3:Y:S04]  /*71840*/  LDL.LU.64 R32, [R1+0x2590] ;  /* 0x0025900001207983 */ /* 0x000ee80000300a00 */
[----:B------:R-:W-:Y:S01]  /*71850*/  STSM.16.M88.4 [R0], R56 ;  /* 0x0000003800007844 */ /* 0x000fe20000000200 */
[----:B------:R-:W-:-:S03]  /*71860*/  NOP ;  /* 0x0000000000007918 */ /* 0x000fc60000000000 */
[----:B--2---:R-:W-:Y:S04]  /*71870*/  STL.64 [R1+0x50], R36 ;  /* 0x0000502401007387 */ /* 0x004fe80000100a00 */
[----:B------:R1:W-:Y:S04]  /*71880*/  STL.64 [R1+0x58], R38 ;  /* 0x0000582601007387 */ /* 0x0003e80000100a00 */
[----:B------:R-:W2:Y:S01]  /*71890*/  LDS.128 R56, [R0] ;  /* 0x0000000000387984 */ /* 0x000ea20000000c00 */
[----:B------:R-:W-:-:S03]  /*718a0*/  NOP ;  /* 0x0000000000007918 */ /* 0x000fc60000000000 */
[----:B------:R-:W-:Y:S01]  /*718b0*/  STSM.16.M88.4 [R0], R4 ;  /* 0x0000000400007844 */ /* 0x000fe20000000200 */
[----:B------:R-:W-:-:S03]  /*718c0*/  NOP ;  /* 0x0000000000007918 */ /* 0x000fc60000000000 */
[----:B-1----:R-:W3:Y:S04]  /*718d0*/  LDL.LU.64 R38, [R1+0x2588] ;  /* 0x0025880001267983 */ /* 0x002ee80000300a00 */
[----:B------:R-:W3:Y:S04]  /*718e0*/  LDL.LU.64 R36, [R1+0x2580] ;  /* 0x0025800001247983 */ /* 0x000ee80000300a00 */
[----:B------:R-:W1:Y:S01]  /*718f0*/  LDS.128 R4, [R0] ;  /* 0x0000000000047984 */ /* 0x000e620000000c00 */
[----:B------:R-:W-:-:S03]  /*71900*/  NOP ;  /* 0x0000000000007918 */ /* 0x000fc60000000000 */
[----:B0-----:R-:W-:Y:S04]  /*71910*/  STL.64 [R1+0x40], R40 ;  /* 0x0000402801007387 */ /* 0x001fe80000100a00 */
[----:B------:R0:W-:Y:S04]  /*71920*/  STL.64 [R1+0x48], R42 ;  /* 0x0000482a01007387 */ /* 0x0001e80000100a00 */
[----:B0-----:R-:W3:Y:S04]  /*71930*/  LDL.LU.64 R42, [R1+0x2578] ;  /* 0x00257800012a7983 */ /* 0x001ee80000300a00 */
[----:B------:R-:W3:Y:S04]  /*71940*/  LDL.LU.64 R40, [R1+0x2570] ;  /* 0x0025700001287983 */ /* 0x000ee80000300a00 */
[----:B----4-:R-:W-:Y:S04]  /*71950*/  STL.64 [R1+0x30], R44 ;  /* 0x0000302c01007387 */ /* 0x010fe80000100a00 */
[----:B------:R0:W-:Y:S04]  /*71960*/  STL.64 [R1+0x38], R46 ;  /* 0x0000382e01007387 */ /* 0x0001e80000100a00 */
[----:B0-----:R-:W4:Y:S04]  /*71970*/  LDL.LU.64 R46, [R1+0x2568] ;  /* 0x00256800012e7983 */ /* 0x001f280000300a00 */
[----:B------:R-:W4:Y:S04]  /*71980*/  LDL.LU.64 R44, [R1+0x2560] ;  /* 0x00256000012c7983 */ /* 0x000f280000300a00 */
[----:B------:R-:W-:Y:S04]  /*71990*/  STL.64 [R1+0x20], R48 ;  /* 0x0000203001007387 */ /* 0x000fe80000100a00 */
[----:B------:R0:W-:Y:S04]  /*719a0*/  STL.64 [R1+0x28], R50 ;  /* 0x0000283201007387 */ /* 0x0001e80000100a00 */
[----:B0-----:R-:W4:Y:S04]  /*719b0*/  LDL.LU.64 R50, [R1+0x2558] ;  /* 0x0025580001327983 */ /* 0x001f280000300a00 */
[----:B------:R-:W4:Y:S04]  /*719c0*/  LDL.LU.64 R48, [R1+0x2550] ;  /* 0x0025500001307983 */ /* 0x000f280000300a00 */
[----:B------:R-:W-:Y:S04]  /*719d0*/  STL.64 [R1+0x10], R52 ;  /* 0x0000103401007387 */ /* 0x000fe80000100a00 */
[----:B------:R0:W-:Y:S04]  /*719e0*/  STL.64 [R1+0x18], R54 ;  /* 0x0000183601007387 */ /* 0x0001e80000100a00 */
[----:B------:R-:W-:Y:S01]  /*719f0*/  STSM.16.M88.4 [R0], R8 ;  /* 0x0000000800007844 */ /* 0x000fe20000000200 */
[----:B------:R-:W-:-:S03]  /*71a00*/  NOP ;  /* 0x0000000000007918 */ /* 0x000fc60000000000 */
[----:B0-----:R-:W4:Y:S04]  /*71a10*/  LDL.LU.64 R54, [R1+0x2548] ;  /* 0x0025480001367983 */ /* 0x001f280000300a00 */
[----:B------:R-:W4:Y:S04]  /*71a20*/  LDL.LU.64 R52, [R1+0x2540] ;  /* 0x0025400001347983 */ /* 0x000f280000300a00 */
[----:B--2---:R-:W-:Y:S04]  /*71a30*/  STL.64 [R1], R56 ;  /* 0x0000003801007387 */ /* 0x004fe80000100a00 */
[----:B------:R0:W-:Y:S04]  /*71a40*/  STL.64 [R1+0x8], R58 ;  /* 0x0000083a01007387 */ /* 0x0001e80000100a00 */
[----:B0-----:R-:W2:Y:S04]  /*71a50*/  LDL.LU.64 R58, [R1+0x2538] ;  /* 0x00253800013a7983 */ /* 0x001ea80000300a00 */
[----:B------:R-:W2:Y:S04]  /*71a60*/  LDL.LU.64 R56, [R1+0x2530] ;  /* 0x0025300001387983 */ /* 0x000ea80000300a00 */
[----:B-1----:R-:W-:Y:S04]  /*71a70*/  STL.64 [R1+0x320], R4 ;  /* 0x0003200401007387 */ /* 0x002fe80000100a00 */
[----:B------:R-:W-:Y:S04]  /*71a80*/  STL.64 [R1+0x328], R6 ;  /* 0x0003280601007387 */ /* 0x000fe80000100a00 */
[----:B------:R-:W0:Y:S01]  /*71a90*/  LDS.128 R4, [R0] ;  /* 0x0000000000047984 */ /* 0x000e220000000c00 */
[----:B------:R-:W-:-:S03]  /*71aa0*/  NOP ;  /* 0x0000000000007918 */ /* 0x000fc60000000000 */
[----:B------:R-:W-:Y:S04]  /*71ab0*/  STSM.16.M88.4 [R0], R12 ;  /* 0x0000000c00007844 */ /* 0x000fe80000000200 */
[----:B0-----:R-:W-:Y:S04]  /*71ac0*/  STL.64 [R1+0x330], R4 ;  /* 0x0003300401007387 */ /* 0x001fe80000100a00 */
[----:B------:R-:W-:Y:S01]  /*71ad0*/  STL.64 [R1+0x338], R6 ;  /* 0x0003380601007387 */ /* 0x000fe20000100a00 */
[----:B------:R-:W-:-:S03]  /*71ae0*/  NOP ;  /* 0x0000000000007918 */ /* 0x000fc60000000000 */
[----:B------:R-:W0:Y:S01]  /*71af0*/  LDS.128 R4, [R0] ;  /* 0x0000000000047984 */ /* 0x000e220000000c00 */
[----:B------:R-:W-:-:S03]  /*71b00*/  NOP ;  /* 0x0000000000007918 */ /* 0x000fc60000000000 */
[----:B------:R-:W-:Y:S01]  /*71b10*/  STSM.16.M88.4 [R0], R16 ;  /* 0x0000001000007844 */ /* 0x000fe20000000200 */
[----:B------:R-:W-:-:S03]  /*71b20*/  NOP ;  /* 0x0000000000007918 */ /* 0x000fc60000000000 */
[----:B0-----:R-:W-:Y:S04]  /*71b30*/  STL.64 [R1+0x350], R4 ;  /* 0x0003500401007387 */ /* 0x001fe80000100a00 */
        /* <DEDUP_REMOVED lines=15> */
[----:B---3--:R-:W-:Y:S01]  /*71c30*/  STSM.16.M88.4 [R0], R28 ;  /* 0x0000001c00007844 */ /* 0x008fe20000000200 */
        /* <DEDUP_REMOVED lines=13> */
[----:B------:R-:W1:Y:S01]  /*71d10*/  LDS.128 R8, [R0] ;  /* 0x0000000000087984 */ /* 0x000e620000000c00 */
[----:B------:R-:W-:-:S03]  /*71d20*/  NOP ;  /* 0x0000000000007918 */ /* 0x000fc60000000000 */
[----:B------:R-:W3:Y:S04]  /*71d30*/  LDL.LU R12, [R1+0x200] ;  /* 0x00020000010c7983 */ /* 0x000ee80000300800 */
[----:B------:R-:W-:Y:S04]  /*71d40*/  STSM.16.M88.4 [R0], R40 ;  /* 0x0000002800007844 */ /* 0x000fe80000000200 */
[----:B0-----:R0:W-:Y:S04]  /*71d50*/  STL.64 [R1+0x380], R4 ;  /* 0x0003800401007387 */ /* 0x0011e80000100a00 */
[----:B------:R4:W-:Y:S04]  /*71d60*/  STL.64 [R1+0x388], R6 ;  /* 0x0003880601007387 */ /* 0x0009e80000100a00 */
[----:B------:R-:W3:Y:S04]  /*71d70*/  LDL.LU R13, [R1+0x204] ;  /* 0x00020400010d7983 */ /* 0x000ee80000300800 */
[----:B------:R-:W3:Y:S04]  /*71d80*/  LDL.LU R14, [R1+0x208] ;  /* 0x00020800010e7983 */ /* 0x000ee80000300800 */
[----:B------:R-:W3:Y:S01]  /*71d90*/  LDL.LU R15, [R1+0x20c] ;  /* 0x00020c00010f7983 */ /* 0x000ee20000300800 */
[----:B------:R-:W-:-:S03]  /*71da0*/  NOP ;  /* 0x0000000000007918 */ /* 0x000fc60000000000 */
[----:B0-----:R-:W3:Y:S04]  /*71db0*/  LDL.LU R4, [R1+0x210] ;  /* 0x0002100001047983 */ /* 0x001ee80000300800 */
[----:B-1----:R-:W-:Y:S04]  /*71dc0*/  STL.64 [R1+0x3b0], R8 ;  /* 0x0003b00801007387 */ /* 0x002fe80000100a00 */
[----:B------:R-:W-:Y:S04]  /*71dd0*/  STL.64 [R1+0x3b8], R10 ;  /* 0x0003b80a01007387 */ /* 0x000fe80000100a00 */
[----:B------:R-:W0:Y:S01]  /*71de0*/  LDS.128 R8, [R0] ;  /* 0x0000000000087984 */ /* 0x000e220000000c00 */
[----:B------:R-:W-:-:S03]  /*71df0*/  NOP ;  /* 0x0000000000007918 */ /* 0x000fc60000000000 */
[----:B------:R-:W3:Y:S04]  /*71e00*/  LDL.LU R5, [R1+0x214] ;  /* 0x0002140001057983 */ /* 0x000ee80000300800 */
[----:B----4-:R-:W4:Y:S04]  /*71e10*/  LDL.LU R6, [R1+0x218] ;  /* 0x0002180001067983 */ /* 0x010f280000300800 */
[----:B------:R-:W4:Y:S04]  /*71e20*/  LDL.LU R7, [R1+0x21c] ;  /* 0x00021c0001077983 */ /* 0x000f280000300800 */
        /* <DEDUP_REMOVED lines=16> */
[----:B0-----:R0:W-:Y:S04]  /*71f30*/  STL.64 [R1+0x3d0], R8 ;  /* 0x0003d00801007387 */ /* 0x0011e80000100a00 */
[----:B------:R2:W-:Y:S04]  /*71f40*/  STL.64 [R1+0x3d8], R10 ;  /* 0x0003d80a01007387 */ /* 0x0005e80000100a00 */
[----:B0-----:R-:W4:Y:S04]  /*71f50*/  LDL.LU R8, [R1+0x220] ;  /* 0x0002200001087983 */ /* 0x001f280000300800 */
[----:B-1----:R-:W-:Y:S04]  /*71f60*/  STL.64 [R1+0x3f0], R16 ;  /* 0x0003f01001007387 */ /* 0x002fe80000100a00 */
[----:B------:R-:W-:Y:S04]  /*71f70*/  STL.64 [R1+0x3f8], R18 ;  /* 0x0003f81201007387 */ /* 0x000fe80000100a00 */
[----:B------:R-:W4:Y:S04]  /*71f80*/  LDL.LU R9, [R1+0x224] ;  /* 0x0002240001097983 */ /* 0x000f280000300800 */
[----:B--2---:R-:W2:Y:S04]  /*71f90*/  LDL.LU R10, [R1+0x228] ;  /* 0x00022800010a7983 */ /* 0x004ea80000300800 */
[----:B------:R-:W2:Y:S04]  /*71fa0*/  LDL.LU R11, [R1+0x22c] ;  /* 0x00022c00010b7983 */ /* 0x000ea80000300800 */
[----:B------:R-:W-:Y:S01]  /*71fb0*/  STSM.16.M88.4 [R0], R56 ;  /* 0x0000003800007844 */ /* 0x000fe20000000200 */
[----:B------:R-:W-:-:S03]  /*71fc0*/  NOP ;  /* 0x0000000000007918 */ /* 0x000fc60000000000 */
[----:B------:R-:W0:Y:S01]  /*71fd0*/  LDS.128 R16, [R0] ;  /* 0x0000000000107984 */ /* 0x000e220000000c00 */
[----:B------:R-:W-:-:S03]  /*71fe0*/  NOP ;  /* 0x0000000000007918 */ /* 0x000fc60000000000 */
[----:B0-----:R-:W-:Y:S04]  /*71ff0*/  STL.64 [R1+0x3e0], R16 ;  /* 0x0003e01001007387 */ /* 0x001fe80000100a00 */
[----:B------:R-:W-:Y:S04]  /*72000*/  STL.64 [R1+0x3e8], R18 ;  /* 0x0003e81201007387 */ /* 0x000fe80000100a00 */
[----:B---3--:R0:W-:Y:S01]  /*72010*/  STSM.16.M88.4 [R0], R12 ;  /* 0x0000000c00007844 */ /* 0x0081e20000000200 */
[----:B------:R-:W-:-:S03]  /*72020*/  NOP ;  /* 0x0000000000007918 */ /* 0x000fc60000000000 */
[----:B------:R-:W1:Y:S01]  /*72030*/  LDS.128 R16, [R0] ;  /* 0x0000000000107984 */ /* 0x000e620000000c00 */
[----:B------:R-:W-:-:S03]  /*72040*/  NOP ;  /* 0x0000000000007918 */ /* 0x000fc60000000000 */
[----:B0-----:R-:W3:Y:S04]  /*72050*/  LDL.LU R12, [R1+0x230] ;  /* 0x00023000010c7983 */ /* 0x001ee80000300800 */
[----:B------:R-:W3:Y:S04]  /*72060*/  LDL.LU R13, [R1+0x234] ;  /* 0x00023400010d7983 */ /* 0x000ee80000300800 */
[----:B------:R-:W3:Y:S04]  /*72070*/  LDL.LU R14, [R1+0x238] ;  /* 0x00023800010e7983 */ /* 0x000ee80000300800 */
[----:B------:R-:W3:Y:S04]  /*72080*/  LDL.LU R15, [R1+0x23c] ;  /* 0x00023c00010f7983 */ /* 0x000ee80000300800 */
[----:B----4-:R-:W-:Y:S01]  /*72090*/  STSM.16.M88.4 [R0], R4 ;  /* 0x0000000400007844 */ /* 0x010fe20000000200 */
[----:B------:R-:W-:-:S03]  /*720a0*/  NOP ;  /* 0x0000000000007918 */ /* 0x000fc60000000000 */
[----:B------:R-:W0:Y:S01]  /*720b0*/  LDS.128 R28, [R0] ;  /* 0x00000000001c7984 */ /* 0x000e220000000c00 */
[----:B------:R-:W-:-:S03]  /*720c0*/  NOP ;  /* 0x0000000000007918 */ /* 0x000fc60000000000 */
[----:B-1----:R1:W-:Y:S04]  /*720d0*/  STL.64 [R1+0x400], R16 ;  /* 0x0004001001007387 */ /* 0x0023e80000100a00 */
        /* <DEDUP_REMOVED lines=11> */
[----:B----4-:R-:W4:Y:S04]  /*72190*/  LDL.LU R18, [R1+0x268] ;  /* 0x0002680001127983 */ /* 0x010f280000300800 */
[----:B------:R-:W4:Y:S04]  /*721a0*/  LDL.LU R19, [R1+0x26c] ;  /* 0x00026c0001137983 */ /* 0x000f280000300800 */
[----:B------:R-:W4:Y:S04]  /*721b0*/  LDL.LU R4, [R1+0x270] ;  /* 0x0002700001047983 */ /* 0x000f280000300800 */
[----:B0-----:R-:W-:Y:S04]  /*721c0*/  STL.64 [R1+0x200], R28 ;  /* 0x0002001c01007387 */ /* 0x001fe80000100a00 */
[----:B------:R-:W-:Y:S04]  /*721d0*/  STL.64 [R1+0x208], R30 ;  /* 0x0002081e01007387 */ /* 0x000fe80000100a00 */
[----:B------:R-:W4:Y:S04]  /*721e0*/  LDL.LU R5, [R1+0x274] ;  /* 0x0002740001057983 */ /* 0x000f280000300800 */
[----:B------:R-:W4:Y:S04]  /*721f0*/  LDL.LU R6, [R1+0x278] ;  /* 0x0002780001067983 */ /* 0x000f280000300800 */
[----:B------:R-:W4:Y:S04]  /*72200*/  LDL.LU R7, [R1+0x27c] ;  /* 0x00027c0001077983 */ /* 0x000f280000300800 */
[----:B--2---:R0:W-:Y:S01]  /*72210*/  STSM.16.M88.4 [R0], R8 ;  /* 0x0000000800007844 */ /* 0x0041e20000000200 */
[----:B------:R-:W-:-:S03]  /*72220*/  NOP ;  /* 0x0000000000007918 */ /* 0x000fc60000000000 */
[----:B------:R-:W1:Y:S01]  /*72230*/  LDS.128 R28, [R0] ;  /* 0x00000000001c7984 */ /* 0x000e620000000c00 */
[----:B------:R-:W-:-:S03]  /*72240*/  NOP ;  /* 0x0000000000007918 */ /* 0x000fc60000000000 */
[----:B0-----:R-:W2:Y:S04]  /*72250*/  LDL.LU R8, [R1+0x280] ;  /* 0x0002800001087983 */ /* 0x001ea80000300800 */
[----:B-1----:R-:W-:Y:S04]  /*72260*/  STL.64 [R1+0x220], R28 ;  /* 0x0002201c01007387 */ /* 0x002fe80000100a00 */
[----:B------:R-:W-:Y:S04]  /*72270*/  STL.64 [R1+0x228], R30 ;  /* 0x0002281e01007387 */ /* 0x000fe80000100a00 */
[----:B------:R-:W2:Y:S04]  /*72280*/  LDL.LU R9, [R1+0x284] ;  /* 0x0002840001097983 */ /* 0x000ea80000300800 */
[----:B------:R-:W2:Y:S04]  /*72290*/  LDL.LU R10, [R1+0x288] ;  /* 0x00028800010a7983 */ /* 0x000ea80000300800 */
[----:B------:R-:W2:Y:S04]  /*722a0*/  LDL.LU R11, [R1+0x28c] ;  /* 0x00028c00010b7983 */ /* 0x000ea80000300800 */
[----:B---3--:R0:W-:Y:S01]  /*722b0*/  STSM.16.M88.4 [R0], R12 ;  /* 0x0000000c00007844 */ /* 0x0081e20000000200 */
[----:B------:R-:W-:-:S03]  /*722c0*/  NOP ;  /* 0x0000000000007918 */ /* 0x000fc60000000000 */
[----:B------:R-:W1:Y:S01]  /*722d0*/  LDS.128 R28, [R0] ;  /* 0x00000000001c7984 */ /* 0x000e620000000c00 */
[----:B------:R-:W-:-:S03]  /*722e0*/  NOP ;  /* 0x0000000000007918 */ /* 0x000fc60000000000 */
[----:B0-----:R-:W3:Y:S04]  /*722f0*/  LDL.LU R12, [R1+0x290] ;  /* 0x00029000010c7983 */ /* 0x001ee80000300800 */
[----:B------:R-:W-:Y:S01]  /*72300*/  STSM.16.M88.4 [R0], R24 ;  /* 0x0000001800007844 */ /* 0x000fe20000000200 */
[----:B------:R-:W-:-:S03]  /*72310*/  NOP ;  /* 0x0000000000007918 */ /* 0x000fc60000000000 */
[----:B------:R-:W-:Y:S01]  /*72320*/  LDS.128 R24, [R0] ;  /* 0x0000000000187984 */ /* 0x000fe20000000c00 */
[----:B------:R-:W-:-:S03]  /*72330*/  NOP ;  /* 0x0000000000007918 */ /* 0x000fc60000000000 */
[----:B------:R-:W-:Y:S01]  /*72340*/  STSM.16.M88.4 [R0], R20 ;  /* 0x0000001400007844 */ /* 0x000fe20000000200 */
[----:B------:R-:W-:-:S03]  /*72350*/  NOP ;  /* 0x0000000000007918 */ /* 0x000fc60000000000 */
[----:B------:R-:W-:Y:S01]  /*72360*/  LDS.128 R20, [R0] ;  /* 0x0000000000147984 */ /* 0x000fe20000000c00 */
[----:B------:R-:W-:-:S03]  /*72370*/  NOP ;  /* 0x0000000000007918 */ /* 0x000fc60000000000 */
[----:B----4-:R-:W-:Y:S01]  /*72380*/  STSM.16.M88.4 [R0], R16 ;  /* 0x0000001000007844 */ /* 0x010fe20000000200 */
[----:B------:R-:W-:-:S03]  /*72390*/  NOP ;  /* 0x0000000000007918 */ /* 0x000fc60000000000 */
[----:B------:R-:W0:Y:S01]  /*723a0*/  LDS.128 R16, [R0] ;  /* 0x0000000000107984 */ /* 0x000e220000000c00 */
[----:B------:R-:W-:-:S03]  /*723b0*/  NOP ;  /* 0x0000000000007918 */ /* 0x000fc60000000000 */
[----:B------:R-:W-:Y:S01]  /*723c0*/  STSM.16.M88.4 [R0], R4 ;  /* 0x0000000400007844 */ /* 0x000fe20000000200 */
[----:B------:R-:W-:-:S03]  /*723d0*/  NOP ;  /* 0x0000000000007918 */ /* 0x000fc60000000000 */
[----:B------:R-:W4:Y:S01]  /*723e0*/  LDS.128 R4, [R0] ;  /* 0x0000000000047984 */ /* 0x000f220000000c00 */
[----:B------:R-:W-:-:S03]  /*723f0*/  NOP ;  /* 0x0000000000007918 */ /* 0x000fc60000000000 */
[----:B-1----:R-:W-:Y:S04]  /*72400*/  STL.64 [R1+0x210], R28 ;  /* 0x0002101c01007387 */ /* 0x002fe80000100a00 */
[----:B------:R-:W-:Y:S04]  /*72410*/  STL.64 [R1+0x218], R30 ;  /* 0x0002181e01007387 */ /* 0x000fe80000100a00 */
[----:B------:R-:W3:Y:S01]  /*72420*/  LDL.LU R13, [R1+0x294] ;  /* 0x00029400010d7983 */ /* 0x000ee20000300800 */
[----:B0-----:R-:W-:-:S03]  /*72430*/  IMAD.MOV.U32 R61, RZ, RZ, R19 ;  /* 0x000000ffff3d7224 */ /* 0x001fc600078e0013 */
[----:B------:R-:W3:Y:S04]  /*72440*/  LDL.LU R14, [R1+0x298] ;  /* 0x00029800010e7983 */ /* 0x000ee80000300800 */
[----:B------:R-:W3:Y:S04]  /*72450*/  LDL.LU R15, [R1+0x29c] ;  /* 0x00029c00010f7983 */ /* 0x000ee80000300800 */
[----:B------:R-:W-:Y:S04]  /*72460*/  STL.64 [R1+0x240], R24 ;  /* 0x0002401801007387 */ /* 0x000fe80000100a00 */
[----:B------:R-:W-:Y:S04]  /*72470*/  STL.64 [R1+0x248], R26 ;  /* 0x0002481a01007387 */ /* 0x000fe80000100a00 */
[----:B------:R-:W-:Y:S04]  /*72480*/  STL.64 [R1+0x230], R20 ;  /* 0x0002301401007387 */ /* 0x000fe80000100a00 */
[----:B------:R-:W-:Y:S04]  /*72490*/  STL.64 [R1+0x238], R22 ;  /* 0x0002381601007387 */ /* 0x000fe80000100a00 */
[----:B------:R-:W-:Y:S04]  /*724a0*/  STL.64 [R1+0x250], R16 ;  /* 0x0002501001007387 */ /* 0x000fe80000100a00 */
[----:B------:R-:W-:Y:S04]  /*724b0*/  STL [R1+0x258], R18 ;  /* 0x0002581201007387 */ /* 0x000fe80000100800 */
[----:B------:R-:W-:Y:S04]  /*724c0*/  STL [R1+0x2508], R61 ;  /* 0x0025083d01007387 */ /* 0x000fe80000100800 */
[----:B----4-:R-:W-:Y:S04]  /*724d0*/  STL [R1+0x2518], R4 ;  /* 0x0025180401007387 */ /* 0x010fe80000100800 */
[----:B------:R-:W-:Y:S04]  /*724e0*/  STL [R1+0x2514], R5 ;  /* 0x0025140501007387 */ /* 0x000fe80000100800 */
[----:B------:R-:W-:Y:S04]  /*724f0*/  STL [R1+0x2510], R6 ;  /* 0x0025100601007387 */ /* 0x000fe80000100800 */
[----:B------:R-:W-:Y:S04]  /*72500*/  STL [R1+0x250c], R7 ;  /* 0x00250c0701007387 */ /* 0x000fe80000100800 */
[----:B--2---:R-:W-:Y:S01]  /*72510*/  STSM.16.M88.4 [R0], R8 ;  /* 0x0000000800007844 */ /* 0x004fe20000000200 */
[----:B------:R-:W-:-:S03]  /*72520*/  NOP ;  /* 0x0000000000007918 */ /* 0x000fc60000000000 */
[----:B------:R-:W0:Y:S01]  /*72530*/  LDS.128 R8, [R0] ;  /* 0x0000000000087984 */ /* 0x000e220000000c00 */
[----:B------:R-:W-:-:S03]  /*72540*/  NOP ;  /* 0x0000000000007918 */ /* 0x000fc60000000000 */
[----:B0-----:R-:W-:Y:S04]  /*72550*/  STL [R1+0x2528], R8 ;  /* 0x0025280801007387 */ /* 0x001fe80000100800 */
[----:B------:R-:W-:Y:S04]  /*72560*/  STL [R1+0x2524], R9 ;  /* 0x0025240901007387 */ /* 0x000fe80000100800 */
[----:B------:R-:W-:Y:S04]  /*72570*/  STL [R1+0x2520], R10 ;  /* 0x0025200a01007387 */ /* 0x000fe80000100800 */
[----:B------:R-:W-:Y:S04]  /*72580*/  STL [R1+0x251c], R11 ;  /* 0x00251c0b01007387 */ /* 0x000fe80000100800 */
        /* <DEDUP_REMOVED lines=34> */
[----:B---3--:R-:W-:Y:S01]  /*727b0*/  STSM.16.M88.4 [R0], R12 ;  /* 0x0000000c00007844 */ /* 0x008fe20000000200 */
[----:B------:R-:W-:-:S03]  /*727c0*/  NOP ;  /* 0x0000000000007918 */ /* 0x000fc60000000000 */
[----:B------:R-:W0:Y:S01]  /*727d0*/  LDS.128 R12, [R0] ;  /* 0x00000000000c7984 */ /* 0x000e220000000c00 */
[----:B------:R-:W-:-:S03]  /*727e0*/  NOP ;  /* 0x0000000000007918 */ /* 0x000fc60000000000 */
[----:B--2---:R-:W-:Y:S01]  /*727f0*/  STSM.16.M88.4 [R0], R16 ;  /* 0x0000001000007844 */ /* 0x004fe20000000200 */
[----:B------:R-:W-:-:S03]  /*72800*/  NOP ;  /* 0x0000000000007918 */ /* 0x000fc60000000000 */
[----:B------:R-:W1:Y:S01]  /*72810*/  LDS.128 R16, [R0] ;  /* 0x0000000000107984 */ /* 0x000e620000000c00 */
[----:B------:R-:W-:-:S03]  /*72820*/  NOP ;  /* 0x0000000000007918 */ /* 0x000fc60000000000 */
[----:B----4-:R-:W-:Y:S01]  /*72830*/  STSM.16.M88.4 [R0], R20 ;  /* 0x0000001400007844 */ /* 0x010fe20000000200 */
        /* <DEDUP_REMOVED lines=23> */
[----:B------:R0:W-:Y:S04]  /*729b0*/  STSM.16.M88.4 [R0], R4 ;  /* 0x0000000400007844 */ /* 0x0001e80000000200 */
[----:B0-----:R-:W2:Y:S04]  /*729c0*/  LDL.LU R7, [R1+0x1e0] ;  /* 0x0001e00001077983 */ /* 0x001ea80000300800 */
[----:B------:R-:W3:Y:S04]  /*729d0*/  LDL.LU R6, [R1+0x1f4] ;  /* 0x0001f40001067983 */ /* 0x000ee80000300800 */
[----:B------:R-:W4:Y:S04]  /*729e0*/  LDL.LU R5, [R1+0x1e4] ;  /* 0x0001e40001057983 */ /* 0x000f280000300800 */
[----:B------:R-:W4:Y:S04]  /*729f0*/  LDL.LU R4, [R1+0x1f8] ;  /* 0x0001f80001047983 */ /* 0x000f280000300800 */
[----:B------:R-:W4:Y:S04]  /*72a00*/  LDL.LU R61, [R1+0x1e8] ;  /* 0x0001e800013d7983 */ /* 0x000f280000300800 */
[----:B------:R-:W4:Y:S04]  /*72a10*/  LDL.LU R52, [R1+0x1fc] ;  /* 0x0001fc0001347983 */ /* 0x000f280000300800 */
[----:B------:R-:W4:Y:S04]  /*72a20*/  LDL.LU R50, [R1+0x1ec] ;  /* 0x0001ec0001327983 */ /* 0x000f280000300800 */
[----:B------:R-:W2:Y:S01]  /*72a30*/  LDL.LU R58, [R1+0x9c8] ;  /* 0x0009c800013a7983 */ /* 0x000ea20000300800 */
[C---:B------:R-:W-:Y:S01]  /*72a40*/  IMAD R3, R59.reuse, UR4, RZ ;  /* 0x000000043b037c24 */ /* 0x040fe2000f8e02ff */
[----:B------:R-:W-:Y:S01]  /*72a50*/  ISETP.GE.AND P0, PT, R59, UR10, PT ;  /* 0x0000000a3b007c0c */ /* 0x000fe2000bf06270 */
[----:B------:R-:W-:Y:S01]  /*72a60*/  IMAD R48, R60, UR24, RZ ;  /* 0x000000183c307c24 */ /* 0x000fe2000f8e02ff */
[----:B------:R-:W-:Y:S01]  /*72a70*/  PRMT R49, R47, 0x7632, R49 ;  /* 0x000076322f317816 */ /* 0x000fe20000000031 */
[----:B------:R-:W4:Y:S01]  /*72a80*/  LDL.LU R8, [R1+0x1d0] ;  /* 0x0001d00001087983 */ /* 0x000f220000300800 */
[----:B------:R-:W-:-:S02]  /*72a90*/  LEA R2, P1, R3, UR8, 0x1 ;  /* 0x0000000803027c11 */ /* 0x000fc4000f8208ff */
[----:B------:R-:W-:Y:S02]  /*72aa0*/  ISETP.LT.AND P0, PT, R60, UR29, !P0 ;  /* 0x0000001d3c007c0c */ /* 0x000fe4000c701270 */
[----:B------:R-:W-:-:S03]  /*72ab0*/  LEA.HI.X.SX32 R3, R3, UR9, 0x1, P1 ;  /* 0x0000000903037c11 */ /* 0x000fc600088f0eff */
[----:B------:R-:W-:Y:S01]  /*72ac0*/  IMAD.WIDE R44, R48, 0x2, R2 ;  /* 0x00000002302c7825 */ /* 0x000fe200078e0202 */
[----:B------:R-:W-:-:S07]  /*72ad0*/  NOP ;  /* 0x0000000000007918 */ /* 0x000fce0000000000 */
[----:B------:R2:W-:Y:S02]  /*72ae0*/  @P0 STG.E.U16 desc[UR6][R44.64], R47 ;  /* 0x0000002f2c000986 */ /* 0x0005e4000c101506 */
[C---:B--2---:R-:W-:Y:S01]  /*72af0*/  IMAD R45, R58.reuse, UR4, RZ ;  /* 0x000000043a2d7c24 */ /* 0x044fe2000f8e02ff */
[----:B------:R-:W-:Y:S01]  /*72b00*/  ISETP.GE.AND P0, PT, R58, UR12, PT ;  /* 0x0000000c3a007c0c */ /* 0x000fe2000bf06270 */
[----:B------:R-:W-:-:S03]  /*72b10*/  ULDC UR4, c[0x0][0x22c] ;  /* 0x00008b0000047ab9 */ /* 0x000fc60000000800 */
[C---:B------:R-:W-:Y:S02]  /*72b20*/  LEA R44, P1, R45.reuse, UR8, 0x1 ;  /* 0x000000082d2c7c11 */ /* 0x040fe4000f8208ff */
[----:B------:R-:W-:Y:S02]  /*72b30*/  ISETP.LT.AND P0, PT, R60, UR31, !P0 ;  /* 0x0000001f3c007c0c */ /* 0x000fe4000c701270 */
[----:B------:R-:W-:Y:S01]  /*72b40*/  LEA.HI.X.SX32 R45, R45, UR9, 0x1, P1 ;  /* 0x000000092d2d7c11 */ /* 0x000fe200088f0eff */
[----:B------:R-:W-:Y:S02]  /*72b50*/  ULDC.64 UR8, c[0x0][0x228] ;  /* 0x00008a0000087ab9 */ /* 0x000fe40000000a00 */
[----:B------:R-:W-:-:S08]  /*72b60*/  IMAD.WIDE R46, R48, 0x2, R44 ;  /* 0x00000002302e7825 */ /* 0x000fd000078e022c */
[----:B------:R0:W-:Y:S02]  /*72b70*/  @P0 STG.E.U16 desc[UR6][R46.64], R49 ;  /* 0x000000312e000986 */ /* 0x0001e4000c101506 */
[----:B0-----:R-:W-:-:S04]  /*72b80*/  IADD3 R46, R60, 0x1, RZ ;  /* 0x000000013c2e7810 */ /* 0x001fc80007ffe0ff */
[----:B------:R-:W-:Y:S01]  /*72b90*/  ISETP.GE.AND P0, PT, R46, UR11, PT ;  /* 0x0000000b2e007c0c */ /* 0x000fe2000bf06270 */
[----:B------:R-:W-:Y:S01]  /*72ba0*/  VIADD R48, R48, UR24 ;  /* 0x0000001830307c36 */ /* 0x000fe20008000000 */
[----:B------:R-:W-:Y:S01]  /*72bb0*/  PRMT R49, R7, 0x7632, R49 ;  /* 0x0000763207317816 */ /* 0x000fe20000000031 */
[----:B------:R-:W-:Y:S01]  /*72bc0*/  ULDC.64 UR10, c[0x0][0x228] ;  /* 0x00008a00000a7ab9 */ /* 0x000fe20000000a00 */
[----:B------:R-:W-:Y:S02]  /*72bd0*/  ISETP.LT.AND P1, PT, R59, UR22, !P0 ;  /* 0x000000163b007c0c */ /* 0x000fe4000c721270 */
[----:B------:R-:W-:Y:S01]  /*72be0*/  ISETP.LT.AND P0, PT, R58, UR20, !P0 ;  /* 0x000000143a007c0c */ /* 0x000fe2000c701270 */
[----:B------:R-:W-:-:S10]  /*72bf0*/  IMAD.WIDE R46, R48, 0x2, R2 ;  /* 0x00000002302e7825 */ /* 0x000fd400078e0202 */
[----:B------:R0:W-:Y:S02]  /*72c00*/  @P1 STG.E.U16 desc[UR6][R46.64], R7 ;  /* 0x000000072e001986 */ /* 0x0001e4000c101506 */
[----:B0-----:R-:W-:Y:S02]  /*72c10*/  IMAD.WIDE R46, R48, 0x2, R44 ;  /* 0x00000002302e7825 */ /* 0x001fe400078e022c */
[----:B------:R-:W2:Y:S04]  /*72c20*/  LDL.LU R7, [R1+0x1c0] ;  /* 0x0001c00001077983 */ /* 0x000ea80000300800 */
[----:B------:R0:W-:Y:S02]  /*72c30*/  @P0 STG.E.U16 desc[UR6][R46.64], R49 ;  /* 0x000000312e000986 */ /* 0x0001e4000c101506 */
[----:B0-----:R-:W-:-:S05]  /*72c40*/  VIADD R46, R60, 0x2 ;  /* 0x000000023c2e7836 */ /* 0x001fca0000000000 */
[----:B------:R-:W-:Y:S01]  /*72c50*/  ISETP.GE.AND P0, PT, R46, UR13, PT ;  /* 0x0000000d2e007c0c */ /* 0x000fe2000bf06270 */
[----:B------:R-:W-:Y:S01]  /*72c60*/  VIADD R48, R48, UR24 ;  /* 0x0000001830307c36 */ /* 0x000fe20008000000 */
[----:B---3--:R-:W-:Y:S01]  /*72c70*/  PRMT R49, R6, 0x7632, R49 ;  /* 0x0000763206317816 */ /* 0x008fe20000000031 */
[----:B------:R-:W-:Y:S01]  /*72c80*/  ULDC.64 UR12, c[0x0][0x228] ;  /* 0x00008a00000c7ab9 */ /* 0x000fe20000000a00 */
[----:B------:R-:W-:Y:S01]  /*72c90*/  ISETP.LT.AND P1, PT, R59, UR18, !P0 ;  /* 0x000000123b007c0c */ /* 0x000fe2000c721270 */
[----:B------:R-:W-:Y:S01]  /*72ca0*/  IMAD.WIDE R46, R48, 0x2, R2 ;  /* 0x00000002302e7825 */ /* 0x000fe200078e0202 */
[----:B------:R-:W-:Y:S01]  /*72cb0*/  ISETP.LT.AND P0, PT, R58, UR16, !P0 ;  /* 0x000000103a007c0c */ /* 0x000fe2000c701270 */
[----:B------:R-:W-:Y:S01]  /*72cc0*/  ULDC UR16, c[0x0][0x228] ;  /* 0x00008a0000107ab9 */ /* 0x000fe20000000800 */
[----:B------:R-:W-:-:S09]  /*72cd0*/  ULDC UR18, c[0x0][0x228] ;  /* 0x00008a0000127ab9 */ /* 0x000fd20000000800 */
[----:B------:R0:W-:Y:S02]  /*72ce0*/  @P1 STG.E.U16 desc[UR6][R46.64], R6 ;  /* 0x000000062e001986 */ /* 0x0001e4000c101506 */
[----:B0-----:R-:W-:Y:S02]  /*72cf0*/  IMAD.WIDE R46, R48, 0x2, R44 ;  /* 0x00000002302e7825 */ /* 0x001fe400078e022c */
[----:B------:R-:W3:Y:S04]  /*72d00*/  LDL.LU R6, [R1+0x1d4] ;  /* 0x0001d40001067983 */ /* 0x000ee80000300800 */
[----:B------:R0:W-:Y:S02]  /*72d10*/  @P0 STG.E.U16 desc[UR6][R46.64], R49 ;  /* 0x000000312e000986 */ /* 0x0001e4000c101506 */
[----:B0-----:R-:W-:-:S05]  /*72d20*/  VIADD R46, R60, 0x3 ;  /* 0x000000033c2e7836 */ /* 0x001fca0000000000 */
[----:B------:R-:W-:Y:S01]  /*72d30*/  ISETP.GE.AND P0, PT, R46, UR4, PT ;  /* 0x000000042e007c0c */ /* 0x000fe2000bf06270 */
[----:B------:R-:W-:Y:S01]  /*72d40*/  VIADD R46, R48, UR24 ;  /* 0x00000018302e7c36 */ /* 0x000fe20008000000 */
[----:B----4-:R-:W-:Y:S01]  /*72d50*/  PRMT R47, R5, 0x7632, R47 ;  /* 0x00007632052f7816 */ /* 0x010fe2000000002f */
[----:B------:R-:W-:Y:S01]  /*72d60*/  ULDC UR4, c[0x0][0x22c] ;  /* 0x00008b0000047ab9 */ /* 0x000fe20000000800 */
[----:B------:R-:W-:Y:S01]  /*72d70*/  ISETP.LT.AND P1, PT, R59, UR14, !P0 ;  /* 0x0000000e3b007c0c */ /* 0x000fe2000c721270 */
[----:B------:R-:W-:Y:S01]  /*72d80*/  IMAD.WIDE R48, R46, 0x2, R2 ;  /* 0x000000022e307825 */ /* 0x000fe200078e0202 */
[----:B------:R-:W-:Y:S01]  /*72d90*/  ISETP.LT.AND P0, PT, R58, UR12, !P0 ;  /* 0x0000000c3a007c0c */ /* 0x000fe2000c701270 */
[----:B------:R-:W-:Y:S01]  /*72da0*/  ULDC UR12, c[0x0][0x228] ;  /* 0x00008a00000c7ab9 */ /* 0x000fe20000000800 */
[----:B------:R-:W-:-:S09]  /*72db0*/  ULDC UR14, c[0x0][0x228] ;  /* 0x00008a00000e7ab9 */ /* 0x000fd20000000800 */
[----:B------:R0:W-:Y:S02]  /*72dc0*/  @P1 STG.E.U16 desc[UR6][R48.64], R5 ;  /* 0x0000000530001986 */ /* 0x0001e4000c101506 */
[----:B0-----:R-:W-:Y:S02]  /*72dd0*/  IMAD.WIDE R48, R46, 0x2, R44 ;  /* 0x000000022e307825 */ /* 0x001fe400078e022c */
[----:B------:R-:W4:Y:S04]  /*72de0*/  LDL.LU R5, [R1+0x1c4] ;  /* 0x0001c40001057983 */ /* 0x000f280000300800 */
[----:B------:R0:W-:Y:S02]  /*72df0*/  @P0 STG.E.U16 desc[UR6][R48.64], R47 ;  /* 0x0000002f30000986 */ /* 0x0001e4000c101506 */
[----:B0-----:R-:W-:-:S05]  /*72e00*/  VIADD R47, R60, 0x4 ;  /* 0x000000043c2f7836 */ /* 0x001fca0000000000 */
[----:B------:R-:W-:Y:S01]  /*72e10*/  ISETP.GE.AND P0, PT, R47, UR4, PT ;  /* 0x000000042f007c0c */ /* 0x000fe2000bf06270 */
[----:B------:R-:W-:Y:S01]  /*72e20*/  VIADD R46, R46, UR24 ;  /* 0x000000182e2e7c36 */ /* 0x000fe20008000000 */
[----:B------:R-:W-:Y:S01]  /*72e30*/  PRMT R47, R4, 0x7632, R47 ;  /* 0x00007632042f7816 */ /* 0x000fe2000000002f */
        /* <DEDUP_REMOVED lines=12> */
[----:B------:R-:W-:-:S03]  /*72f00*/  ULDC.64 UR4, c[0x0][0x228] ;  /* 0x00008a0000047ab9 */ /* 0x000fc60000000a00 */
[----:B------:R-:W-:Y:S01]  /*72f10*/  ISETP.LT.AND P1, PT, R59, UR4, !P0 ;  /* 0x000000043b007c0c */ /* 0x000fe2000c721270 */
[----:B------:R-:W-:Y:S01]  /*72f20*/  VIADD R46, R46, UR24 ;  /* 0x000000182e2e7c36 */ /* 0x000fe20008000000 */
[----:B------:R-:W-:Y:S01]  /*72f30*/  ISETP.LT.AND P0, PT, R58, UR26, !P0 ;  /* 0x0000001a3a007c0c */ /* 0x000fe2000c701270 */
[----:B------:R-:W-:Y:S02]  /*72f40*/  ULDC UR4, c[0x0][0x22c] ;  /* 0x00008b0000047ab9 */ /* 0x000fe40000000800 */
[----:B------:R-:W-:Y:S01]  /*72f50*/  IMAD.WIDE R48, R46, 0x2, R2 ;  /* 0x000000022e307825 */ /* 0x000fe200078e0202 */
[----:B------:R-:W-:-:S07]  /*72f60*/  PRMT R47, R61, 0x7632, R47 ;  /* 0x000076323d2f7816 */ /* 0x000fce000000002f */
[----:B------:R0:W-:Y:S04]  /*72f70*/  @P1 STG.E.U16 desc[UR6][R48.64], R61 ;  /* 0x0000003d30001986 */ /* 0x0001e8000c101506 */
[----:B0-----:R-:W4:Y:S01]  /*72f80*/  LDL.LU R61, [R1+0x1c8] ;  /* 0x0001c800013d7983 */ /* 0x001f220000300800 */
[----:B------:R-:W-:-:S05]  /*72f90*/  IMAD.WIDE R48, R46, 0x2, R44 ;  /* 0x000000022e307825 */ /* 0x000fca00078e022c */
[----:B------:R0:W-:Y:S02]  /*72fa0*/  @P0 STG.E.U16 desc[UR6][R48.64], R47 ;  /* 0x0000002f30000986 */ /* 0x0001e4000c101506 */
[----:B0-----:R-:W-:-:S04]  /*72fb0*/  IADD3 R47, R60, 0x6, RZ ;  /* 0x000000063c2f7810 */ /* 0x001fc80007ffe0ff */
[----:B------:R-:W-:Y:S01]  /*72fc0*/  ISETP.GE.AND P0, PT, R47, UR4, PT ;  /* 0x000000042f007c0c */ /* 0x000fe2000bf06270 */
[----:B------:R-:W-:Y:S01]  /*72fd0*/  VIADD R46, R46, UR24 ;  /* 0x000000182e2e7c36 */ /* 0x000fe20008000000 */
[----:B------:R-:W-:Y:S01]  /*72fe0*/  PRMT R47, R52, 0x7632, R47 ;  /* 0x00007632342f7816 */ /* 0x000fe2000000002f */
[----:B------:R-:W-:Y:S01]  /*72ff0*/  ULDC UR4, c[0x0][0x22c] ;  /* 0x00008b0000047ab9 */ /* 0x000fe20000000800 */
[----:B------:R-:W-:Y:S01]  /*73000*/  ISETP.LT.AND P1, PT, R59, UR28, !P0 ;  /* 0x0000001c3b007c0c */ /* 0x000fe2000c721270 */
[----:B------:R-:W-:-:S12]  /*73010*/  IMAD.WIDE R48, R46, 0x2, R2 ;  /* 0x000000022e307825 */ /* 0x000fd800078e0202 */
[----:B------:R0:W-:Y:S04]  /*73020*/  @P1 STG.E.U16 desc[UR6][R48.64], R52 ;  /* 0x0000003430001986 */ /* 0x0001e8000c101506 */
[----:B0-----:R-:W4:Y:S01]  /*73030*/  LDL.LU R52, [R1+0x1dc] ;  /* 0x0001dc0001347983 */ /* 0x001f220000300800 */
[----:B------:R-:W-:Y:S01]  /*73040*/  ISETP.LT.AND P0, PT, R58, UR30, !P0 ;  /* 0x0000001e3a007c0c */ /* 0x000fe2000c701270 */
[----:B------:R-:W-:-:S12]  /*73050*/  IMAD.WIDE R48, R46, 0x2, R44 ;  /* 0x000000022e307825 */ /* 0x000fd800078e022c */
[----:B------:R0:W-:Y:S02]  /*73060*/  @P0 STG.E.U16 desc[UR6][R48.64], R47 ;  /* 0x0000002f30000986 */ /* 0x0001e4000c101506 */
[----:B0-----:R-:W-:-:S05]  /*73070*/  VIADD R47, R60, 0x7 ;  /* 0x000000073c2f7836 */ /* 0x001fca0000000000 */
[----:B------:R-:W-:Y:S01]  /*73080*/  ISETP.GE.AND P0, PT, R47, UR4, PT ;  /* 0x000000042f007c0c */ /* 0x000fe2000bf06270 */
[----:B------:R-:W-:-:S03]  /*73090*/  ULDC UR4, c[0x0][0x228] ;  /* 0x00008a0000047ab9 */ /* 0x000fc60000000800 */
[----:B------:R-:W-:Y:S01]  /*730a0*/  ISETP.LT.AND P1, PT, R59, UR4, !P0 ;  /* 0x000000043b007c0c */ /* 0x000fe2000c721270 */
[----:B------:R-:W-:Y:S01]  /*730b0*/  VIADD R46, R46, UR24 ;  /* 0x000000182e2e7c36 */ /* 0x000fe20008000000 */
[----:B------:R-:W-:Y:S02]  /*730c0*/  ULDC UR4, c[0x0][0x228] ;  /* 0x00008a0000047ab9 */ /* 0x000fe40000000800 */
[----:B------:R-:W-:Y:S01]  /*730d0*/  ISETP.LT.AND P0, PT, R58, UR4, !P0 ;  /* 0x000000043a007c0c */ /* 0x000fe2000c701270 */
[----:B------:R-:W-:Y:S01]  /*730e0*/  IMAD.WIDE R48, R46, 0x2, R2 ;  /* 0x000000022e307825 */ /* 0x000fe200078e0202 */
[----:B------:R-:W-:Y:S01]  /*730f0*/  PRMT R47, R50, 0x7632, R47 ;  /* 0x00007632322f7816 */ /* 0x000fe2000000002f */
[----:B------:R-:W-:-:S06]  /*73100*/  ULDC UR4, c[0x0][0x22c] ;  /* 0x00008b0000047ab9 */ /* 0x000fcc0000000800 */
[----:B------:R0:W-:Y:S02]  /*73110*/  @P1 STG.E.U16 desc[UR6][R48.64], R50 ;  /* 0x0000003230001986 */ /* 0x0001e4000c101506 */
[----:B0-----:R-:W-:Y:S02]  /*73120*/  IMAD.WIDE R48, R46, 0x2, R44 ;  /* 0x000000022e307825 */ /* 0x001fe400078e022c */
[----:B------:R-:W4:Y:S04]  /*73130*/  LDL.LU R50, [R1+0x1cc] ;  /* 0x0001cc0001327983 */ /* 0x000f280000300800 */
        /* <DEDUP_REMOVED lines=12> */
[----:B0-----:R-:W-:-:S05]  /*73200*/  IMAD.WIDE R48, R46, 0x2, R44 ;  /* 0x000000022e307825 */ /* 0x001fca00078e022c */
        /* <DEDUP_REMOVED lines=9> */
[----:B--2---:R-:W-:Y:S01]  /*732a0*/  PRMT R47, R7, 0x7632, R47 ;  /* 0x00007632072f7816 */ /* 0x004fe2000000002f */
        /* <DEDUP_REMOVED lines=12> */
[----:B---3--:R-:W-:Y:S01]  /*73370*/  PRMT R47, R6, 0x7632, R47 ;  /* 0x00007632062f7816 */ /* 0x008fe2000000002f */
[----:B------:R-:W-:-:S06]  /*73380*/  ULDC UR4, c[0x0][0x22c] ;  /* 0x00008b0000047ab9 */ /* 0x000fcc0000000800 */
[----:B------:R0:W-:Y:S02]  /*73390*/  @P1 STG.E.U16 desc[UR6][R48.64], R6 ;  /* 0x0000000630001986 */ /* 0x0001e4000c101506 */
[----:B0-----:R-:W-:Y:S02]  /*733a0*/  IMAD.WIDE R48, R46, 0x2, R44 ;  /* 0x000000022e307825 */ /* 0x001fe400078e022c */
[----:B------:R-:W2:Y:S04]  /*733b0*/  LDL.LU R6, [R1+0x1b0] ;  /* 0x0001b00001067983 */ /* 0x000ea80000300800 */
[----:B------:R0:W-:Y:S02]  /*733c0*/  @P0 STG.E.U16 desc[UR6][R48.64], R47 ;  /* 0x0000002f30000986 */ /* 0x0001e4000c101506 */
[----:B0-----:R-:W-:-:S04]  /*733d0*/  IADD3 R47, R60, 0xb, RZ ;  /* 0x0000000b3c2f7810 */ /* 0x001fc80007ffe0ff */
[----:B------:R-:W-:Y:S01]  /*733e0*/  ISETP.GE.AND P0, PT, R47, UR4, PT ;  /* 0x000000042f007c0c */ /* 0x000fe2000bf06270 */
[----:B------:R-:W-:-:S03]  /*733f0*/  ULDC UR4, c[0x0][0x228] ;  /* 0x00008a0000047ab9 */ /* 0x000fc60000000800 */
[----:B------:R-:W-:Y:S01]  /*73400*/  ISETP.LT.AND P1, PT, R59, UR4, !P0 ;  /* 0x000000043b007c0c */ /* 0x000fe2000c721270 */
[----:B------:R-:W-:Y:S01]  /*73410*/  VIADD R46, R46, UR24 ;  /* 0x000000182e2e7c36 */ /* 0x000fe20008000000 */
[----:B------:R-:W-:Y:S02]  /*73420*/  ULDC UR4, c[0x0][0x228] ;  /* 0x00008a0000047ab9 */ /* 0x000fe40000000800 */
[----:B------:R-:W-:Y:S01]  /*73430*/  ISETP.LT.AND P0, PT, R58, UR4, !P0 ;  /* 0x000000043a007c0c */ /* 0x000fe2000c701270 */
[----:B------:R-:W-:Y:S01]  /*73440*/  IMAD.WIDE R48, R46, 0x2, R2 ;  /* 0x000000022e307825 */ /* 0x000fe200078e0202 */
[----:B----4-:R-:W-:Y:S01]  /*73450*/  PRMT R47, R5, 0x7632, R47 ;  /* 0x00007632052f7816 */ /* 0x010fe2000000002f */
[----:B------:R-:W-:-:S06]  /*73460*/  ULDC UR4, c[0x0][0x22c] ;  /* 0x00008b0000047ab9 */ /* 0x000fcc0000000800 */
[----:B------:R0:W-:Y:S02]  /*73470*/  @P1 STG.E.U16 desc[UR6][R48.64], R5 ;  /* 0x0000000530001986 */ /* 0x0001e4000c101506 */
[----:B0-----:R-:W-:Y:S02]  /*73480*/  IMAD.WIDE R48, R46, 0x2, R44 ;  /* 0x000000022e307825 */ /* 0x001fe400078e022c */
[----:B------:R-:W3:Y:S04]  /*73490*/  LDL.LU R5, [R1+0x1a0] ;  /* 0x0001a00001057983 */ /* 0x000ee80000300800 */
        /* <DEDUP_REMOVED lines=34> */
[----:B------:R-:W-:Y:S01]  /*736c0*/  PRMT R49, R52, 0x7632, R49 ;  /* 0x0000763234317816 */ /* 0x000fe20000000031 */
[----:B------:R-:W-:Y:S02]  /*736d0*/  ULDC UR4, c[0x0][0x228] ;  /* 0x00008a0000047ab9 */ /* 0x000fe40000000800 */
[----:B------:R-:W-:-:S08]  /*736e0*/  IMAD.WIDE R46, R48, 0x2, R2 ;  /* 0x00000002302e7825 */ /* 0x000fd000078e0202 */
[----:B------:R0:W-:Y:S04]  /*736f0*/  @P1 STG.E.U16 desc[UR6][R46.64], R52 ;  /* 0x000000342e001986 */ /* 0x0001e8000c101506 */
[----:B0-----:R-:W4:Y:S01]  /*73700*/  LDL.LU R52, [R1+0x1b8] ;  /* 0x0001b80001347983 */ /* 0x001f220000300800 */
[----:B------:R-:W-:Y:S01]  /*73710*/  ISETP.LT.AND P0, PT, R58, UR4, !P0 ;  /* 0x000000043a007c0c */ /* 0x000fe2000c701270 */
[----:B------:R-:W-:Y:S01]  /*73720*/  IMAD.WIDE R46, R48, 0x2, R44 ;  /* 0x00000002302e7825 */ /* 0x000fe200078e022c */
[----:B------:R-:W-:-:S11]  /*73730*/  ULDC UR4, c[0x0][0x22c] ;  /* 0x00008b0000047ab9 */ /* 0x000fd60000000800 */
        /* <DEDUP_REMOVED lines=12> */
[C---:B0-----:R-:W-:Y:S02]  /*73800*/  IMAD.WIDE R46, R48.reuse, 0x2, R44 ;  /* 0x00000002302e7825 */ /* 0x041fe400078e022c */
[----:B------:R-:W4:Y:S04]  /*73810*/  LDL.LU R50, [R1+0x1a8] ;  /* 0x0001a80001327983 */ /* 0x000f280000300800 */
[----:B------:R0:W-:Y:S01]  /*73820*/  @P0 STG.E.U16 desc[UR6][R46.64], R49 ;  /* 0x000000312e000986 */ /* 0x0001e2000c101506 */
[----:B------:R-:W-:-:S03]  /*73830*/  VIADD R48, R48, UR24 ;  /* 0x0000001830307c36 */ /* 0x000fc60008000000 */
[----:B------:R-:W4:Y:S01]  /*73840*/  LDL.LU R9, [R1+0x190] ;  /* 0x0001900001097983 */ /* 0x000f220000300800 */
[----:B0-----:R-:W-:-:S04]  /*73850*/  IADD3 R46, R60, 0x10, RZ ;  /* 0x000000103c2e7810 */ /* 0x001fc80007ffe0ff */
[----:B------:R-:W-:Y:S01]  /*73860*/  ISETP.GE.AND P0, PT, R46, UR4, PT ;  /* 0x000000042e007c0c */ /* 0x000fe2000bf06270 */
[----:B------:R-:W-:-:S03]  /*73870*/  ULDC UR4, c[0x0][0x228] ;  /* 0x00008a0000047ab9 */ /* 0x000fc60000000800 */
[----:B------:R-:W-:Y:S01]  /*73880*/  ISETP.LT.AND P1, PT, R59, UR4, !P0 ;  /* 0x000000043b007c0c */ /* 0x000fe2000c721270 */
[----:B------:R-:W-:Y:S02]  /*73890*/  ULDC UR4, c[0x0][0x228] ;  /* 0x00008a0000047ab9 */ /* 0x000fe40000000800 */
[----:B------:R-:W-:Y:S01]  /*738a0*/  ISETP.LT.AND P0, PT, R58, UR4, !P0 ;  /* 0x000000043a007c0c */ /* 0x000fe2000c701270 */
[----:B------:R-:W-:Y:S01]  /*738b0*/  IMAD.WIDE R46, R48, 0x2, R2 ;  /* 0x00000002302e7825 */ /* 0x000fe200078e0202 */
[----:B------:R-:W-:-:S08]  /*738c0*/  ULDC UR4, c[0x0][0x22c] ;  /* 0x00008b0000047ab9 */ /* 0x000fd00000000800 */
[----:B--2---:R0:W-:Y:S01]  /*738d0*/  @P1 STG.E.U16 desc[UR6][R46.64], R6 ;  /* 0x000000062e001986 */ /* 0x0041e2000c101506 */
[----:B------:R-:W-:Y:S01]  /*738e0*/  PRMT R49, R6, 0x7632, R49 ;  /* 0x0000763206317816 */ /* 0x000fe20000000031 */
[----:B0-----:R-:W-:-:S05]  /*738f0*/  IMAD.WIDE R46, R48, 0x2, R44 ;  /* 0x00000002302e7825 */ /* 0x001fca00078e022c */
[----:B------:R0:W-:Y:S02]  /*73900*/  @P0 STG.E.U16 desc[UR6][R46.64], R49 ;  /* 0x000000312e000986 */ /* 0x0001e4000c101506 */
[----:B0-----:R-:W-:-:S05]  /*73910*/  VIADD R46, R60, 0x11 ;  /* 0x000000113c2e7836 */ /* 0x001fca0000000000 */
[----:B------:R-:W-:Y:S01]  /*73920*/  ISETP.GE.AND P0, PT, R46, UR4, PT ;  /* 0x000000042e007c0c */ /* 0x000fe2000bf06270 */
[----:B------:R-:W-:-:S03]  /*73930*/  ULDC UR4, c[0x0][0x228] ;  /* 0x00008a0000047ab9 */ /* 0x000fc60000000800 */
[----:B------:R-:W-:Y:S01]  /*73940*/  ISETP.LT.AND P1, PT, R59, UR4, !P0 ;  /* 0x000000043b007c0c */ /* 0x000fe2000c721270 */
[----:B------:R-:W-:Y:S02]  /*73950*/  ULDC UR4, c[0x0][0x248] ;  /* 0x0000920000047ab9 */ /* 0x000fe40000000800 */
[----:B------:R-:W-:Y:S01]  /*73960*/  VIADD R48, R48, UR4 ;  /* 0x0000000430307c36 */ /* 0x000fe20008000000 */
[----:B------:R-:W-:Y:S02]  /*73970*/  ULDC UR4, c[0x0][0x228] ;  /* 0x00008a0000047ab9 */ /* 0x000fe40000000800 */
[----:B------:R-:W-:Y:S01]  /*73980*/  ISETP.LT.AND P0, PT, R58, UR4, !P0 ;  /* 0x000000043a007c0c */ /* 0x000fe2000c701270 */
[----:B------:R-:W-:Y:S01]  /*73990*/  IMAD.WIDE R46, R48, 0x2, R2 ;  /* 0x00000002302e7825 */ /* 0x000fe200078e0202 */
[----:B------:R-:W-:Y:S01]  /*739a0*/  ULDC UR4, c[0x0][0x22c] ;  /* 0x00008b0000047ab9 */ /* 0x000fe20000000800 */
[----:B---3--:R-:W-:-:S04]  /*739b0*/  PRMT R49, R5, 0x7632, R49 ;  /* 0x0000763205317816 */ /* 0x008fc80000000031 */
[----:B------:R0:W-:Y:S02]  /*739c0*/  @P1 STG.E.U16 desc[UR6][R46.64], R5 ;  /* 0x000000052e001986 */ /* 0x0001e4000c101506 */
        /* <DEDUP_REMOVED lines=12> */
[----:B----4-:R-:W-:-:S04]  /*73a90*/  PRMT R49, R4, 0x7632, R49 ;  /* 0x0000763204317816 */ /* 0x010fc80000000031 */
[----:B------:R0:W-:Y:S02]  /*73aa0*/  @P1 STG.E.U16 desc[UR6][R46.64], R4 ;  /* 0x000000042e001986 */ /* 0x0001e4000c101506 */
[----:B0-----:R-:W-:-:S05]  /*73ab0*/  IMAD.WIDE R46, R48, 0x2, R44 ;  /* 0x00000002302e7825 */ /* 0x001fca00078e022c */
[----:B------:R0:W-:Y:S02]  /*73ac0*/  @P0 STG.E.U16 desc[UR6][R46.64], R49 ;  /* 0x000000312e000986 */ /* 0x0001e4000c101506 */
[----:B0-----:R-:W-:-:S05]  /*73ad0*/  VIADD R46, R60, 0x13 ;  /* 0x000000133c2e7836 */ /* 0x001fca0000000000 */
[----:B------:R-:W-:Y:S01]  /*73ae0*/  ISETP.GE.AND P0, PT, R46, UR4, PT ;  /* 0x000000042e007c0c */ /* 0x000fe2000bf06270 */
[----:B------:R-:W-:-:S03]  /*73af0*/  ULDC UR4, c[0x0][0x228] ;  /* 0x00008a0000047ab9 */ /* 0x000fc60000000800 */
[----:B------:R-:W-:Y:S01]  /*73b00*/  ISETP.LT.AND P2, PT, R59, UR4, !P0 ;  /* 0x000000043b007c0c */ /* 0x000fe2000c741270 */
[----:B------:R-:W-:Y:S01]  /*73b10*/  ULDC UR4, c[0x0][0x248] ;  /* 0x0000920000047ab9 */ /* 0x000fe20000000800 */
[----:B------:R-:W-:Y:S02]  /*73b20*/  VIADD R49, R60, 0x14 ;  /* 0x000000143c317836 */ /* 0x000fe40000000000 */
[----:B------:R-:W-:Y:S01]  /*73b30*/  VIADD R48, R48, UR4 ;  /* 0x0000000430307c36 */ /* 0x000fe20008000000 */
[----:B------:R-:W-:Y:S01]  /*73b40*/  ULDC UR4, c[0x0][0x22c] ;  /* 0x00008b0000047ab9 */ /* 0x000fe20000000800 */
[----:B------:R-:W-:Y:S01]  /*73b50*/  ISETP.LT.AND P1, PT, R58, UR8, !P0 ;  /* 0x000000083a007c0c */ /* 0x000fe2000c721270 */
[----:B------:R-:W-:Y:S01]  /*73b60*/  ULDC UR8, c[0x0][0x228] ;  /* 0x00008a0000087ab9 */ /* 0x000fe20000000800 */
[----:B------:R-:W-:Y:S01]  /*73b70*/  IMAD.WIDE R46, R48, 0x2, R2 ;  /* 0x00000002302e7825 */ /* 0x000fe200078e0202 */
[----:B------:R-:W-:Y:S01]  /*73b80*/  ISETP.GE.AND P0, PT, R49, UR4, PT ;  /* 0x0000000431007c0c */ /* 0x000fe2000bf06270 */
[----:B------:R-:W-:-:S03]  /*73b90*/  ULDC UR4, c[0x0][0x228] ;  /* 0x00008a0000047ab9 */ /* 0x000fc60000000800 */
[----:B------:R0:W-:Y:S01]  /*73ba0*/  @P2 STG.E.U16 desc[UR6][R46.64], R61 ;  /* 0x0000003d2e002986 */ /* 0x0001e2000c101506 */
[----:B------:R-:W-:Y:S01]  /*73bb0*/  ISETP.LT.AND P2, PT, R59, UR4, !P0 ;  /* 0x000000043b007c0c */ /* 0x000fe2000c741270 */
[----:B------:R-:W-:Y:S01]  /*73bc0*/  ULDC UR4, c[0x0][0x248] ;  /* 0x0000920000047ab9 */ /* 0x000fe20000000800 */
[----:B------:R-:W-:Y:S01]  /*73bd0*/  PRMT R49, R61, 0x7632, R49 ;  /* 0x000076323d317816 */ /* 0x000fe20000000031 */
[C---:B0-----:R-:W-:Y:S01]  /*73be0*/  IMAD.WIDE R46, R48.reuse, 0x2, R44 ;  /* 0x00000002302e7825 */ /* 0x041fe200078e022c */
[----:B------:R-:W2:Y:S03]  /*73bf0*/  LDL.LU R61, [R1+0x1bc] ;  /* 0x0001bc00013d7983 */ /* 0x000ea60000300800 */
[----:B------:R-:W-:Y:S01]  /*73c00*/  VIADD R48, R48, UR4 ;  /* 0x0000000430307c36 */ /* 0x000fe20008000000 */
[----:B------:R0:W-:Y:S01]  /*73c10*/  @P1 STG.E.U16 desc[UR6][R46.64], R49 ;  /* 0x000000312e001986 */ /* 0x0001e2000c101506 */
[----:B------:R-:W-:Y:S01]  /*73c20*/  ULDC UR4, c[0x0][0x22c] ;  /* 0x00008b0000047ab9 */ /* 0x000fe20000000800 */
[----:B------:R-:W-:Y:S01]  /*73c30*/  ISETP.LT.AND P1, PT, R58, UR8, !P0 ;  /* 0x000000083a007c0c */ /* 0x000fe2000c721270 */
[----:B------:R-:W-:Y:S01]  /*73c40*/  ULDC UR8, c[0x0][0x228] ;  /* 0x00008a0000087ab9 */ /* 0x000fe20000000800 */
[----:B0-----:R-:W-:Y:S01]  /*73c50*/  IADD3 R49, R60, 0x15, RZ ;  /* 0x000000153c317810 */ /* 0x001fe20007ffe0ff */
[----:B------:R-:W-:-:S03]  /*73c60*/  IMAD.WIDE R46, R48, 0x2, R2 ;  /* 0x00000002302e7825 */ /* 0x000fc600078e0202 */
[----:B------:R-:W-:Y:S01]  /*73c70*/  ISETP.GE.AND P0, PT, R49, UR4, PT ;  /* 0x0000000431007c0c */ /* 0x000fe2000bf06270 */
[----:B------:R-:W-:Y:S01]  /*73c80*/  ULDC UR4, c[0x0][0x248] ;  /* 0x0000920000047ab9 */ /* 0x000fe20000000800 */
[----:B------:R0:W-:Y:S01]  /*73c90*/  @P2 STG.E.U16 desc[UR6][R46.64], R52 ;  /* 0x000000342e002986 */ /* 0x0001e2000c101506 */
[----:B------:R-:W-:-:S03]  /*73ca0*/  PRMT R49, R52, 0x7632, R49 ;  /* 0x0000763234317816 */ /* 0x000fc60000000031 */
[----:B0-----:R-:W3:Y:S04]  /*73cb0*/  LDL.LU R52, [R1+0x1ac] ;  /* 0x0001ac0001347983 */ /* 0x001ee80000300800 */
[----:B------:R-:W4:Y:S01]  /*73cc0*/  LDL.LU R7, [R1+0x180] ;  /* 0x0001800001077983 */ /* 0x000f220000300800 */
[C---:B------:R-:W-:Y:S01]  /*73cd0*/  IMAD.WIDE R46, R48.reuse, 0x2, R44 ;  /* 0x00000002302e7825 */ /* 0x040fe200078e022c */
[----:B------:R-:W-:Y:S01]  /*73ce0*/  ISETP.LT.AND P2, PT, R59, UR8, !P0 ;  /* 0x000000083b007c0c */ /* 0x000fe2000c741270 */
[----:B------:R-:W-:Y:S01]  /*73cf0*/  ULDC UR8, c[0x0][0x22c] ;  /* 0x00008b0000087ab9 */ /* 0x000fe20000000800 */
[----:B------:R-:W4:Y:S01]  /*73d00*/  LDL.LU R8, [R1+0x194] ;  /* 0x0001940001087983 */ /* 0x000f220000300800 */
[----:B------:R-:W-:Y:S01]  /*73d10*/  VIADD R48, R48, UR4 ;  /* 0x0000000430307c36 */ /* 0x000fe20008000000 */
[----:B------:R-:W-:-:S02]  /*73d20*/  ULDC UR4, c[0x0][0x22c] ;  /* 0x00008b0000047ab9 */ /* 0x000fc40000000800 */
[----:B------:R0:W-:Y:S04]  /*73d30*/  @P1 STG.E.U16 desc[UR6][R46.64], R49 ;  /* 0x000000312e001986 */ /* 0x0001e8000c101506 */
[----:B------:R-:W4:Y:S04]  /*73d40*/  LDL.LU R6, [R1+0x198] ;  /* 0x0001980001067983 */ /* 0x000f280000300800 */
[----:B------:R-:W4:Y:S01]  /*73d50*/  LDL.LU R5, [R1+0x188] ;  /* 0x0001880001057983 */ /* 0x000f220000300800 */
[----:B0-----:R-:W-:-:S03]  /*73d60*/  VIADD R49, R60, 0x16 ;  /* 0x000000163c317836 */ /* 0x001fc60000000000 */
[----:B------:R-:W4:Y:S01]  /*73d70*/  LDL.LU R4, [R1+0x19c] ;  /* 0x00019c0001047983 */ /* 0x000f220000300800 */
[----:B------:R-:W-:Y:S01]  /*73d80*/  IMAD.WIDE R46, R48, 0x2, R2 ;  /* 0x00000002302e7825 */ /* 0x000fe200078e0202 */
[----:B------:R-:W-:Y:S01]  /*73d90*/  ISETP.GE.AND P1, PT, R49, UR4, PT ;  /* 0x0000000431007c0c */ /* 0x000fe2000bf26270 */
[----:B------:R-:W-:Y:S02]  /*73da0*/  ULDC UR4, c[0x0][0x228] ;  /* 0x00008a0000047ab9 */ /* 0x000fe40000000800 */
[----:B------:R-:W-:Y:S01]  /*73db0*/  ISETP.LT.AND P4, PT, R58, UR4, !P0 ;  /* 0x000000043a007c0c */ /* 0x000fe2000c781270 */
[----:B------:R-:W-:Y:S01]  /*73dc0*/  ULDC UR4, c[0x0][0x248] ;  /* 0x0000920000047ab9 */ /* 0x000fe20000000800 */
[----:B------:R-:W-:Y:S01]  /*73dd0*/  VIADD R49, R60, 0x18 ;  /* 0x000000183c317836 */ /* 0x000fe20000000000 */
[----:B------:R-:W-:Y:S01]  /*73de0*/  ISETP.LT.AND P5, PT, R59, UR10, !P1 ;  /* 0x0000000a3b007c0c */ /* 0x000fe2000cfa1270 */
[----:B------:R-:W-:Y:S01]  /*73df0*/  ULDC UR10, c[0x0][0x228] ;  /* 0x00008a00000a7ab9 */ /* 0x000fe20000000800 */
[----:B------:R0:W-:Y:S01]  /*73e00*/  @P2 STG.E.U16 desc[UR6][R46.64], R50 ;  /* 0x000000322e002986 */ /* 0x0001e2000c101506 */
[----:B------:R-:W-:Y:S01]  /*73e10*/  PRMT R51, R50, 0x7632, R51 ;  /* 0x0000763232337816 */ /* 0x000fe20000000033 */
[----:B0-----:R-:W-:-:S02]  /*73e20*/  VIADD R50, R60, 0x17 ;  /* 0x000000173c327836 */ /* 0x001fc40000000000 */
[----:B------:R-:W-:-:S04]  /*73e30*/  IMAD.WIDE R46, R48, 0x2, R44 ;  /* 0x00000002302e7825 */ /* 0x000fc800078e022c */
[----:B------:R-:W-:Y:S01]  /*73e40*/  VIADD R48, R48, UR4 ;  /* 0x0000000430307c36 */ /* 0x000fe20008000000 */
[----:B------:R-:W-:Y:S01]  /*73e50*/  ULDC UR4, c[0x0][0x22c] ;  /* 0x00008b0000047ab9 */ /* 0x000fe20000000800 */
[----:B------:R-:W-:Y:S01]  /*73e60*/  ISETP.GE.AND P2, PT, R50, UR8, PT ;  /* 0x0000000832007c0c */ /* 0x000fe2000bf46270 */
[----:B------:R-:W-:Y:S01]  /*73e70*/  ULDC UR8, c[0x0][0x228] ;  /* 0x00008a0000087ab9 */ /* 0x000fe20000000800 */
[----:B------:R-:W-:Y:S01]  /*73e80*/  ISETP.GE.AND P0, PT, R49, UR4, PT ;  /* 0x0000000431007c0c */ /* 0x000fe2000bf06270 */
[----:B------:R-:W-:Y:S01]  /*73e90*/  ULDC UR4, c[0x0][0x228] ;  /* 0x00008a0000047ab9 */ /* 0x000fe20000000800 */
[----:B------:R0:W-:Y:S01]  /*73ea0*/  @P4 STG.E.U16 desc[UR6][R46.64], R51 ;  /* 0x000000332e004986 */ /* 0x0001e2000c101506 */
[----:B------:R-:W-:Y:S01]  /*73eb0*/  ISETP.LT.AND P1, PT, R58, UR4, !P1 ;  /* 0x000000043a007c0c */ /* 0x000fe2000cf21270 */
[----:B------:R-:W-:Y:S01]  /*73ec0*/  ULDC UR4, c[0x0][0x248] ;  /* 0x0000920000047ab9 */ /* 0x000fe20000000800 */
[----:B------:R-:W-:Y:S01]  /*73ed0*/  ISETP.LT.AND P4, PT, R59, UR8, !P2 ;  /* 0x000000083b007c0c */ /* 0x000fe2000d781270 */
[----:B------:R-:W-:Y:S01]  /*73ee0*/  ULDC UR8, c[0x0][0x228] ;  /* 0x00008a0000087ab9 */ /* 0x000fe20000000800 */
[----:B0-----:R-:W-:-:S04]  /*73ef0*/  IMAD.WIDE R46, R48, 0x2, R2 ;  /* 0x00000002302e7825 */ /* 0x001fc800078e0202 */
[----:B------:R-:W-:Y:S01]  /*73f00*/  VIADD R51, R48, UR4 ;  /* 0x0000000430337c36 */ /* 0x000fe20008000000 */
[----:B------:R-:W-:Y:S01]  /*73f10*/  ULDC UR4, c[0x0][0x228] ;  /* 0x00008a0000047ab9 */ /* 0x000fe20000000800 */
[----:B------:R-:W-:Y:S01]  /*73f20*/  ISETP.LT.AND P2, PT, R58, UR8, !P2 ;  /* 0x000000083a007c0c */ /* 0x000fe2000d741270 */
[----:B------:R-:W-:Y:S01]  /*73f30*/  ULDC UR8, c[0x0][0x228] ;  /* 0x00008a0000087ab9 */ /* 0x000fe20000000800 */
[----:B------:R-:W-:Y:S01]  /*73f40*/  PRMT R54, R9, 0x7632, R54 ;  /* 0x0000763209367816 */ /* 0x000fe20000000036 */
[----:B--2---:R0:W-:Y:S01]  /*73f50*/  @P5 STG.E.U16 desc[UR6][R46.64], R61 ;  /* 0x0000003d2e005986 */ /* 0x0041e2000c101506 */
[----:B------:R-:W-:Y:S02]  /*73f60*/  PRMT R50, R61, 0x7632, R50 ;  /* 0x000076323d327816 */ /* 0x000fe40000000032 */
[----:B------:R-:W-:Y:S01]  /*73f70*/  ISETP.LT.AND P5, PT, R59, UR4, !P0 ;  /* 0x000000043b007c0c */ /* 0x000fe2000c7a1270 */
[----:B------:R-:W-:Y:S01]  /*73f80*/  ULDC UR4, c[0x0][0x248] ;  /* 0x0000920000047ab9 */ /* 0x000fe20000000800 */
[----:B0-----:R-:W-:Y:S01]  /*73f90*/  IMAD.WIDE R46, R48, 0x2, R44 ;  /* 0x00000002302e7825 */ /* 0x001fe200078e022c */
[----:B------:R-:W2:Y:S03]  /*73fa0*/  LDL.LU R61, [R1+0x18c] ;  /* 0x00018c00013d7983 */ /* 0x000ea60000300800 */
[C---:B------:R-:W-:Y:S01]  /*73fb0*/  IMAD.WIDE R48, R51.reuse, 0x2, R2 ;  /* 0x0000000233307825 */ /* 0x040fe200078e0202 */
[----:B------:R0:W-:Y:S04]  /*73fc0*/  @P1 STG.E.U16 desc[UR6][R46.64], R50 ;  /* 0x000000322e001986 */ /* 0x0001e8000c101506 */
[----:B------:R-:W2:Y:S01]  /*73fd0*/  LDL.LU R10, [R1+0x170] ;  /* 0x00017000010a7983 */ /* 0x000ea20000300800 */
[C---:B0-----:R-:W-:Y:S01]  /*73fe0*/  VIADD R50, R51.reuse, UR4 ;  /* 0x0000000433327c36 */ /* 0x041fe20008000000 */
[----:B------:R-:W-:Y:S01]  /*73ff0*/  ULDC UR4, c[0x0][0x22c] ;  /* 0x00008b0000047ab9 */ /* 0x000fe20000000800 */
[----:B------:R-:W-:Y:S01]  /*74000*/  IMAD.WIDE R46, R51, 0x2, R44 ;  /* 0x00000002332e7825 */ /* 0x000fe200078e022c */
[----:B---3--:R-:W-:Y:S01]  /*74010*/  PRMT R53, R52, 0x7632, R53 ;  /* 0x0000763234357816 */ /* 0x008fe20000000035 */
[----:B------:R0:W-:Y:S04]  /*74020*/  @P4 STG.E.U16 desc[UR6][R48.64], R52 ;  /* 0x0000003430004986 */ /* 0x0001e8000c101506 */
[----:B------:R3:W-:Y:S01]  /*74030*/  @P2 STG.E.U16 desc[UR6][R46.64], R53 ;  /* 0x000000352e002986 */ /* 0x0007e2000c101506 */
[----:B0-----:R-:W-:-:S02]  /*74040*/  VIADD R52, R60, 0x19 ;  /* 0x000000193c347836 */ /* 0x001fc40000000000 */
[----:B------:R-:W-:-:S03]  /*74050*/  IMAD.WIDE R48, R50, 0x2, R2 ;  /* 0x0000000232307825 */ /* 0x000fc600078e0202 */
[----:B------:R-:W-:Y:S01]  /*74060*/  ISETP.GE.AND P1, PT, R52, UR4, PT ;  /* 0x0000000434007c0c */ /* 0x000fe2000bf26270 */
[----:B------:R-:W-:Y:S01]  /*74070*/  ULDC UR4, c[0x0][0x228] ;  /* 0x00008a0000047ab9 */ /* 0x000fe20000000800 */
[----:B------:R0:W-:Y:S01]  /*74080*/  @P5 STG.E.U16 desc[UR6][R48.64], R9 ;  /* 0x0000000930005986 */ /* 0x0001e2000c101506 */
[----:B------:R-:W-:Y:S01]  /*74090*/  ISETP.LT.AND P0, PT, R58, UR4, !P0 ;  /* 0x000000043a007c0c */ /* 0x000fe2000c701270 */
[----:B------:R-:W-:Y:S01]  /*740a0*/  ULDC UR4, c[0x0][0x248] ;  /* 0x0000920000047ab9 */ /* 0x000fe20000000800 */
[----:B------:R-:W-:Y:S01]  /*740b0*/  ISETP.LT.AND P5, PT, R59, UR8, !P1 ;  /* 0x000000083b007c0c */ /* 0x000fe2000cfa1270 */
[C---:B------:R-:W-:Y:S01]  /*740c0*/  VIADD R51, R50.reuse, UR4 ;  /* 0x0000000432337c36 */ /* 0x040fe20008000000 */
[----:B----4-:R-:W-:Y:S01]  /*740d0*/  PRMT R56, R7, 0x7632, R56 ;  /* 0x0000763207387816 */ /* 0x010fe20000000038 */
[----:B---3--:R-:W-:Y:S01]  /*740e0*/  IMAD.WIDE R46, R50, 0x2, R44 ;  /* 0x00000002322e7825 */ /* 0x008fe200078e022c */
[----:B------:R-:W-:Y:S01]  /*740f0*/  IADD3 R53, R60, 0x1a, RZ ;  /* 0x0000001a3c357810 */ /* 0x000fe20007ffe0ff */
[----:B------:R-:W-:Y:S01]  /*74100*/  ULDC UR4, c[0x0][0x22c] ;  /* 0x00008b0000047ab9 */ /* 0x000fe20000000800 */
[----:B------:R-:W-:Y:S01]  /*74110*/  ULDC UR8, c[0x0][0x22c] ;  /* 0x00008b0000087ab9 */ /* 0x000fe20000000800 */
[----:B0-----:R-:W-:-:S04]  /*74120*/  IMAD.WIDE R48, R51, 0x2, R2 ;  /* 0x0000000233307825 */ /* 0x001fc800078e0202 */
[----:B------:R-:W-:Y:S04]  /*74130*/  @P0 STG.E.U16 desc[UR6][R46.64], R54 ;  /* 0x000000362e000986 */ /* 0x000fe8000c101506 */
[----:B------:R0:W-:Y:S04]  /*74140*/  @P5 STG.E.U16 desc[UR6][R48.64], R7 ;  /* 0x0000000730005986 */ /* 0x0001e8000c101506 */
[----:B0-----:R-:W3:Y:S01]  /*74150*/  LDL.LU R7, [R1+0x184] ;  /* 0x0001840001077983 */ /* 0x001ee20000300800 */
[----:B------:R-:W-:Y:S01]  /*74160*/  ISETP.GE.AND P4, PT, R53, UR4, PT ;  /* 0x0000000435007c0c */ /* 0x000fe2000bf86270 */
[----:B------:R-:W-:Y:S01]  /*74170*/  VIADD R52, R60, 0x1b ;  /* 0x0000001b3c347836 */ /* 0x000fe20000000000 */
[----:B------:R-:W-:Y:S01]  /*74180*/  ISETP.LT.AND P0, PT, R58, UR10, !P1 ;  /* 0x0000000a3a007c0c */ /* 0x000fe2000cf01270 */
[----:B------:R-:W4:Y:S01]  /*74190*/  LDL.LU R9, [R1+0x160] ;  /* 0x0001600001097983 */ /* 0x000f220000300800 */
[----:B------:R-:W-:Y:S01]  /*741a0*/  ISETP.LT.AND P6, PT, R59, UR12, !P4 ;  /* 0x0000000c3b007c0c */ /* 0x000fe2000e7c1270 */
[----:B------:R-:W-:Y:S01]  /*741b0*/  ULDC UR4, c[0x0][0x248] ;  /* 0x0000920000047ab9 */ /* 0x000fe20000000800 */
[----:B------:R-:W-:Y:S01]  /*741c0*/  ISETP.GE.AND P2, PT, R52, UR8, PT ;  /* 0x0000000834007c0c */ /* 0x000fe2000bf46270 */
[C---:B------:R-:W-:Y:S01]  /*741d0*/  VIADD R52, R51.reuse, UR4 ;  /* 0x0000000433347c36 */ /* 0x040fe20008000000 */
[----:B------:R-:W-:Y:S01]  /*741e0*/  ISETP.LT.AND P4, PT, R58, UR14, !P4 ;  /* 0x0000000e3a007c0c */ /* 0x000fe2000e781270 */
[----:B------:R-:W-:Y:S01]  /*741f0*/  IMAD.WIDE R46, R51, 0x2, R44 ;  /* 0x00000002332e7825 */ /* 0x000fe200078e022c */
[----:B------:R-:W-:Y:S01]  /*74200*/  PRMT R55, R8, 0x7632, R55 ;  /* 0x0000763208377816 */ /* 0x000fe20000000037 */
[----:B------:R-:W-:Y:S01]  /*74210*/  ULDC UR10, c[0x0][0x228] ;  /* 0x00008a00000a7ab9 */ /* 0x000fe20000000800 */
[----:B------:R-:W-:Y:S01]  /*74220*/  ULDC UR4, c[0x0][0x22c] ;  /* 0x00008b0000047ab9 */ /* 0x000fe20000000800 */
[C---:B------:R-:W-:Y:S01]  /*74230*/  IMAD.WIDE R48, R52.reuse, 0x2, R2 ;  /* 0x0000000234307825 */ /* 0x040fe200078e0202 */
[----:B------:R-:W-:Y:S01]  /*74240*/  ULDC UR8, c[0x0][0x22c] ;  /* 0x00008b0000087ab9 */ /* 0x000fe20000000800 */
[----:B------:R-:W-:Y:S01]  /*74250*/  @P0 STG.E.U16 desc[UR6][R46.64], R56 ;  /* 0x000000382e000986 */ /* 0x000fe2000c101506 */
[----:B------:R-:W-:Y:S01]  /*74260*/  ULDC UR12, c[0x0][0x228] ;  /* 0x00008a00000c7ab9 */ /* 0x000fe20000000800 */
[----:B------:R-:W-:Y:S01]  /*74270*/  IMAD.WIDE R50, R52, 0x2, R44 ;  /* 0x0000000234327825 */ /* 0x000fe200078e022c */
[----:B------:R-:W-:Y:S01]  /*74280*/  ULDC UR14, c[0x0][0x228] ;  /* 0x00008a00000e7ab9 */ /* 0x000fe20000000800 */
[----:B------:R0:W-:Y:S02]  /*74290*/  @P6 STG.E.U16 desc[UR6][R48.64], R8 ;  /* 0x0000000830006986 */ /* 0x0001e4000c101506 */
[----:B------:R-:W-:-:S02]  /*742a0*/  VIADD R53, R60, 0x1d ;  /* 0x0000001d3c357836 */ /* 0x000fc40000000000 */
[C---:B------:R-:W-:Y:S01]  /*742b0*/  VIADD R54, R60.reuse, 0x1c ;  /* 0x0000001c3c367836 */ /* 0x040fe20000000000 */
[----:B------:R1:W-:Y:S01]  /*742c0*/  @P4 STG.E.U16 desc[UR6][R50.64], R55 ;  /* 0x0000003732004986 */ /* 0x0003e2000c101506 */
[----:B------:R-:W-:Y:S01]  /*742d0*/  ISETP.LT.AND P4, PT, R59, UR10, !P2 ;  /* 0x0000000a3b007c0c */ /* 0x000fe2000d781270 */
[----:B------:R-:W-:Y:S02]  /*742e0*/  ULDC UR10, c[0x0][0x228] ;  /* 0x00008a00000a7ab9 */ /* 0x000fe40000000800 */
[----:B0-----:R-:W4:Y:S01]  /*742f0*/  LDL.LU R8, [R1+0x174] ;  /* 0x0001740001087983 */ /* 0x001f220000300800 */
[----:B------:R-:W-:Y:S01]  /*74300*/  ISETP.GE.AND P5, PT, R53, UR4, PT ;  /* 0x0000000435007c0c */ /* 0x000fe2000bfa6270 */
[----:B------:R-:W-:Y:S01]  /*74310*/  ULDC UR4, c[0x0][0x248] ;  /* 0x0000920000047ab9 */ /* 0x000fe20000000800 */
[----:B------:R-:W-:Y:S01]  /*74320*/  VIADD R46, R60, 0x1e ;  /* 0x0000001e3c2e7836 */ /* 0x000fe20000000000 */
[----:B------:R-:W-:Y:S01]  /*74330*/  ISETP.GE.AND P1, PT, R54, UR8, PT ;  /* 0x0000000836007c0c */ /* 0x000fe2000bf26270 */
[----:B------:R-:W-:Y:S01]  /*74340*/  VIADD R48, R52, UR4 ;  /* 0x0000000434307c36 */ /* 0x000fe20008000000 */
[----:B------:R-:W-:Y:S01]  /*74350*/  ULDC UR8, c[0x0][0x22c] ;  /* 0x00008b0000087ab9 */ /* 0x000fe20000000800 */
[----:B------:R-:W-:Y:S01]  /*74360*/  ISETP.LT.AND P2, PT, R58, UR12, !P2 ;  /* 0x0000000c3a007c0c */ /* 0x000fe2000d741270 */
[----:B------:R-:W-:Y:S01]  /*74370*/  ULDC UR4, c[0x0][0x248] ;  /* 0x0000920000047ab9 */ /* 0x000fe20000000800 */
[----:B------:R-:W-:Y:S01]  /*74380*/  ISETP.GE.AND P0, PT, R46, UR8, PT ;  /* 0x000000082e007c0c */ /* 0x000fe2000bf06270 */
[----:B------:R-:W-:Y:S01]  /*74390*/  IMAD.WIDE R46, R48, 0x2, R2 ;  /* 0x00000002302e7825 */ /* 0x000fe200078e0202 */
[----:B------:R-:W-:Y:S01]  /*743a0*/  ISETP.LT.AND P6, PT, R59, UR14, !P1 ;  /* 0x0000000e3b007c0c */ /* 0x000fe2000cfc1270 */
[----:B------:R-:W-:-:S02]  /*743b0*/  ULDC UR12, c[0x0][0x228] ;  /* 0x00008a00000c7ab9 */ /* 0x000fc40000000800 */
[----:B------:R-:W-:Y:S01]  /*743c0*/  VIADD R52, R48, UR4 ;  /* 0x0000000430347c36 */ /* 0x000fe20008000000 */
[----:B-1----:R-:W-:Y:S01]  /*743d0*/  PRMT R55, R6, 0x7632, R55 ;  /* 0x0000763206377816 */ /* 0x002fe20000000037 */
[----:B------:R-:W-:Y:S01]  /*743e0*/  IMAD.WIDE R48, R48, 0x2, R44 ;  /* 0x0000000230307825 */ /* 0x000fe200078e022c */
[----:B------:R-:W-:Y:S01]  /*743f0*/  ULDC UR4, c[0x0][0x22c] ;  /* 0x00008b0000047ab9 */ /* 0x000fe20000000800 */
[----:B------:R-:W-:Y:S01]  /*74400*/  ULDC UR14, c[0x0][0x228] ;  /* 0x00008a00000e7ab9 */ /* 0x000fe20000000800 */
[----:B------:R-:W-:Y:S01]  /*74410*/  ULDC UR8, c[0x0][0x22c] ;  /* 0x00008b0000087ab9 */ /* 0x000fe20000000800 */
[----:B------:R-:W-:-:S04]  /*74420*/  IMAD.WIDE R50, R52, 0x2, R2 ;  /* 0x0000000234327825 */ /* 0x000fc800078e0202 */
[----:B------:R-:W-:Y:S01]  /*74430*/  VIADD R53, R60, 0x1f ;  /* 0x0000001f3c357836 */ /* 0x000fe20000000000 */
[----:B------:R-:W-:Y:S01]  /*74440*/  ISETP.LT.AND P1, PT, R58, UR10, !P1 ;  /* 0x0000000a3a007c0c */ /* 0x000fe2000cf21270 */
[----:B------:R-:W-:Y:S01]  /*74450*/  ULDC UR10, c[0x0][0x22c] ;  /* 0x00008b00000a7ab9 */ /* 0x000fe20000000800 */
[----:B------:R-:W-:Y:S02]  /*74460*/  PRMT R57, R4, 0x7632, R57 ;  /* 0x0000763204397816 */ /* 0x000fe40000000039 */
[----:B--2---:R-:W-:Y:S02]  /*74470*/  PRMT R56, R61, 0x7632, R56 ;  /* 0x000076323d387816 */ /* 0x004fe40000000038 */
[----:B---3--:R-:W-:Y:S01]  /*74480*/  PRMT R54, R7, 0x7632, R54 ;  /* 0x0000763207367816 */ /* 0x008fe20000000036 */
[----:B------:R0:W-:Y:S04]  /*74490*/  @P4 STG.E.U16 desc[UR6][R46.64], R7 ;  /* 0x000000072e004986 */ /* 0x0001e8000c101506 */
[----:B0-----:R-:W2:Y:S04]  /*744a0*/  LDL.LU R7, [R1+0x164] ;  /* 0x0001640001077983 */ /* 0x001ea80000300800 */
[----:B------:R-:W-:Y:S04]  /*744b0*/  @P2 STG.E.U16 desc[UR6][R48.64], R54 ;  /* 0x0000003630002986 */ /* 0x000fe8000c101506 */
[----:B------:R0:W-:Y:S01]  /*744c0*/  @P6 STG.E.U16 desc[UR6][R50.64], R6 ;  /* 0x0000000632006986 */ /* 0x0001e2000c101506 */
[----:B------:R-:W-:Y:S01]  /*744d0*/  ISETP.GE.AND P4, PT, R53, UR4, PT ;  /* 0x0000000435007c0c */ /* 0x000fe2000bf86270 */
[----:B------:R-:W-:Y:S01]  /*744e0*/  ULDC UR4, c[0x0][0x248] ;  /* 0x0000920000047ab9 */ /* 0x000fe20000000800 */
[----:B------:R-:W-:Y:S01]  /*744f0*/  ISETP.LT.AND P6, PT, R59, UR12, !P5 ;  /* 0x0000000c3b007c0c */ /* 0x000fe2000efc1270 */
[----:B------:R-:W-:Y:S01]  /*74500*/  VIADD R46, R60, 0x20 ;  /* 0x000000203c2e7836 */ /* 0x000fe20000000000 */
[----:B0-----:R-:W3:Y:S01]  /*74510*/  LDL.LU R6, [R1+0x178] ;  /* 0x0001780001067983 */ /* 0x001ee20000300800 */
[----:B------:R-:W-:Y:S01]  /*74520*/  IADD3 R53, R52, UR4, RZ ;  /* 0x0000000434357c10 */ /* 0x000fe2000fffe0ff */
[----:B------:R-:W-:Y:S01]  /*74530*/  VIADD R54, R60, 0x21 ;  /* 0x000000213c367836 */ /* 0x000fe20000000000 */
[----:B------:R-:W-:Y:S01]  /*74540*/  ISETP.LT.AND P5, PT, R58, UR14, !P5 ;  /* 0x0000000e3a007c0c */ /* 0x000fe2000efa1270 */
[----:B------:R-:W-:Y:S01]  /*74550*/  ULDC UR12, c[0x0][0x228] ;  /* 0x00008a00000c7ab9 */ /* 0x000fe20000000800 */
[----:B------:R-:W-:Y:S01]  /*74560*/  ISETP.GE.AND P2, PT, R46, UR8, PT ;  /* 0x000000082e007c0c */ /* 0x000fe2000bf46270 */
[----:B------:R-:W-:Y:S01]  /*74570*/  IMAD.WIDE R46, R52, 0x2, R44 ;  /* 0x00000002342e7825 */ /* 0x000fe200078e022c */
[----:B------:R-:W-:-:S03]  /*74580*/  ULDC UR4, c[0x0][0x22c] ;  /* 0x00008b0000047ab9 */ /* 0x000fc60000000800 */
[----:B------:R-:W-:Y:S01]  /*74590*/  IMAD.WIDE R48, R53, 0x2, R2 ;  /* 0x0000000235307825 */ /* 0x000fe200078e0202 */
[----:B------:R-:W-:Y:S01]  /*745a0*/  @P1 STG.E.U16 desc[UR6][R46.64], R55 ;  /* 0x000000372e001986 */ /* 0x000fe2000c101506 */
[----:B------:R-:W-:Y:S01]  /*745b0*/  PRMT R52, R5, 0x7632, R52 ;  /* 0x0000763205347816 */ /* 0x000fe20000000034 */
[----:B------:R-:W-:Y:S01]  /*745c0*/  ULDC UR14, c[0x0][0x228] ;  /* 0x00008a00000e7ab9 */ /* 0x000fe20000000800 */
[----:B------:R-:W-:Y:S01]  /*745d0*/  IMAD.WIDE R50, R53, 0x2, R44 ;  /* 0x0000000235327825 */ /* 0x000fe200078e022c */
[----:B------:R0:W-:Y:S01]  /*745e0*/  @P6 STG.E.U16 desc[UR6][R48.64], R5 ;  /* 0x0000000530006986 */ /* 0x0001e2000c101506 */
[----:B------:R-:W-:Y:S01]  /*745f0*/  ISETP.GE.AND P1, PT, R54, UR4, PT ;  /* 0x0000000436007c0c */ /* 0x000fe2000bf26270 */
[----:B------:R-:W-:Y:S01]  /*74600*/  ULDC UR4, c[0x0][0x248] ;  /* 0x0000920000047ab9 */ /* 0x000fe20000000800 */
[----:B------:R-:W-:Y:S01]  /*74610*/  ULDC UR8, c[0x0][0x248] ;  /* 0x0000920000087ab9 */ /* 0x000fe20000000800 */
[----:B------:R-:W-:Y:S01]  /*74620*/  @P5 STG.E.U16 desc[UR6][R50.64], R52 ;  /* 0x0000003432005986 */ /* 0x000fe2000c101506 */
[----:B------:R-:W-:Y:S01]  /*74630*/  ISETP.LT.AND P5, PT, R59, UR12, !P0 ;  /* 0x0000000c3b007c0c */ /* 0x000fe2000c7a1270 */
[----:B------:R-:W-:-:S02]  /*74640*/  ULDC UR12, c[0x0][0x228] ;  /* 0x00008a00000c7ab9 */ /* 0x000fc40000000800 */
[----:B0-----:R-:W3:Y:S01]  /*74650*/  LDL.LU R5, [R1+0x168] ;  /* 0x0001680001057983 */ /* 0x001ee20000300800 */
[----:B------:R-:W-:Y:S01]  /*74660*/  VIADD R48, R53, UR4 ;  /* 0x0000000435307c36 */ /* 0x000fe20008000000 */
[----:B------:R-:W-:Y:S01]  /*74670*/  ISETP.LT.AND P0, PT, R58, UR14, !P0 ;  /* 0x0000000e3a007c0c */ /* 0x000fe2000c701270 */
[----:B------:R-:W-:Y:S01]  /*74680*/  VIADD R55, R60, 0x22 ;  /* 0x000000223c377836 */ /* 0x000fe20000000000 */
[----:B------:R-:W-:Y:S01]  /*74690*/  ISETP.LT.AND P6, PT, R59, UR16, !P4 ;  /* 0x000000103b007c0c */ /* 0x000fe2000e7c1270 */
[C---:B------:R-:W-:Y:S01]  /*746a0*/  IMAD.WIDE R46, R48.reuse, 0x2, R2 ;  /* 0x00000002302e7825 */ /* 0x040fe200078e0202 */
[----:B------:R-:W-:Y:S01]  /*746b0*/  ULDC UR4, c[0x0][0x248] ;  /* 0x0000920000047ab9 */ /* 0x000fe20000000800 */
[----:B------:R-:W-:Y:S01]  /*746c0*/  ULDC UR14, c[0x0][0x228] ;  /* 0x00008a00000e7ab9 */ /* 0x000fe20000000800 */
[----:B------:R-:W-:Y:S02]  /*746d0*/  ULDC UR16, c[0x0][0x228] ;  /* 0x00008a0000107ab9 */ /* 0x000fe40000000800 */
[----:B------:R0:W-:Y:S01]  /*746e0*/  @P5 STG.E.U16 desc[UR6][R46.64], R4 ;  /* 0x000000042e005986 */ /* 0x0001e2000c101506 */
[----:B------:R-:W-:-:S03]  /*746f0*/  VIADD R54, R48, UR8 ;  /* 0x0000000830367c36 */ /* 0x000fc60008000000 */
[----:B0-----:R-:W3:Y:S01]  /*74700*/  LDL.LU R4, [R1+0x17c] ;  /* 0x00017c0001047983 */ /* 0x001ee20000300800 */
[----:B------:R-:W-:Y:S01]  /*74710*/  IMAD.WIDE R48, R48, 0x2, R44 ;  /* 0x0000000230307825 */ /* 0x000fe200078e022c */
[----:B------:R-:W-:Y:S01]  /*74720*/  ISETP.LT.AND P4, PT, R58, UR18, !P4 ;  /* 0x000000123a007c0c */ /* 0x000fe2000e781270 */
[----:B------:R-:W-:Y:S01]  /*74730*/  ULDC UR8, c[0x0][0x22c] ;  /* 0x00008b0000087ab9 */ /* 0x000fe20000000800 */
[----:B------:R-:W-:Y:S01]  /*74740*/  ISETP.GE.AND P5, PT, R55, UR10, PT ;  /* 0x0000000a37007c0c */ /* 0x000fe2000bfa6270 */
[C---:B------:R-:W-:Y:S01]  /*74750*/  IMAD.WIDE R50, R54.reuse, 0x2, R2 ;  /* 0x0000000236327825 */ /* 0x040fe200078e0202 */
[----:B------:R-:W-:Y:S01]  /*74760*/  @P0 STG.E.U16 desc[UR6][R48.64], R57 ;  /* 0x0000003930000986 */ /* 0x000fe2000c101506 */
[----:B------:R-:W-:Y:S01]  /*74770*/  ULDC UR10, c[0x0][0x228] ;  /* 0x00008a00000a7ab9 */ /* 0x000fe20000000800 */
[----:B------:R-:W-:Y:S02]  /*74780*/  ULDC UR18, c[0x0][0x228] ;  /* 0x00008a0000127ab9 */ /* 0x000fe40000000800 */
[----:B------:R0:W-:Y:S04]  /*74790*/  @P6 STG.E.U16 desc[UR6][R50.64], R61 ;  /* 0x0000003d32006986 */ /* 0x0001e8000c101506 */
[----:B0-----:R-:W3:Y:S01]  /*747a0*/  LDL.LU R61, [R1+0x16c] ;  /* 0x00016c00013d7983 */ /* 0x001ee20000300800 */
[----:B------:R-:W-:-:S05]  /*747b0*/  IMAD.WIDE R52, R54, 0x2, R44 ;  /* 0x0000000236347825 */ /* 0x000fca00078e022c */
[----:B------:R0:W-:Y:S01]  /*747c0*/  @P4 STG.E.U16 desc[UR6][R52.64], R56 ;  /* 0x0000003834004986 */ /* 0x0001e2000c101506 */
[C---:B------:R-:W-:Y:S01]  /*747d0*/  ISETP.LT.AND P4, PT, R59.reuse, UR10, !P2 ;  /* 0x0000000a3b007c0c */ /* 0x040fe2000d781270 */
[----:B------:R-:W-:Y:S01]  /*747e0*/  VIADD R46, R60, 0x23 ;  /* 0x000000233c2e7836 */ /* 0x000fe20000000000 */
[----:B------:R-:W-:Y:S01]  /*747f0*/  ISETP.LT.AND P2, PT, R58, UR12, !P2 ;  /* 0x0000000c3a007c0c */ /* 0x000fe2000d741270 */
[----:B------:R-:W-:Y:S01]  /*74800*/  VIADD R48, R54, UR4 ;  /* 0x0000000436307c36 */ /* 0x000fe20008000000 */
[----:B------:R-:W-:Y:S01]  /*74810*/  ISETP.LT.AND P6, PT, R59, UR14, !P1 ;  /* 0x0000000e3b007c0c */ /* 0x000fe2000cfc1270 */
[----:B------:R-:W-:Y:S01]  /*74820*/  ULDC UR4, c[0x0][0x248] ;  /* 0x0000920000047ab9 */ /* 0x000fe20000000800 */
[----:B------:R-:W-:Y:S01]  /*74830*/  ISETP.GE.AND P0, PT, R46, UR8, PT ;  /* 0x000000082e007c0c */ /* 0x000fe2000bf06270 */
[----:B------:R-:W-:Y:S01]  /*74840*/  IMAD.WIDE R46, R48, 0x2, R2 ;  /* 0x00000002302e7825 */ /* 0x000fe200078e0202 */
[----:B------:R-:W-:Y:S01]  /*74850*/  PRMT R54, R10, 0x7632, R54 ;  /* 0x000076320a367816 */ /* 0x000fe20000000036 */
[----:B------:R-:W-:Y:S01]  /*74860*/  ULDC UR10, c[0x0][0x228] ;  /* 0x00008a00000a7ab9 */ /* 0x000fe20000000800 */
[----:B----4-:R-:W-:Y:S01]  /*74870*/  PRMT R55, R9, 0x7632, R55 ;  /* 0x0000763209377816 */ /* 0x010fe20000000037 */
[C---:B0-----:R-:W-:Y:S01]  /*74880*/  VIADD R52, R48.reuse, UR4 ;  /* 0x0000000430347c36 */ /* 0x041fe20008000000 */
[----:B------:R-:W-:Y:S01]  /*74890*/  ULDC UR12, c[0x0][0x228] ;  /* 0x00008a00000c7ab9 */ /* 0x000fe20000000800 */
[----:B------:R-:W-:Y:S01]  /*748a0*/  IMAD.WIDE R48, R48, 0x2, R44 ;  /* 0x0000000230307825 */ /* 0x000fe200078e022c */
[----:B------:R0:W-:Y:S01]  /*748b0*/  @P4 STG.E.U16 desc[UR6][R46.64], R10 ;  /* 0x0000000a2e004986 */ /* 0x0001e2000c101506 */
[----:B------:R-:W-:Y:S01]  /*748c0*/  ULDC UR4, c[0x0][0x22c] ;  /* 0x00008b0000047ab9 */ /* 0x000fe20000000800 */
[----:B------:R-:W-:Y:S01]  /*748d0*/  ULDC UR14, c[0x0][0x228] ;  /* 0x00008a00000e7ab9 */ /* 0x000fe20000000800 */
[----:B------:R-:W-:Y:S01]  /*748e0*/  IMAD.WIDE R50, R52, 0x2, R2 ;  /* 0x0000000234327825 */ /* 0x000fe200078e0202 */
[----:B------:R1:W-:Y:S01]  /*748f0*/  @P2 STG.E.U16 desc[UR6][R48.64], R54 ;  /* 0x0000003630002986 */ /* 0x0003e2000c101506 */
[----:B------:R-:W-:-:S03]  /*74900*/  ULDC UR8, c[0x0][0x22c] ;  /* 0x00008b0000087ab9 */ /* 0x000fc60000000800 */
[----:B0-----:R-:W4:Y:S01]  /*74910*/  LDL.LU R10, [R1+0x150] ;  /* 0x00015000010a7983 */ /* 0x001f220000300800 */
[----:B------:R-:W-:-:S03]  /*74920*/  VIADD R53, R60, 0x24 ;  /* 0x000000243c357836 */ /* 0x000fc60000000000 */
[----:B------:R0:W-:Y:S01]  /*74930*/  @P6 STG.E.U16 desc[UR6][R50.64], R9 ;  /* 0x0000000932006986 */ /* 0x0001e2000c101506 */
[----:B------:R-:W-:Y:S02]  /*74940*/  ISETP.LT.AND P1, PT, R58, UR10, !P1 ;  /* 0x0000000a3a007c0c */ /* 0x000fe4000cf21270 */
[C---:B------:R-:W-:Y:S01]  /*74950*/  IADD3 R46, R60.reuse, 0x25, RZ ;  /* 0x000000253c2e7810 */ /* 0x040fe20007ffe0ff */
[----:B-1----:R-:W-:Y:S01]  /*74960*/  VIADD R54, R60, 0x26 ;  /* 0x000000263c367836 */ /* 0x002fe20000000000 */
[----:B------:R-:W-:Y:S01]  /*74970*/  ISETP.LT.AND P6, PT, R59, UR12, !P5 ;  /* 0x0000000c3b007c0c */ /* 0x000fe2000efc1270 */
[----:B------:R-:W-:Y:S01]  /*74980*/  ULDC UR10, c[0x0][0x228] ;  /* 0x00008a00000a7ab9 */ /* 0x000fe20000000800 */
[----:B0-----:R-:W4:Y:S01]  /*74990*/  LDL.LU R9, [R1+0x140] ;  /* 0x0001400001097983 */ /* 0x001f220000300800 */
[----:B------:R-:W-:Y:S01]  /*749a0*/  ISETP.GE.AND P4, PT, R53, UR4, PT ;  /* 0x0000000435007c0c */ /* 0x000fe2000bf86270 */
[----:B------:R-:W-:Y:S01]  /*749b0*/  ULDC UR4, c[0x0][0x248] ;  /* 0x0000920000047ab9 */ /* 0x000fe20000000800 */
[----:B------:R-:W-:Y:S01]  /*749c0*/  ISETP.LT.AND P5, PT, R58, UR14, !P5 ;  /* 0x0000000e3a007c0c */ /* 0x000fe2000efa1270 */
[----:B------:R-:W-:Y:S01]  /*749d0*/  VIADD R53, R52, UR4 ;  /* 0x0000000434357c36 */ /* 0x000fe20008000000 */
[----:B------:R-:W-:Y:S01]  /*749e0*/  ISETP.GE.AND P2, PT, R46, UR8, PT ;  /* 0x000000082e007c0c */ /* 0x000fe2000bf46270 */
[----:B------:R-:W-:Y:S01]  /*749f0*/  IMAD.WIDE R46, R52, 0x2, R44 ;  /* 0x00000002342e7825 */ /* 0x000fe200078e022c */
[----:B------:R-:W-:Y:S01]  /*74a00*/  ULDC UR4, c[0x0][0x22c] ;  /* 0x00008b0000047ab9 */ /* 0x000fe20000000800 */
[----:B------:R-:W-:Y:S01]  /*74a10*/  ULDC UR12, c[0x0][0x228] ;  /* 0x00008a00000c7ab9 */ /* 0x000fe20000000800 */
[----:B------:R-:W-:Y:S01]  /*74a20*/  ULDC UR14, c[0x0][0x228] ;  /* 0x00008a00000e7ab9 */ /* 0x000fe20000000800 */
[C---:B------:R-:W-:Y:S01]  /*74a30*/  IMAD.WIDE R48, R53.reuse, 0x2, R2 ;  /* 0x0000000235307825 */ /* 0x040fe200078e0202 */
[----:B------:R-:W-:Y:S01]  /*74a40*/  @P1 STG.E.U16 desc[UR6][R46.64], R55 ;  /* 0x000000372e001986 */ /* 0x000fe2000c101506 */
[----:B------:R-:W-:Y:S01]  /*74a50*/  PRMT R52, R8, 0x7632, R52 ;  /* 0x0000763208347816 */ /* 0x000fe20000000034 */
[----:B------:R-:W-:Y:S01]  /*74a60*/  ULDC UR8, c[0x0][0x248] ;  /* 0x0000920000087ab9 */ /* 0x000fe20000000800 */
[----:B------:R-:W-:Y:S01]  /*74a70*/  IMAD.WIDE R50, R53, 0x2, R44 ;  /* 0x0000000235327825 */ /* 0x000fe200078e022c */
[----:B------:R0:W-:Y:S01]  /*74a80*/  @P6 STG.E.U16 desc[UR6][R48.64], R8 ;  /* 0x0000000830006986 */ /* 0x0001e2000c101506 */
[----:B------:R-:W-:Y:S01]  /*74a90*/  ISETP.GE.AND P1, PT, R54, UR4, PT ;  /* 0x0000000436007c0c */ /* 0x000fe2000bf26270 */
[----:B------:R-:W-:-:S02]  /*74aa0*/  ULDC UR4, c[0x0][0x248] ;  /* 0x0000920000047ab9 */ /* 0x000fc40000000800 */
[----:B------:R1:W-:Y:S01]  /*74ab0*/  @P5 STG.E.U16 desc[UR6][R50.64], R52 ;  /* 0x0000003432005986 */ /* 0x0003e2000c101506 */
[----:B------:R-:W-:Y:S01]  /*74ac0*/  ISETP.LT.AND P5, PT, R59, UR10, !P0 ;  /* 0x0000000a3b007c0c */ /* 0x000fe2000c7a1270 */
[----:B------:R-:W-:Y:S02]  /*74ad0*/  ULDC UR10, c[0x0][0x228] ;  /* 0x00008a00000a7ab9 */ /* 0x000fe40000000800 */
[----:B0-----:R-:W4:Y:S01]  /*74ae0*/  LDL.LU R8, [R1+0x154] ;  /* 0x0001540001087983 */ /* 0x001f220000300800 */
[----:B------:R-:W-:Y:S01]  /*74af0*/  VIADD R48, R53, UR4 ;  /* 0x0000000435307c36 */ /* 0x000fe20008000000 */
[----:B------:R-:W-:Y:S01]  /*74b00*/  ISETP.LT.AND P0, PT, R58, UR12, !P0 ;  /* 0x0000000c3a007c0c */ /* 0x000fe2000c701270 */
[----:B------:R-:W-:Y:S01]  /*74b10*/  VIADD R55, R60, 0x27 ;  /* 0x000000273c377836 */ /* 0x000fe20000000000 */
[----:B------:R-:W-:Y:S01]  /*74b20*/  ISETP.LT.AND P6, PT, R59, UR14, !P4 ;  /* 0x0000000e3b007c0c */ /* 0x000fe2000e7c1270 */
[----:B------:R-:W-:Y:S01]  /*74b30*/  IMAD.WIDE R46, R48, 0x2, R2 ;  /* 0x00000002302e7825 */ /* 0x000fe200078e0202 */
[----:B------:R-:W-:Y:S01]  /*74b40*/  ISETP.LT.AND P4, PT, R58, UR16, !P4 ;  /* 0x000000103a007c0c */ /* 0x000fe2000e781270 */
[----:B------:R-:W-:Y:S01]  /*74b50*/  ULDC UR4, c[0x0][0x22c] ;  /* 0x00008b0000047ab9 */ /* 0x000fe20000000800 */
[----:B------:R-:W-:Y:S01]  /*74b60*/  ULDC UR12, c[0x0][0x228] ;  /* 0x00008a00000c7ab9 */ /* 0x000fe20000000800 */
[C---:B------:R-:W-:Y:S01]  /*74b70*/  VIADD R54, R48.reuse, UR8 ;  /* 0x0000000830367c36 */ /* 0x040fe20008000000 */
[----:B------:R-:W-:Y:S01]  /*74b80*/  ULDC UR8, c[0x0][0x22c] ;  /* 0x00008b0000087ab9 */ /* 0x000fe20000000800 */
[----:B------:R-:W-:Y:S01]  /*74b90*/  IMAD.WIDE R48, R48, 0x2, R44 ;  /* 0x0000000230307825 */ /* 0x000fe200078e022c */
[----:B------:R-:W-:Y:S01]  /*74ba0*/  ULDC UR14, c[0x0][0x228] ;  /* 0x00008a00000e7ab9 */ /* 0x000fe20000000800 */
[----:B------:R-:W-:-:S02]  /*74bb0*/  ULDC UR16, c[0x0][0x228] ;  /* 0x00008a0000107ab9 */ /* 0x000fc40000000800 */
[----:B-1----:R-:W-:-:S04]  /*74bc0*/  IMAD.WIDE R50, R54, 0x2, R2 ;  /* 0x0000000236327825 */ /* 0x002fc800078e0202 */
[----:B------:R-:W-:Y:S01]  /*74bd0*/  IMAD.WIDE R52, R54, 0x2, R44 ;  /* 0x0000000236347825 */ /* 0x000fe200078e022c */
[----:B--2---:R-:W-:Y:S01]  /*74be0*/  PRMT R57, R7, 0x7632, R57 ;  /* 0x0000763207397816 */ /* 0x004fe20000000039 */
[----:B------:R0:W-:Y:S04]  /*74bf0*/  @P5 STG.E.U16 desc[UR6][R46.64], R7 ;  /* 0x000000072e005986 */ /* 0x0001e8000c101506 */
[----:B0-----:R-:W2:Y:S04]  /*74c00*/  LDL.LU R7, [R1+0x144] ;  /* 0x0001440001077983 */ /* 0x001ea80000300800 */
[----:B------:R-:W-:Y:S01]  /*74c10*/  @P0 STG.E.U16 desc[UR6][R48.64], R57 ;  /* 0x0000003930000986 */ /* 0x000fe2000c101506 */
[----:B---3--:R-:W-:-:S03]  /*74c20*/  PRMT R56, R6, 0x7632, R56 ;  /* 0x0000763206387816 */ /* 0x008fc60000000038 */
[----:B------:R0:W-:Y:S01]  /*74c30*/  @P6 STG.E.U16 desc[UR6][R50.64], R6 ;  /* 0x0000000632006986 */ /* 0x0001e2000c101506 */
[----:B------:R-:W-:Y:S01]  /*74c40*/  ISETP.GE.AND P5, PT, R55, UR4, PT ;  /* 0x0000000437007c0c */ /* 0x000fe2000bfa6270 */
[----:B------:R-:W-:Y:S02]  /*74c50*/  ULDC UR4, c[0x0][0x248] ;  /* 0x0000920000047ab9 */ /* 0x000fe40000000800 */
[----:B------:R1:W-:Y:S01]  /*74c60*/  @P4 STG.E.U16 desc[UR6][R52.64], R56 ;  /* 0x0000003834004986 */ /* 0x0003e2000c101506 */
[C---:B------:R-:W-:Y:S01]  /*74c70*/  ISETP.LT.AND P4, PT, R59.reuse, UR10, !P2 ;  /* 0x0000000a3b007c0c */ /* 0x040fe2000d781270 */
[----:B------:R-:W-:Y:S02]  /*74c80*/  VIADD R46, R60, 0x28 ;  /* 0x000000283c2e7836 */ /* 0x000fe40000000000 */
[----:B0-----:R-:W3:Y:S01]  /*74c90*/  LDL.LU R6, [R1+0x158] ;  /* 0x0001580001067983 */ /* 0x001ee20000300800 */
[----:B------:R-:W-:Y:S02]  /*74ca0*/  VIADD R48, R54, UR4 ;  /* 0x0000000436307c36 */ /* 0x000fe40008000000 */
[----:B------:R-:W-:Y:S01]  /*74cb0*/  ISETP.GE.AND P0, PT, R46, UR8, PT ;  /* 0x000000082e007c0c */ /* 0x000fe2000bf06270 */
[----:B------:R-:W-:Y:S01]  /*74cc0*/  ULDC UR4, c[0x0][0x248] ;  /* 0x0000920000047ab9 */ /* 0x000fe20000000800 */
[----:B------:R-:W-:Y:S01]  /*74cd0*/  ISETP.LT.AND P2, PT, R58, UR12, !P2 ;  /* 0x0000000c3a007c0c */ /* 0x000fe2000d741270 */
[----:B------:R-:W-:Y:S01]  /*74ce0*/  IMAD.WIDE R46, R48, 0x2, R2 ;  /* 0x00000002302e7825 */ /* 0x000fe200078e0202 */
[----:B------:R-:W-:Y:S01]  /*74cf0*/  ISETP.LT.AND P6, PT, R59, UR14, !P1 ;  /* 0x0000000e3b007c0c */ /* 0x000fe2000cfc1270 */
[----:B------:R-:W-:Y:S01]  /*74d00*/  ULDC UR10, c[0x0][0x228] ;  /* 0x00008a00000a7ab9 */ /* 0x000fe20000000800 */
[----:B-1----:R-:W-:-:S02]  /*74d10*/  IADD3 R53, R60, 0x29, RZ ;  /* 0x000000293c357810 */ /* 0x002fc40007ffe0ff */
[----:B------:R-:W-:Y:S01]  /*74d20*/  PRMT R54, R5, 0x7632, R54 ;  /* 0x0000763205367816 */ /* 0x000fe20000000036 */
[----:B------:R0:W-:Y:S01]  /*74d30*/  @P4 STG.E.U16 desc[UR6][R46.64], R5 ;  /* 0x000000052e004986 */ /* 0x0001e2000c101506 */
[C---:B------:R-:W-:Y:S01]  /*74d40*/  VIADD R52, R48.reuse, UR4 ;  /* 0x0000000430347c36 */ /* 0x040fe20008000000 */
[----:B------:R-:W-:Y:S01]  /*74d50*/  ULDC UR12, c[0x0][0x228] ;  /* 0x00008a00000c7ab9 */ /* 0x000fe20000000800 */
[----:B------:R-:W-:Y:S01]  /*74d60*/  ULDC UR8, c[0x0][0x22c] ;  /* 0x00008b0000087ab9 */ /* 0x000fe20000000800 */
[----:B------:R-:W-:Y:S01]  /*74d70*/  ULDC UR14, c[0x0][0x228] ;  /* 0x00008a00000e7ab9 */ /* 0x000fe20000000800 */
[----:B0-----:R-:W3:Y:S01]  /*74d80*/  LDL.LU R5, [R1+0x148] ;  /* 0x0001480001057983 */ /* 0x001ee20000300800 */
[----:B------:R-:W-:Y:S01]  /*74d90*/  IMAD.WIDE R48, R48, 0x2, R44 ;  /* 0x0000000230307825 */ /* 0x000fe200078e022c */
[----:B------:R-:W-:-:S03]  /*74da0*/  ULDC UR4, c[0x0][0x22c] ;  /* 0x00008b0000047ab9 */ /* 0x000fc60000000800 */
[----:B------:R-:W-:Y:S01]  /*74db0*/  IMAD.WIDE R50, R52, 0x2, R2 ;  /* 0x0000000234327825 */ /* 0x000fe200078e0202 */
[----:B------:R-:W-:Y:S01]  /*74dc0*/  @P2 STG.E.U16 desc[UR6][R48.64], R54 ;  /* 0x0000003630002986 */ /* 0x000fe2000c101506 */
[----:B------:R-:W-:-:S03]  /*74dd0*/  PRMT R55, R4, 0x7632, R55 ;  /* 0x0000763204377816 */ /* 0x000fc60000000037 */
[----:B------:R0:W-:Y:S01]  /*74de0*/  @P6 STG.E.U16 desc[UR6][R50.64], R4 ;  /* 0x0000000432006986 */ /* 0x0001e2000c101506 */
[----:B------:R-:W-:Y:S01]  /*74df0*/  ISETP.LT.AND P1, PT, R58, UR10, !P1 ;  /* 0x0000000a3a007c0c */ /* 0x000fe2000cf21270 */
[----:B------:R-:W-:Y:S01]  /*74e00*/  VIADD R46, R60, 0x2a ;  /* 0x0000002a3c2e7836 */ /* 0x000fe20000000000 */
[----:B------:R-:W-:Y:S01]  /*74e10*/  ISETP.LT.AND P6, PT, R59, UR12, !P5 ;  /* 0x0000000c3b007c0c */ /* 0x000fe2000efc1270 */
[----:B------:R-:W-:Y:S01]  /*74e20*/  ULDC UR10, c[0x0][0x228] ;  /* 0x00008a00000a7ab9 */ /* 0x000fe20000000800 */
[----:B------:R-:W-:Y:S01]  /*74e30*/  ISETP.GE.AND P4, PT, R53, UR4, PT ;  /* 0x0000000435007c0c */ /* 0x000fe2000bf86270 */
[----:B------:R-:W-:Y:S01]  /*74e40*/  ULDC UR4, c[0x0][0x248] ;  /* 0x0000920000047ab9 */ /* 0x000fe20000000800 */
[----:B0-----:R-:W3:Y:S01]  /*74e50*/  LDL.LU R4, [R1+0x15c] ;  /* 0x00015c0001047983 */ /* 0x001ee20000300800 */
[----:B------:R-:W-:Y:S01]  /*74e60*/  VIADD R53, R52, UR4 ;  /* 0x0000000434357c36 */ /* 0x000fe20008000000 */
[----:B------:R-:W-:Y:S01]  /*74e70*/  ISETP.GE.AND P2, PT, R46, UR8, PT ;  /* 0x000000082e007c0c */ /* 0x000fe2000bf46270 */
[----:B------:R-:W-:Y:S01]  /*74e80*/  IMAD.WIDE R46, R52, 0x2, R44 ;  /* 0x00000002342e7825 */ /* 0x000fe200078e022c */
[----:B------:R-:W-:Y:S01]  /*74e90*/  ISETP.LT.AND P5, PT, R58, UR14, !P5 ;  /* 0x0000000e3a007c0c */ /* 0x000fe2000efa1270 */
[----:B------:R-:W-:Y:S01]  /*74ea0*/  ULDC UR4, c[0x0][0x22c] ;  /* 0x00008b0000047ab9 */ /* 0x000fe20000000800 */
[----:B------:R-:W-:Y:S01]  /*74eb0*/  ULDC UR12, c[0x0][0x228] ;  /* 0x00008a00000c7ab9 */ /* 0x000fe20000000800 */
[----:B------:R-:W-:Y:S01]  /*74ec0*/  IMAD.WIDE R48, R53, 0x2, R2 ;  /* 0x0000000235307825 */ /* 0x000fe200078e0202 */
[----:B------:R-:W-:Y:S01]  /*74ed0*/  @P1 STG.E.U16 desc[UR6][R46.64], R55 ;  /* 0x000000372e001986 */ /* 0x000fe2000c101506 */
[----:B------:R-:W-:Y:S01]  /*74ee0*/  PRMT R52, R61, 0x7632, R52 ;  /* 0x000076323d347816 */ /* 0x000fe20000000034 */
[----:B------:R-:W-:Y:S01]  /*74ef0*/  ULDC UR14, c[0x0][0x228] ;  /* 0x00008a00000e7ab9 */ /* 0x000fe20000000800 */
[----:B------:R-:W-:Y:S01]  /*74f00*/  VIADD R54, R60, 0x2b ;  /* 0x0000002b3c367836 */ /* 0x000fe20000000000 */
[----:B------:R0:W-:Y:S01]  /*74f10*/  @P6 STG.E.U16 desc[UR6][R48.64], R61 ;  /* 0x0000003d30006986 */ /* 0x0001e2000c101506 */
[----:B------:R-:W-:Y:S01]  /*74f20*/  IMAD.WIDE R50, R53, 0x2, R44 ;  /* 0x0000000235327825 */ /* 0x000fe200078e022c */
[----:B------:R-:W-:-:S02]  /*74f30*/  ULDC UR8, c[0x0][0x248] ;  /* 0x0000920000087ab9 */ /* 0x000fc40000000800 */
[----:B0-----:R-:W3:Y:S01]  /*74f40*/  LDL.LU R61, [R1+0x14c] ;  /* 0x00014c00013d7983 */ /* 0x001ee20000300800 */
[----:B------:R-:W-:Y:S01]  /*74f50*/  ISETP.GE.AND P1, PT, R54, UR4, PT ;  /* 0x0000000436007c0c */ /* 0x000fe2000bf26270 */
[----:B------:R-:W-:Y:S02]  /*74f60*/  ULDC UR4, c[0x0][0x248] ;  /* 0x0000920000047ab9 */ /* 0x000fe40000000800 */
[----:B------:R0:W-:Y:S01]  /*74f70*/  @P5 STG.E.U16 desc[UR6][R50.64], R52 ;  /* 0x0000003432005986 */ /* 0x0001e2000c101506 */
[----:B------:R-:W-:Y:S01]  /*74f80*/  ISETP.LT.AND P5, PT, R59, UR10, !P0 ;  /* 0x0000000a3b007c0c */ /* 0x000fe2000c7a1270 */
[----:B------:R-:W-:Y:S01]  /*74f90*/  VIADD R48, R53, UR4 ;  /* 0x0000000435307c36 */ /* 0x000fe20008000000 */
[----:B------:R-:W-:Y:S01]  /*74fa0*/  ISETP.LT.AND P0, PT, R58, UR12, !P0 ;  /* 0x0000000c3a007c0c */ /* 0x000fe2000c701270 */
[----:B------:R-:W3:Y:S01]  /*74fb0*/  LDL.LU R11, [R1+0x130] ;  /* 0x00013000010b7983 */ /* 0x000ee20000300800 */
[----:B------:R-:W-:Y:S01]  /*74fc0*/  ISETP.LT.AND P6, PT, R59, UR14, !P4 ;  /* 0x0000000e3b007c0c */ /* 0x000fe2000e7c1270 */
[----:B------:R-:W-:Y:S01]  /*74fd0*/  VIADD R54, R48, UR8 ;  /* 0x0000000830367c36 */ /* 0x000fe20008000000 */
[----:B------:R-:W-:Y:S01]  /*74fe0*/  ISETP.LT.AND P4, PT, R58, UR16, !P4 ;  /* 0x000000103a007c0c */ /* 0x000fe2000e781270 */
[C---:B------:R-:W-:Y:S01]  /*74ff0*/  IMAD.WIDE R46, R48.reuse, 0x2, R2 ;  /* 0x00000002302e7825 */ /* 0x040fe200078e0202 */
[----:B------:R-:W-:Y:S01]  /*75000*/  ULDC UR10, c[0x0][0x228] ;  /* 0x00008a00000a7ab9 */ /* 0x000fe20000000800 */
[----:B------:R-:W-:Y:S01]  /*75010*/  ULDC UR4, c[0x0][0x22c] ;  /* 0x00008b0000047ab9 */ /* 0x000fe20000000800 */
[----:B------:R-:W-:Y:S01]  /*75020*/  ULDC UR8, c[0x0][0x22c] ;  /* 0x00008b0000087ab9 */ /* 0x000fe20000000800 */
[----:B------:R-:W-:Y:S01]  /*75030*/  IMAD.WIDE R48, R48, 0x2, R44 ;  /* 0x0000000230307825 */ /* 0x000fe200078e022c */
[----:B------:R-:W-:Y:S01]  /*75040*/  ULDC UR12, c[0x0][0x228] ;  /* 0x00008a00000c7ab9 */ /* 0x000fe20000000800 */
[----:B----4-:R-:W-:Y:S01]  /*75050*/  PRMT R57, R10, 0x7632, R57 ;  /* 0x000076320a397816 */ /* 0x010fe20000000039 */
[----:B------:R-:W-:Y:S01]  /*75060*/  ULDC UR14, c[0x0][0x228] ;  /* 0x00008a00000e7ab9 */ /* 0x000fe20000000800 */
[----:B0-----:R-:W-:Y:S01]  /*75070*/  IMAD.WIDE R50, R54, 0x2, R2 ;  /* 0x0000000236327825 */ /* 0x001fe200078e0202 */
[----:B------:R-:W-:Y:S01]  /*75080*/  @P5 STG.E.U16 desc[UR6][R46.64], R10 ;  /* 0x0000000a2e005986 */ /* 0x000fe2000c101506 */
[----:B------:R-:W-:-:S02]  /*75090*/  ULDC UR16, c[0x0][0x228] ;  /* 0x00008a0000107ab9 */ /* 0x000fc40000000800 */
[----:B------:R-:W-:Y:S01]  /*750a0*/  IMAD.WIDE R52, R54, 0x2, R44 ;  /* 0x0000000236347825 */ /* 0x000fe200078e022c */
[----:B------:R-:W-:Y:S03]  /*750b0*/  @P0 STG.E.U16 desc[UR6][R48.64], R57 ;  /* 0x0000003930000986 */ /* 0x000fe6000c101506 */
[----:B------:R-:W-:Y:S01]  /*750c0*/  VIADD R55, R60, 0x2c ;  /* 0x0000002c3c377836 */ /* 0x000fe20000000000 */
[----:B------:R-:W-:Y:S01]  /*750d0*/  PRMT R56, R9, 0x7632, R56 ;  /* 0x0000763209387816 */ /* 0x000fe20000000038 */
[----:B------:R0:W-:Y:S03]  /*750e0*/  @P6 STG.E.U16 desc[UR6][R50.64], R9 ;  /* 0x0000000932006986 */ /* 0x0001e6000c101506 */
[----:B------:R-:W-:Y:S01]  /*750f0*/  ISETP.GE.AND P5, PT, R55, UR4, PT ;  /* 0x0000000437007c0c */ /* 0x000fe2000bfa6270 */
[----:B------:R-:W-:Y:S01]  /*75100*/  ULDC UR4, c[0x0][0x248] ;  /* 0x0000920000047ab9 */ /* 0x000fe20000000800 */
[----:B------:R1:W-:Y:S01]  /*75110*/  @P4 STG.E.U16 desc[UR6][R52.64], R56 ;  /* 0x0000003834004986 */ /* 0x0003e2000c101506 */
[----:B------:R-:W-:-:S03]  /*75120*/  ISETP.LT.AND P4, PT, R59, UR10, !P2 ;  /* 0x0000000a3b007c0c */ /* 0x000fc6000d781270 */
[----:B0-----:R-:W4:Y:S01]  /*75130*/  LDL.LU R9, [R1+0x120] ;  /* 0x0001200001097983 */ /* 0x001f220000300800 */
[----:B------:R-:W-:Y:S01]  /*75140*/  VIADD R46, R60, 0x2d ;  /* 0x0000002d3c2e7836 */ /* 0x000fe20000000000 */
[----:B------:R-:W-:Y:S01]  /*75150*/  ISETP.LT.AND P6, PT, R59, UR14, !P1 ;  /* 0x0000000e3b007c0c */ /* 0x000fe2000cfc1270 */
[----:B------:R-:W-:Y:S01]  /*75160*/  VIADD R48, R54, UR4 ;  /* 0x0000000436307c36 */ /* 0x000fe20008000000 */
[----:B------:R-:W-:Y:S01]  /*75170*/  ISETP.LT.AND P2, PT, R58, UR12, !P2 ;  /* 0x0000000c3a007c0c */ /* 0x000fe2000d741270 */
[----:B------:R-:W-:Y:S01]  /*75180*/  ULDC UR4, c[0x0][0x248] ;  /* 0x0000920000047ab9 */ /* 0x000fe20000000800 */
[----:B------:R-:W-:Y:S01]  /*75190*/  ISETP.GE.AND P0, PT, R46, UR8, PT ;  /* 0x000000082e007c0c */ /* 0x000fe2000bf06270 */
[----:B------:R-:W-:Y:S01]  /*751a0*/  IMAD.WIDE R46, R48, 0x2, R2 ;  /* 0x00000002302e7825 */ /* 0x000fe200078e0202 */
[----:B------:R-:W-:Y:S01]  /*751b0*/  ULDC UR10, c[0x0][0x228] ;  /* 0x00008a00000a7ab9 */ /* 0x000fe20000000800 */
[----:B------:R-:W-:Y:S01]  /*751c0*/  ULDC UR14, c[0x0][0x228] ;  /* 0x00008a00000e7ab9 */ /* 0x000fe20000000800 */
[----:B------:R-:W-:-:S02]  /*751d0*/  PRMT R54, R8, 0x7632, R54 ;  /* 0x0000763208367816 */ /* 0x000fc40000000036 */
[----:B------:R0:W-:Y:S01]  /*751e0*/  @P4 STG.E.U16 desc[UR6][R46.64], R8 ;  /* 0x000000082e004986 */ /* 0x0001e2000c101506 */
[----:B-1----:R-:W-:Y:S01]  /*751f0*/  IADD3 R52, R48, UR4, RZ ;  /* 0x0000000430347c10 */ /* 0x002fe2000fffe0ff */
[----:B------:R-:W-:Y:S01]  /*75200*/  VIADD R53, R60, 0x2e ;  /* 0x0000002e3c357836 */ /* 0x000fe20000000000 */
[----:B------:R-:W-:Y:S01]  /*75210*/  ULDC UR12, c[0x0][0x228] ;  /* 0x00008a00000c7ab9 */ /* 0x000fe20000000800 */
[----:B------:R-:W-:Y:S01]  /*75220*/  ULDC UR8, c[0x0][0x22c] ;  /* 0x00008b0000087ab9 */ /* 0x000fe20000000800 */
[----:B0-----:R-:W4:Y:S01]  /*75230*/  LDL.LU R8, [R1+0x134] ;  /* 0x0001340001087983 */ /* 0x001f220000300800 */
[----:B------:R-:W-:Y:S01]  /*75240*/  IMAD.WIDE R48, R48, 0x2, R44 ;  /* 0x0000000230307825 */ /* 0x000fe200078e022c */
[----:B------:R-:W-:-:S03]  /*75250*/  ULDC UR4, c[0x0][0x22c] ;  /* 0x00008b0000047ab9 */ /* 0x000fc60000000800 */
[----:B------:R-:W-:Y:S01]  /*75260*/  IMAD.WIDE R50, R52, 0x2, R2 ;  /* 0x0000000234327825 */ /* 0x000fe200078e0202 */
[----:B------:R0:W-:Y:S01]  /*75270*/  @P2 STG.E.U16 desc[UR6][R48.64], R54 ;  /* 0x0000003630002986 */ /* 0x0001e2000c101506 */
[----:B------:R-:W-:Y:S01]  /*75280*/  ISETP.LT.AND P1, PT, R58, UR10, !P1 ;  /* 0x0000000a3a007c0c */ /* 0x000fe2000cf21270 */
[----:B------:R-:W-:Y:S01]  /*75290*/  ULDC UR10, c[0x0][0x22c] ;  /* 0x00008b00000a7ab9 */ /* 0x000fe20000000800 */
[----:B------:R-:W-:Y:S01]  /*752a0*/  ISETP.GE.AND P4, PT, R53, UR4, PT ;  /* 0x0000000435007c0c */ /* 0x000fe2000bf86270 */
[----:B------:R-:W-:Y:S01]  /*752b0*/  VIADD R46, R60, 0x2f ;  /* 0x0000002f3c2e7836 */ /* 0x000fe20000000000 */
[----:B------:R-:W-:Y:S02]  /*752c0*/  ULDC UR4, c[0x0][0x248] ;  /* 0x0000920000047ab9 */ /* 0x000fe40000000800 */
[----:B------:R-:W-:Y:S01]  /*752d0*/  VIADD R53, R52, UR4 ;  /* 0x0000000434357c36 */ /* 0x000fe20008000000 */
[----:B------:R-:W-:Y:S01]  /*752e0*/  ULDC UR4, c[0x0][0x22c] ;  /* 0x00008b0000047ab9 */ /* 0x000fe20000000800 */
[----:B------:R-:W-:Y:S01]  /*752f0*/  ISETP.GE.AND P2, PT, R46, UR8, PT ;  /* 0x000000082e007c0c */ /* 0x000fe2000bf46270 */
[----:B------:R-:W-:Y:S01]  /*75300*/  IMAD.WIDE R46, R52, 0x2, R44 ;  /* 0x00000002342e7825 */ /* 0x000fe200078e022c */
[----:B------:R-:W-:-:S03]  /*75310*/  ULDC UR8, c[0x0][0x248] ;  /* 0x0000920000087ab9 */ /* 0x000fc60000000800 */
[----:B0-----:R-:W-:-:S04]  /*75320*/  IMAD.WIDE R48, R53, 0x2, R2 ;  /* 0x0000000235307825 */ /* 0x001fc800078e0202 */
[----:B------:R-:W-:Y:S01]  /*75330*/  VIADD R55, R60, 0x30 ;  /* 0x000000303c377836 */ /* 0x000fe20000000000 */
[----:B--2---:R0:W-:Y:S01]  /*75340*/  @P6 STG.E.U16 desc[UR6][R50.64], R7 ;  /* 0x0000000732006986 */ /* 0x0041e2000c101506 */
[----:B------:R-:W-:Y:S02]  /*75350*/  PRMT R54, R7, 0x7632, R54 ;  /* 0x0000763207367816 */ /* 0x000fe40000000036 */
[----:B------:R-:W-:Y:S01]  /*75360*/  ISETP.LT.AND P6, PT, R59, UR12, !P5 ;  /* 0x0000000c3b007c0c */ /* 0x000fe2000efc1270 */
[----:B------:R-:W-:Y:S01]  /*75370*/  ULDC UR12, c[0x0][0x228] ;  /* 0x00008a00000c7ab9 */ /* 0x000fe20000000800 */
[----:B0-----:R-:W2:Y:S01]  /*75380*/  LDL.LU R7, [R1+0x124] ;  /* 0x0001240001077983 */ /* 0x001ea20000300800 */
[----:B------:R-:W-:Y:S01]  /*75390*/  ISETP.LT.AND P5, PT, R58, UR14, !P5 ;  /* 0x0000000e3a007c0c */ /* 0x000fe2000efa1270 */
[----:B------:R-:W-:Y:S01]  /*753a0*/  IMAD.WIDE R50, R53, 0x2, R44 ;  /* 0x0000000235327825 */ /* 0x000fe200078e022c */
[----:B------:R-:W-:Y:S01]  /*753b0*/  ULDC UR14, c[0x0][0x228] ;  /* 0x00008a00000e7ab9 */ /* 0x000fe20000000800 */
[----:B------:R0:W-:Y:S01]  /*753c0*/  @P1 STG.E.U16 desc[UR6][R46.64], R54 ;  /* 0x000000362e001986 */ /* 0x0001e2000c101506 */
[----:B---3--:R-:W-:-:S06]  /*753d0*/  PRMT R52, R6, 0x7632, R52 ;  /* 0x0000763206347816 */ /* 0x008fcc0000000034 */
[----:B------:R1:W-:Y:S01]  /*753e0*/  @P6 STG.E.U16 desc[UR6][R48.64], R6 ;  /* 0x0000000630006986 */ /* 0x0003e2000c101506 */
[----:B------:R-:W-:Y:S01]  /*753f0*/  ISETP.GE.AND P1, PT, R55, UR4, PT ;  /* 0x0000000437007c0c */ /* 0x000fe2000bf26270 */
[----:B------:R-:W-:Y:S02]  /*75400*/  ULDC UR4, c[0x0][0x248] ;  /* 0x0000920000047ab9 */ /* 0x000fe40000000800 */
[----:B------:R-:W-:Y:S01]  /*75410*/  @P5 STG.E.U16 desc[UR6][R50.64], R52 ;  /* 0x0000003432005986 */ /* 0x000fe2000c101506 */
[----:B------:R-:W-:Y:S01]  /*75420*/  ISETP.LT.AND P5, PT, R59, UR12, !P0 ;  /* 0x0000000c3b007c0c */ /* 0x000fe2000c7a1270 */
[----:B0-----:R-:W-:Y:S02]  /*75430*/  VIADD R54, R60, 0x31 ;  /* 0x000000313c367836 */ /* 0x001fe40000000000 */
[----:B-1----:R-:W3:Y:S01]  /*75440*/  LDL.LU R6, [R1+0x138] ;  /* 0x0001380001067983 */ /* 0x002ee20000300800 */
[----:B------:R-:W-:Y:S01]  /*75450*/  VIADD R48, R53, UR4 ;  /* 0x0000000435307c36 */ /* 0x000fe20008000000 */
[----:B------:R-:W-:Y:S01]  /*75460*/  ISETP.LT.AND P0, PT, R58, UR14, !P0 ;  /* 0x0000000e3a007c0c */ /* 0x000fe2000c701270 */
[----:B------:R-:W-:Y:S01]  /*75470*/  ULDC UR4, c[0x0][0x248] ;  /* 0x0000920000047ab9 */ /* 0x000fe20000000800 */
[----:B------:R-:W-:Y:S01]  /*75480*/  ISETP.LT.AND P6, PT, R59, UR16, !P4 ;  /* 0x000000103b007c0c */ /* 0x000fe2000e7c1270 */
[C---:B------:R-:W-:Y:S01]  /*75490*/  IMAD.WIDE R46, R48.reuse, 0x2, R2 ;  /* 0x00000002302e7825 */ /* 0x040fe200078e0202 */
[----:B------:R-:W-:Y:S01]  /*754a0*/  ULDC UR12, c[0x0][0x228] ;  /* 0x00008a00000c7ab9 */ /* 0x000fe20000000800 */
[----:B------:R-:W-:Y:S01]  /*754b0*/  ULDC UR14, c[0x0][0x228] ;  /* 0x00008a00000e7ab9 */ /* 0x000fe20000000800 */
[----:B------:R-:W-:Y:S01]  /*754c0*/  ULDC UR16, c[0x0][0x228] ;  /* 0x00008a0000107ab9 */ /* 0x000fe20000000800 */
[----:B------:R-:W-:Y:S01]  /*754d0*/  PRMT R57, R5, 0x7632, R57 ;  /* 0x0000763205397816 */ /* 0x000fe20000000039 */
[----:B------:R0:W-:Y:S01]  /*754e0*/  @P5 STG.E.U16 desc[UR6][R46.64], R5 ;  /* 0x000000052e005986 */ /* 0x0001e2000c101506 */
[----:B------:R-:W-:Y:S01]  /*754f0*/  VIADD R55, R48, UR8 ;  /* 0x0000000830377c36 */ /* 0x000fe20008000000 */
[----:B------:R-:W-:-:S02]  /*75500*/  ISETP.LT.AND P4, PT, R58, UR18, !P4 ;  /* 0x000000123a007c0c */ /* 0x000fc4000e781270 */
[----:B0-----:R-:W3:Y:S01]  /*75510*/  LDL.LU R5, [R1+0x128] ;  /* 0x0001280001057983 */ /* 0x001ee20000300800 */
[----:B------:R-:W-:Y:S01]  /*75520*/  IMAD.WIDE R48, R48, 0x2, R44 ;  /* 0x0000000230307825 */ /* 0x000fe200078e022c */
[----:B------:R-:W-:Y:S01]  /*75530*/  ISETP.GE.AND P5, PT, R54, UR10, PT ;  /* 0x0000000a36007c0c */ /* 0x000fe2000bfa6270 */
[----:B------:R-:W-:Y:S01]  /*75540*/  ULDC UR10, c[0x0][0x228] ;  /* 0x00008a00000a7ab9 */ /* 0x000fe20000000800 */
[----:B------:R-:W-:Y:S01]  /*75550*/  ULDC UR8, c[0x0][0x22c] ;  /* 0x00008b0000087ab9 */ /* 0x000fe20000000800 */
[C---:B------:R-:W-:Y:S01]  /*75560*/  IMAD.WIDE R50, R55.reuse, 0x2, R2 ;  /* 0x0000000237327825 */ /* 0x040fe200078e0202 */
[----:B------:R-:W-:Y:S01]  /*75570*/  @P0 STG.E.U16 desc[UR6][R48.64], R57 ;  /* 0x0000003930000986 */ /* 0x000fe2000c101506 */
[----:B------:R-:W-:Y:S01]  /*75580*/  ULDC UR18, c[0x0][0x228] ;  /* 0x00008a0000127ab9 */ /* 0x000fe20000000800 */
[----:B------:R-:W-:Y:S01]  /*75590*/  PRMT R56, R4, 0x7632, R56 ;  /* 0x0000763204387816 */ /* 0x000fe20000000038 */
[----:B------:R-:W-:Y:S01]  /*755a0*/  IMAD.WIDE R52, R55, 0x2, R44 ;  /* 0x0000000237347825 */ /* 0x000fe200078e022c */
[----:B------:R0:W-:Y:S04]  /*755b0*/  @P6 STG.E.U16 desc[UR6][R50.64], R4 ;  /* 0x0000000432006986 */ /* 0x0001e8000c101506 */
[----:B------:R1:W-:Y:S01]  /*755c0*/  @P4 STG.E.U16 desc[UR6][R52.64], R56 ;  /* 0x0000003834004986 */ /* 0x0003e2000c101506 */
[----:B------:R-:W-:Y:S01]  /*755d0*/  ISETP.LT.AND P4, PT, R59, UR10, !P2 ;  /* 0x0000000a3b007c0c */ /* 0x000fe2000d781270 */
[----:B------:R-:W-:-:S02]  /*755e0*/  VIADD R46, R60, 0x32 ;  /* 0x000000323c2e7836 */ /* 0x000fc40000000000 */
[----:B0-----:R-:W3:Y:S01]  /*755f0*/  LDL.LU R4, [R1+0x13c] ;  /* 0x00013c0001047983 */ /* 0x001ee20000300800 */
[----:B------:R-:W-:Y:S01]  /*75600*/  IADD3 R48, R55, UR4, RZ ;  /* 0x0000000437307c10 */ /* 0x000fe2000fffe0ff */
[----:B------:R-:W-:Y:S01]  /*75610*/  ULDC UR4, c[0x0][0x248] ;  /* 0x0000920000047ab9 */ /* 0x000fe20000000800 */
[----:B------:R-:W-:Y:S02]  /*75620*/  ISETP.GE.AND P0, PT, R46, UR8, PT ;  /* 0x000000082e007c0c */ /* 0x000fe4000bf06270 */
[----:B------:R-:W-:Y:S01]  /*75630*/  PRMT R54, R61, 0x7632, R54 ;  /* 0x000076323d367816 */ /* 0x000fe20000000036 */
[----:B------:R-:W-:Y:S01]  /*75640*/  IMAD.WIDE R46, R48, 0x2, R2 ;  /* 0x00000002302e7825 */ /* 0x000fe200078e0202 */
[----:B------:R-:W-:Y:S01]  /*75650*/  ISETP.LT.AND P2, PT, R58, UR12, !P2 ;  /* 0x0000000c3a007c0c */ /* 0x000fe2000d741270 */
[----:B------:R-:W-:Y:S01]  /*75660*/  ULDC UR10, c[0x0][0x228] ;  /* 0x00008a00000a7ab9 */ /* 0x000fe20000000800 */
[----:B------:R-:W-:Y:S01]  /*75670*/  ISETP.LT.AND P6, PT, R59, UR14, !P1 ;  /* 0x0000000e3b007c0c */ /* 0x000fe2000cfc1270 */
[C---:B-1----:R-:W-:Y:S01]  /*75680*/  VIADD R52, R48.reuse, UR4 ;  /* 0x0000000430347c36 */ /* 0x042fe20008000000 */
[----:B------:R0:W-:Y:S01]  /*75690*/  @P4 STG.E.U16 desc[UR6][R46.64], R61 ;  /* 0x0000003d2e004986 */ /* 0x0001e2000c101506 */
[----:B------:R-:W-:Y:S01]  /*756a0*/  IMAD.WIDE R48, R48, 0x2, R44 ;  /* 0x0000000230307825 */ /* 0x000fe200078e022c */
[----:B------:R-:W-:Y:S01]  /*756b0*/  ULDC UR12, c[0x0][0x228] ;  /* 0x00008a00000c7ab9 */ /* 0x000fe20000000800 */
[----:B------:R-:W-:Y:S01]  /*756c0*/  ULDC UR4, c[0x0][0x22c] ;  /* 0x00008b0000047ab9 */ /* 0x000fe20000000800 */
[----:B------:R-:W-:Y:S01]  /*756d0*/  ULDC UR14, c[0x0][0x228] ;  /* 0x00008a00000e7ab9 */ /* 0x000fe20000000800 */
[----:B------:R-:W-:Y:S01]  /*756e0*/  VIADD R53, R60, 0x33 ;  /* 0x000000333c357836 */ /* 0x000fe20000000000 */
[----:B------:R-:W-:Y:S01]  /*756f0*/  ULDC UR8, c[0x0][0x22c] ;  /* 0x00008b0000087ab9 */ /* 0x000fe20000000800 */
[----:B0-----:R-:W3:Y:S01]  /*75700*/  LDL.LU R61, [R1+0x12c] ;  /* 0x00012c00013d7983 */ /* 0x001ee20000300800 */
[----:B------:R-:W-:Y:S01]  /*75710*/  IMAD.WIDE R50, R52, 0x2, R2 ;  /* 0x0000000234327825 */ /* 0x000fe200078e0202 */
[----:B------:R-:W-:Y:S01]  /*75720*/  ISETP.LT.AND P1, PT, R58, UR10, !P1 ;  /* 0x0000000a3a007c0c */ /* 0x000fe2000cf21270 */
[----:B------:R-:W-:Y:S01]  /*75730*/  ULDC UR10, c[0x0][0x228] ;  /* 0x00008a00000a7ab9 */ /* 0x000fe20000000800 */
[----:B------:R0:W-:Y:S01]  /*75740*/  @P2 STG.E.U16 desc[UR6][R48.64], R54 ;  /* 0x0000003630002986 */ /* 0x0001e2000c101506 */
[----:B------:R-:W-:Y:S01]  /*75750*/  ISETP.GE.AND P4, PT, R53, UR4, PT ;  /* 0x0000000435007c0c */ /* 0x000fe2000bf86270 */
[----:B------:R-:W-:Y:S01]  /*75760*/  VIADD R46, R60, 0x34 ;  /* 0x000000343c2e7836 */ /* 0x000fe20000000000 */
[----:B------:R-:W-:Y:S01]  /*75770*/  ULDC UR4, c[0x0][0x248] ;  /* 0x0000920000047ab9 */ /* 0x000fe20000000800 */
[----:B------:R1:W-:Y:S01]  /*75780*/  @P6 STG.E.U16 desc[UR6][R50.64], R11 ;  /* 0x0000000b32006986 */ /* 0x0003e2000c101506 */
[----:B------:R-:W-:-:S03]  /*75790*/  ISETP.LT.AND P6, PT, R59, UR12, !P5 ;  /* 0x0000000c3b007c0c */ /* 0x000fc6000efc1270 */
[----:B------:R-:W3:Y:S01]  /*757a0*/  LDL.LU R10, [R1+0x110] ;  /* 0x00011000010a7983 */ /* 0x000ee20000300800 */
[----:B------:R-:W-:Y:S01]  /*757b0*/  ISETP.LT.AND P5, PT, R58, UR14, !P5 ;  /* 0x0000000e3a007c0c */ /* 0x000fe2000efa1270 */
[----:B------:R-:W-:Y:S01]  /*757c0*/  VIADD R53, R52, UR4 ;  /* 0x0000000434357c36 */ /* 0x000fe20008000000 */
[----:B------:R-:W-:Y:S01]  /*757d0*/  ISETP.GE.AND P2, PT, R46, UR8, PT ;  /* 0x000000082e007c0c */ /* 0x000fe2000bf46270 */
[----:B------:R-:W-:Y:S01]  /*757e0*/  IMAD.WIDE R46, R52, 0x2, R44 ;  /* 0x00000002342e7825 */ /* 0x000fe200078e022c */
[----:B------:R-:W-:Y:S01]  /*757f0*/  PRMT R55, R11, 0x7632, R55 ;  /* 0x000076320b377816 */ /* 0x000fe20000000037 */
[----:B------:R-:W-:Y:S01]  /*75800*/  ULDC UR4, c[0x0][0x22c] ;  /* 0x00008b0000047ab9 */ /* 0x000fe20000000800 */
[----:B------:R-:W-:Y:S01]  /*75810*/  ULDC UR12, c[0x0][0x228] ;  /* 0x00008a00000c7ab9 */ /* 0x000fe20000000800 */
[----:B0-----:R-:W-:Y:S01]  /*75820*/  IMAD.WIDE R48, R53, 0x2, R2 ;  /* 0x0000000235307825 */ /* 0x001fe200078e0202 */
[----:B------:R-:W-:-:S03]  /*75830*/  ULDC UR14, c[0x0][0x228] ;  /* 0x00008a00000e7ab9 */ /* 0x000fc60000000800 */
[----:B-1----:R-:W-:Y:S01]  /*75840*/  IMAD.WIDE R50, R53, 0x2, R44 ;  /* 0x0000000235327825 */ /* 0x002fe200078e022c */
[----:B------:R-:W-:Y:S01]  /*75850*/  @P1 STG.E.U16 desc[UR6][R46.64], R55 ;  /* 0x000000372e001986 */ /* 0x000fe2000c101506 */
[----:B------:R-:W-:Y:S01]  /*75860*/  ULDC UR8, c[0x0][0x248] ;  /* 0x0000920000087ab9 */ /* 0x000fe20000000800 */
[----:B----4-:R-:W-:Y:S01]  /*75870*/  PRMT R52, R9, 0x7632, R52 ;  /* 0x0000763209347816 */ /* 0x010fe20000000034 */
[----:B------:R-:W-:Y:S01]  /*75880*/  VIADD R54, R60, 0x35 ;  /* 0x000000353c367836 */ /* 0x000fe20000000000 */
[----:B------:R0:W-:Y:S04]  /*75890*/  @P6 STG.E.U16 desc[UR6][R48.64], R9 ;  /* 0x0000000930006986 */ /* 0x0001e8000c101506 */
[----:B------:R-:W-:Y:S01]  /*758a0*/  @P5 STG.E.U16 desc[UR6][R50.64], R52 ;  /* 0x0000003432005986 */ /* 0x000fe2000c101506 */
[----:B------:R-:W-:-:S02]  /*758b0*/  ISETP.LT.AND P5, PT, R59, UR10, !P0 ;  /* 0x0000000a3b007c0c */ /* 0x000fc4000c7a1270 */
[----:B------:R-:W-:Y:S01]  /*758c0*/  PRMT R56, R8, 0x7632, R56 ;  /* 0x0000763208387816 */ /* 0x000fe20000000038 */
[----:B0-----:R-:W4:Y:S01]  /*758d0*/  LDL.LU R9, [R1+0x100] ;  /* 0x0001000001097983 */ /* 0x001f220000300800 */
[----:B------:R-:W-:Y:S01]  /*758e0*/  ISETP.GE.AND P1, PT, R54, UR4, PT ;  /* 0x0000000436007c0c */ /* 0x000fe2000bf26270 */
[----:B------:R-:W-:Y:S01]  /*758f0*/  ULDC UR4, c[0x0][0x248] ;  /* 0x0000920000047ab9 */ /* 0x000fe20000000800 */
[----:B------:R-:W-:Y:S01]  /*75900*/  ISETP.LT.AND P6, PT, R59, UR14, !P4 ;  /* 0x0000000e3b007c0c */ /* 0x000fe2000e7c1270 */
[----:B------:R-:W-:Y:S01]  /*75910*/  VIADD R48, R53, UR4 ;  /* 0x0000000435307c36 */ /* 0x000fe20008000000 */
[----:B------:R-:W-:Y:S01]  /*75920*/  ISETP.LT.AND P0, PT, R58, UR12, !P0 ;  /* 0x0000000c3a007c0c */ /* 0x000fe2000c701270 */
[----:B------:R-:W-:Y:S01]  /*75930*/  VIADD R55, R60, 0x36 ;  /* 0x000000363c377836 */ /* 0x000fe20000000000 */
[----:B------:R-:W-:Y:S01]  /*75940*/  ISETP.LT.AND P4, PT, R58, UR16, !P4 ;  /* 0x000000103a007c0c */ /* 0x000fe2000e781270 */
[C---:B------:R-:W-:Y:S01]  /*75950*/  IMAD.WIDE R46, R48.reuse, 0x2, R2 ;  /* 0x00000002302e7825 */ /* 0x040fe200078e0202 */
[----:B------:R-:W-:Y:S01]  /*75960*/  ULDC UR10, c[0x0][0x228] ;  /* 0x00008a00000a7ab9 */ /* 0x000fe20000000800 */
[----:B------:R-:W-:Y:S01]  /*75970*/  ULDC UR4, c[0x0][0x22c] ;  /* 0x00008b0000047ab9 */ /* 0x000fe20000000800 */
[----:B------:R-:W-:Y:S01]  /*75980*/  ULDC UR12, c[0x0][0x228] ;  /* 0x00008a00000c7ab9 */ /* 0x000fe20000000800 */
[C---:B------:R-:W-:Y:S01]  /*75990*/  VIADD R54, R48.reuse, UR8 ;  /* 0x0000000830367c36 */ /* 0x040fe20008000000 */
[----:B------:R0:W-:Y:S01]  /*759a0*/  @P5 STG.E.U16 desc[UR6][R46.64], R8 ;  /* 0x000000082e005986 */ /* 0x0001e2000c101506 */
[----:B------:R-:W-:Y:S01]  /*759b0*/  IMAD.WIDE R48, R48, 0x2, R44 ;  /* 0x0000000230307825 */ /* 0x000fe200078e022c */
[----:B------:R-:W-:Y:S01]  /*759c0*/  ULDC UR8, c[0x0][0x22c] ;  /* 0x00008b0000087ab9 */ /* 0x000fe20000000800 */
[----:B------:R-:W-:Y:S01]  /*759d0*/  ULDC UR14, c[0x0][0x228] ;  /* 0x00008a00000e7ab9 */ /* 0x000fe20000000800 */
[----:B------:R-:W-:Y:S01]  /*759e0*/  ULDC UR16, c[0x0][0x228] ;  /* 0x00008a0000107ab9 */ /* 0x000fe20000000800 */
[----:B0-----:R-:W4:Y:S01]  /*759f0*/  LDL.LU R8, [R1+0x114] ;  /* 0x0001140001087983 */ /* 0x001f220000300800 */
[----:B------:R-:W-:-:S03]  /*75a00*/  IMAD.WIDE R50, R54, 0x2, R2 ;  /* 0x0000000236327825 */ /* 0x000fc600078e0202 */
[----:B------:R0:W-:Y:S01]  /*75a10*/  @P0 STG.E.U16 desc[UR6][R48.64], R56 ;  /* 0x0000003830000986 */ /* 0x0001e2000c101506 */
[----:B------:R-:W-:Y:S01]  /*75a20*/  IMAD.WIDE R52, R54, 0x2, R44 ;  /* 0x0000000236347825 */ /* 0x000fe200078e022c */
[----:B------:R-:W-:Y:S01]  /*75a30*/  ISETP.GE.AND P5, PT, R55, UR4, PT ;  /* 0x0000000437007c0c */ /* 0x000fe2000bfa6270 */
[----:B------:R-:W-:Y:S01]  /*75a40*/  ULDC UR4, c[0x0][0x248] ;  /* 0x0000920000047ab9 */ /* 0x000fe20000000800 */
[----:B------:R-:W-:-:S04]  /*75a50*/  IADD3 R46, R60, 0x37, RZ ;  /* 0x000000373c2e7810 */ /* 0x000fc80007ffe0ff */
[----:B------:R-:W-:Y:S01]  /*75a60*/  ISETP.GE.AND P0, PT, R46, UR8, PT ;  /* 0x000000082e007c0c */ /* 0x000fe2000bf06270 */
[----:B------:R-:W-:Y:S01]  /*75a70*/  ULDC UR8, c[0x0][0x228] ;  /* 0x00008a0000087ab9 */ /* 0x000fe20000000800 */
[----:B0-----:R-:W-:Y:S01]  /*75a80*/  VIADD R48, R54, UR4 ;  /* 0x0000000436307c36 */ /* 0x001fe20008000000 */
[----:B------:R-:W-:-:S03]  /*75a90*/  ULDC UR4, c[0x0][0x248] ;  /* 0x0000920000047ab9 */ /* 0x000fc60000000800 */
[----:B------:R-:W-:-:S04]  /*75aa0*/  IMAD.WIDE R46, R48, 0x2, R2 ;  /* 0x00000002302e7825 */ /* 0x000fc800078e0202 */
[----:B------:R-:W-:Y:S01]  /*75ab0*/  VIADD R55, R60, 0x3a ;  /* 0x0000003a3c377836 */ /* 0x000fe20000000000 */
[----:B--2---:R-:W-:Y:S01]  /*75ac0*/  PRMT R57, R7, 0x7632, R57 ;  /* 0x0000763207397816 */ /* 0x004fe20000000039 */
[----:B------:R0:W-:Y:S04]  /*75ad0*/  @P6 STG.E.U16 desc[UR6][R50.64], R7 ;  /* 0x0000000732006986 */ /* 0x0001e8000c101506 */
[----:B------:R1:W-:Y:S01]  /*75ae0*/  @P4 STG.E.U16 desc[UR6][R52.64], R57 ;  /* 0x0000003934004986 */ /* 0x0003e2000c101506 */
[----:B------:R-:W-:Y:S01]  /*75af0*/  ISETP.LT.AND P4, PT, R59, UR10, !P2 ;  /* 0x0000000a3b007c0c */ /* 0x000fe2000d781270 */
[----:B------:R-:W-:Y:S02]  /*75b00*/  ULDC UR10, c[0x0][0x228] ;  /* 0x00008a00000a7ab9 */ /* 0x000fe40000000800 */
[----:B0-----:R-:W2:Y:S01]  /*75b10*/  LDL.LU R7, [R1+0x104] ;  /* 0x0001040001077983 */ /* 0x001ea20000300800 */
[----:B------:R-:W-:Y:S01]  /*75b20*/  ISETP.LT.AND P2, PT, R58, UR12, !P2 ;  /* 0x0000000c3a007c0c */ /* 0x000fe2000d741270 */
[----:B------:R-:W-:Y:S01]  /*75b30*/  ULDC UR12, c[0x0][0x228] ;  /* 0x00008a00000c7ab9 */ /* 0x000fe20000000800 */
[----:B---3--:R-:W-:-:S07]  /*75b40*/  PRMT R54, R6, 0x7632, R54 ;  /* 0x0000763206367816 */ /* 0x008fce0000000036 */
[----:B------:R0:W-:Y:S01]  /*75b50*/  @P4 STG.E.U16 desc[UR6][R46.64], R6 ;  /* 0x000000062e004986 */ /* 0x0001e2000c101506 */
[----:B------:R-:W-:Y:S01]  /*75b60*/  ISETP.LT.AND P6, PT, R59, UR14, !P1 ;  /* 0x0000000e3b007c0c */ /* 0x000fe2000cfc1270 */
[C---:B-1----:R-:W-:Y:S01]  /*75b70*/  VIADD R52, R48.reuse, UR4 ;  /* 0x0000000430347c36 */ /* 0x042fe20008000000 */
[----:B------:R-:W-:Y:S01]  /*75b80*/  ULDC UR4, c[0x0][0x22c] ;  /* 0x00008b0000047ab9 */ /* 0x000fe20000000800 */
[----:B0-----:R-:W3:Y:S01]  /*75b90*/  LDL.LU R6, [R1+0x118] ;  /* 0x0001180001067983 */ /* 0x001ee20000300800 */
[----:B------:R-:W-:Y:S01]  /*75ba0*/  IMAD.WIDE R48, R48, 0x2, R44 ;  /* 0x0000000230307825 */ /* 0x000fe200078e022c */
[----:B------:R-:W-:-:S03]  /*75bb0*/  ULDC UR14, c[0x0][0x228] ;  /* 0x00008a00000e7ab9 */ /* 0x000fc60000000800 */
[----:B------:R-:W-:Y:S01]  /*75bc0*/  IMAD.WIDE R50, R52, 0x2, R2 ;  /* 0x0000000234327825 */ /* 0x000fe200078e0202 */
[----:B------:R0:W-:Y:S03]  /*75bd0*/  @P2 STG.E.U16 desc[UR6][R48.64], R54 ;  /* 0x0000003630002986 */ /* 0x0001e6000c101506 */
[----:B------:R-:W-:Y:S01]  /*75be0*/  VIADD R53, R60, 0x38 ;  /* 0x000000383c357836 */ /* 0x000fe20000000000 */
[----:B------:R1:W-:Y:S01]  /*75bf0*/  @P6 STG.E.U16 desc[UR6][R50.64], R5 ;  /* 0x0000000532006986 */ /* 0x0003e2000c101506 */
[----:B0-----:R-:W-:Y:S02]  /*75c00*/  PRMT R54, R5, 0x7632, R54 ;  /* 0x0000763205367816 */ /* 0x001fe40000000036 */
[----:B------:R-:W-:Y:S01]  /*75c10*/  ISETP.LT.AND P1, PT, R58, UR8, !P1 ;  /* 0x000000083a007c0c */ /* 0x000fe2000cf21270 */
[----:B------:R-:W-:Y:S01]  /*75c20*/  VIADD R46, R60, 0x39 ;  /* 0x000000393c2e7836 */ /* 0x000fe20000000000 */
[----:B------:R-:W-:Y:S01]  /*75c30*/  ISETP.LT.AND P6, PT, R59, UR10, !P5 ;  /* 0x0000000a3b007c0c */ /* 0x000fe2000efc1270 */
[----:B------:R-:W-:Y:S01]  /*75c40*/  ULDC UR8, c[0x0][0x22c] ;  /* 0x00008b0000087ab9 */ /* 0x000fe20000000800 */
[----:B-1----:R-:W3:Y:S01]  /*75c50*/  LDL.LU R5, [R1+0x108] ;  /* 0x0001080001057983 */ /* 0x002ee20000300800 */
        /* <DEDUP_REMOVED lines=20> */
[----:B0-----:R-:W3:Y:S01]  /*75da0*/  LDL.LU R4, [R1+0x11c] ;  /* 0x00011c0001047983 */ /* 0x001ee20000300800 */
[----:B------:R-:W-:Y:S01]  /*75db0*/  VIADD R48, R53, UR4 ;  /* 0x0000000435307c36 */ /* 0x000fe20008000000 */
[----:B------:R-:W-:-:S03]  /*75dc0*/  PRMT R56, R61, 0x7632, R56 ;  /* 0x000076323d387816 */ /* 0x000fc60000000038 */
[----:B------:R-:W-:Y:S01]  /*75dd0*/  IMAD.WIDE R46, R48, 0x2, R2 ;  /* 0x00000002302e7825 */ /* 0x000fe200078e0202 */
[----:B------:R-:W-:Y:S01]  /*75de0*/  ISETP.LT.AND P0, PT, R58, UR12, !P0 ;  /* 0x0000000c3a007c0c */ /* 0x000fe2000c701270 */
[----:B------:R-:W-:Y:S01]  /*75df0*/  ULDC UR4, c[0x0][0x22c] ;  /* 0x00008b0000047ab9 */ /* 0x000fe20000000800 */
[----:B------:R-:W-:Y:S01]  /*75e00*/  ISETP.LT.AND P6, PT, R59, UR14, !P4 ;  /* 0x0000000e3b007c0c */ /* 0x000fe2000e7c1270 */
[----:B------:R-:W-:Y:S01]  /*75e10*/  VIADD R54, R48, UR8 ;  /* 0x0000000830367c36 */ /* 0x000fe20008000000 */
[----:B------:R0:W-:Y:S01]  /*75e20*/  @P5 STG.E.U16 desc[UR6][R46.64], R61 ;  /* 0x0000003d2e005986 */ /* 0x0001e2000c101506 */
[----:B------:R-:W-:Y:S01]  /*75e30*/  ISETP.LT.AND P4, PT, R58, UR16, !P4 ;  /* 0x000000103a007c0c */ /* 0x000fe2000e781270 */
[----:B------:R-:W-:Y:S01]  /*75e40*/  IMAD.WIDE R48, R48, 0x2, R44 ;  /* 0x0000000230307825 */ /* 0x000fe200078e022c */
[----:B------:R-:W-:Y:S01]  /*75e50*/  IADD3 R55, R60, 0x3b, RZ ;  /* 0x0000003b3c377810 */ /* 0x000fe20007ffe0ff */
[----:B------:R-:W-:Y:S01]  /*75e60*/  ULDC UR8, c[0x0][0x22c] ;  /* 0x00008b0000087ab9 */ /* 0x000fe20000000800 */
[----:B------:R-:W-:Y:S01]  /*75e70*/  ULDC UR12, c[0x0][0x228] ;  /* 0x00008a00000c7ab9 */ /* 0x000fe20000000800 */
[----:B-1----:R-:W-:Y:S01]  /*75e80*/  IMAD.WIDE R50, R54, 0x2, R2 ;  /* 0x0000000236327825 */ /* 0x002fe200078e0202 */
[----:B------:R-:W-:Y:S01]  /*75e90*/  PRMT R57, R10, 0x7632, R57 ;  /* 0x000076320a397816 */ /* 0x000fe20000000039 */
[----:B------:R-:W-:Y:S01]  /*75ea0*/  ULDC UR14, c[0x0][0x228] ;  /* 0x00008a00000e7ab9 */ /* 0x000fe20000000800 */
[----:B0-----:R-:W3:Y:S01]  /*75eb0*/  LDL.LU R61, [R1+0x10c] ;  /* 0x00010c00013d7983 */ /* 0x001ee20000300800 */
[----:B------:R-:W-:Y:S01]  /*75ec0*/  IMAD.WIDE R52, R54, 0x2, R44 ;  /* 0x0000000236347825 */ /* 0x000fe200078e022c */
[----:B------:R-:W-:-:S02]  /*75ed0*/  ULDC UR16, c[0x0][0x228] ;  /* 0x00008a0000107ab9 */ /* 0x000fc40000000800 */
[----:B------:R-:W3:Y:S04]  /*75ee0*/  LDL.LU R11, [R1+0xf0] ;  /* 0x0000f000010b7983 */ /* 0x000ee80000300800 */
[----:B------:R0:W-:Y:S01]  /*75ef0*/  @P0 STG.E.U16 desc[UR6][R48.64], R56 ;  /* 0x0000003830000986 */ /* 0x0001e2000c101506 */
[----:B------:R-:W-:Y:S01]  /*75f00*/  ISETP.GE.AND P5, PT, R55, UR4, PT ;  /* 0x0000000437007c0c */ /* 0x000fe2000bfa6270 */
[----:B------:R-:W-:Y:S02]  /*75f10*/  ULDC UR4, c[0x0][0x248] ;  /* 0x0000920000047ab9 */ /* 0x000fe40000000800 */
[----:B------:R-:W-:Y:S01]  /*75f20*/  @P6 STG.E.U16 desc[UR6][R50.64], R10 ;  /* 0x0000000a32006986 */ /* 0x000fe2000c101506 */
[----:B------:R-:W-:-:S03]  /*75f30*/  VIADD R46, R60, 0x3c ;  /* 0x0000003c3c2e7836 */ /* 0x000fc60000000000 */
[----:B------:R1:W-:Y:S01]  /*75f40*/  @P4 STG.E.U16 desc[UR6][R52.64], R57 ;  /* 0x0000003934004986 */ /* 0x0003e2000c101506 */
[C---:B------:R-:W-:Y:S01]  /*75f50*/  ISETP.LT.AND P4, PT, R59.reuse, UR10, !P2 ;  /* 0x0000000a3b007c0c */ /* 0x040fe2000d781270 */
[----:B------:R-:W-:Y:S01]  /*75f60*/  ULDC UR10, c[0x0][0x228] ;  /* 0x00008a00000a7ab9 */ /* 0x000fe20000000800 */
[----:B0-----:R-:W-:Y:S01]  /*75f70*/  VIADD R48, R54, UR4 ;  /* 0x0000000436307c36 */ /* 0x001fe20008000000 */
[----:B------:R-:W-:Y:S01]  /*75f80*/  ISETP.GE.AND P0, PT, R46, UR8, PT ;  /* 0x000000082e007c0c */ /* 0x000fe2000bf06270 */
[----:B------:R-:W-:Y:S01]  /*75f90*/  ULDC UR4, c[0x0][0x248] ;  /* 0x0000920000047ab9 */ /* 0x000fe20000000800 */
[----:B------:R-:W-:Y:S01]  /*75fa0*/  ISETP.LT.AND P2, PT, R58, UR12, !P2 ;  /* 0x0000000c3a007c0c */ /* 0x000fe2000d741270 */
[C---:B------:R-:W-:Y:S01]  /*75fb0*/  IMAD.WIDE R46, R48.reuse, 0x2, R2 ;  /* 0x00000002302e7825 */ /* 0x040fe200078e0202 */
[----:B------:R-:W-:Y:S01]  /*75fc0*/  ISETP.LT.AND P6, PT, R59, UR14, !P1 ;  /* 0x0000000e3b007c0c */ /* 0x000fe2000cfc1270 */
[----:B------:R-:W-:Y:S01]  /*75fd0*/  ULDC UR12, c[0x0][0x228] ;  /* 0x00008a00000c7ab9 */ /* 0x000fe20000000800 */
[----:B------:R-:W-:Y:S01]  /*75fe0*/  ULDC UR8, c[0x0][0x22c] ;  /* 0x00008b0000087ab9 */ /* 0x000fe20000000800 */
[C---:B-1----:R-:W-:Y:S01]  /*75ff0*/  VIADD R52, R48.reuse, UR4 ;  /* 0x0000000430347c36 */ /* 0x042fe20008000000 */
[----:B------:R-:W-:Y:S01]  /*76000*/  ULDC UR4, c[0x0][0x22c] ;  /* 0x00008b0000047ab9 */ /* 0x000fe20000000800 */
[----:B------:R-:W-:Y:S01]  /*76010*/  IMAD.WIDE R48, R48, 0x2, R44 ;  /* 0x0000000230307825 */ /* 0x000fe200078e022c */
[----:B------:R-:W-:-:S03]  /*76020*/  ULDC UR14, c[0x0][0x228] ;  /* 0x00008a00000e7ab9 */ /* 0x000fc60000000800 */
[----:B------:R-:W-:Y:S01]  /*76030*/  IMAD.WIDE R50, R52, 0x2, R2 ;  /* 0x0000000234327825 */ /* 0x000fe200078e0202 */
[----:B----4-:R-:W-:Y:S01]  /*76040*/  PRMT R54, R9, 0x7632, R54 ;  /* 0x0000763209367816 */ /* 0x010fe20000000036 */
[----:B------:R0:W-:Y:S02]  /*76050*/  @P4 STG.E.U16 desc[UR6][R46.64], R9 ;  /* 0x000000092e004986 */ /* 0x0001e4000c101506 */
[----:B------:R-:W-:Y:S02]  /*76060*/  VIADD R53, R60, 0x3d ;  /* 0x0000003d3c357836 */ /* 0x000fe40000000000 */
[----:B------:R-:W-:Y:S04]  /*76070*/  @P2 STG.E.U16 desc[UR6][R48.64], R54 ;  /* 0x0000003630002986 */ /* 0x000fe8000c101506 */
[----:B0-----:R-:W4:Y:S01]  /*76080*/  LDL.LU R9, [R1+0xe0] ;  /* 0x0000e00001097983 */ /* 0x001f220000300800 */
[----:B------:R-:W-:Y:S01]  /*76090*/  ISETP.LT.AND P1, PT, R58, UR10, !P1 ;  /* 0x0000000a3a007c0c */ /* 0x000fe2000cf21270 */
[----:B------:R-:W-:Y:S01]  /*760a0*/  VIADD R46, R60, 0x3e ;  /* 0x0000003e3c2e7836 */ /* 0x000fe20000000000 */
[----:B------:R-:W-:Y:S01]  /*760b0*/  ISETP.GE.AND P4, PT, R53, UR4, PT ;  /* 0x0000000435007c0c */ /* 0x000fe2000bf86270 */
[----:B------:R-:W-:Y:S01]  /*760c0*/  ULDC UR4, c[0x0][0x248] ;  /* 0x0000920000047ab9 */ /* 0x000fe20000000800 */
[----:B------:R-:W-:Y:S01]  /*760d0*/  PRMT R55, R8, 0x7632, R55 ;  /* 0x0000763208377816 */ /* 0x000fe20000000037 */
[----:B------:R0:W-:Y:S01]  /*760e0*/  @P6 STG.E.U16 desc[UR6][R50.64], R8 ;  /* 0x0000000832006986 */ /* 0x0001e2000c101506 */
[----:B------:R-:W-:Y:S01]  /*760f0*/  ISETP.LT.AND P6, PT, R59, UR12, !P5 ;  /* 0x0000000c3b007c0c */ /* 0x000fe2000efc1270 */
[----:B------:R-:W-:Y:S01]  /*76100*/  VIADD R53, R52, UR4 ;  /* 0x0000000434357c36 */ /* 0x000fe20008000000 */
[----:B------:R-:W-:Y:S01]  /*76110*/  ULDC UR10, c[0x0][0x22c] ;  /* 0x00008b00000a7ab9 */ /* 0x000fe20000000800 */
[----:B0-----:R-:W4:Y:S01]  /*76120*/  LDL.LU R8, [R1+0xf4] ;  /* 0x0000f40001087983 */ /* 0x001f220000300800 */
[----:B------:R-:W-:-:S02]  /*76130*/  ISETP.LT.AND P5, PT, R58, UR14, !P5 ;  /* 0x0000000e3a007c0c */ /* 0x000fc4000efa1270 */
[----:B------:R-:W-:Y:S01]  /*76140*/  ISETP.GE.AND P2, PT, R46, UR8, PT ;  /* 0x000000082e007c0c */ /* 0x000fe2000bf46270 */
[----:B------:R-:W-:Y:S01]  /*76150*/  IMAD.WIDE R46, R52, 0x2, R44 ;  /* 0x00000002342e7825 */ /* 0x000fe200078e022c */
[----:B------:R-:W-:Y:S01]  /*76160*/  ULDC UR12, c[0x0][0x228] ;  /* 0x00008a00000c7ab9 */ /* 0x000fe20000000800 */
[----:B------:R-:W-:Y:S01]  /*76170*/  ULDC UR4, c[0x0][0x22c] ;  /* 0x00008b0000047ab9 */ /* 0x000fe20000000800 */
[----:B------:R-:W-:Y:S01]  /*76180*/  ULDC UR14, c[0x0][0x228] ;  /* 0x00008a00000e7ab9 */ /* 0x000fe20000000800 */
[C---:B------:R-:W-:Y:S01]  /*76190*/  IMAD.WIDE R48, R53.reuse, 0x2, R2 ;  /* 0x0000000235307825 */ /* 0x040fe200078e0202 */
[----:B------:R0:W-:Y:S01]  /*761a0*/  @P1 STG.E.U16 desc[UR6][R46.64], R55 ;  /* 0x000000372e001986 */ /* 0x0001e2000c101506 */
[----:B------:R-:W-:Y:S02]  /*761b0*/  ULDC UR8, c[0x0][0x248] ;  /* 0x0000920000087ab9 */ /* 0x000fe40000000800 */
[----:B------:R-:W-:-:S04]  /*761c0*/  IMAD.WIDE R50, R53, 0x2, R44 ;  /* 0x0000000235327825 */ /* 0x000fc800078e022c */
[----:B------:R-:W-:-:S05]  /*761d0*/  VIADD R54, R60, 0x3f ;  /* 0x0000003f3c367836 */ /* 0x000fca0000000000 */
[----:B------:R-:W-:Y:S01]  /*761e0*/  ISETP.GE.AND P1, PT, R54, UR4, PT ;  /* 0x0000000436007c0c */ /* 0x000fe2000bf26270 */
[----:B------:R-:W-:Y:S01]  /*761f0*/  ULDC UR4, c[0x0][0x248] ;  /* 0x0000920000047ab9 */ /* 0x000fe20000000800 */
[----:B0-----:R-:W-:Y:S01]  /*76200*/  VIADD R55, R60, 0x40 ;  /* 0x000000403c377836 */ /* 0x001fe20000000000 */
[----:B--2---:R-:W-:Y:S01]  /*76210*/  PRMT R52, R7, 0x7632, R52 ;  /* 0x0000763207347816 */ /* 0x004fe20000000034 */
[----:B------:R0:W-:Y:S04]  /*76220*/  @P6 STG.E.U16 desc[UR6][R48.64], R7 ;  /* 0x0000000730006986 */ /* 0x0001e8000c101506 */
[----:B------:R-:W-:Y:S01]  /*76230*/  @P5 STG.E.U16 desc[UR6][R50.64], R52 ;  /* 0x0000003432005986 */ /* 0x000fe2000c101506 */
[----:B------:R-:W-:Y:S01]  /*76240*/  ISETP.LT.AND P5, PT, R59, UR12, !P0 ;  /* 0x0000000c3b007c0c */ /* 0x000fe2000c7a1270 */
[----:B------:R-:W-:-:S02]  /*76250*/  ULDC UR12, c[0x0][0x228] ;  /* 0x00008a00000c7ab9 */ /* 0x000fc40000000800 */
[----:B0-----:R-:W2:Y:S01]  /*76260*/  LDL.LU R7, [R1+0xe4] ;  /* 0x0000e40001077983 */ /* 0x001ea20000300800 */
[----:B------:R-:W-:Y:S01]  /*76270*/  VIADD R48, R53, UR4 ;  /* 0x0000000435307c36 */ /* 0x000fe20008000000 */
[----:B------:R-:W-:Y:S01]  /*76280*/  ISETP.LT.AND P0, PT, R58, UR14, !P0 ;  /* 0x0000000e3a007c0c */ /* 0x000fe2000c701270 */
[----:B------:R-:W-:Y:S01]  /*76290*/  ULDC UR4, c[0x0][0x248] ;  /* 0x0000920000047ab9 */ /* 0x000fe20000000800 */
[----:B---3--:R-:W-:Y:S01]  /*762a0*/  PRMT R56, R6, 0x7632, R56 ;  /* 0x0000763206387816 */ /* 0x008fe20000000038 */
[----:B------:R-:W-:Y:S01]  /*762b0*/  IMAD.WIDE R46, R48, 0x2, R2 ;  /* 0x00000002302e7825 */ /* 0x000fe200078e0202 */
[----:B------:R-:W-:Y:S01]  /*762c0*/  ISETP.LT.AND P6, PT, R59, UR16, !P4 ;  /* 0x000000103b007c0c */ /* 0x000fe2000e7c1270 */
[----:B------:R-:W-:-:S03]  /*762d0*/  ULDC UR14, c[0x0][0x228] ;  /* 0x00008a00000e7ab9 */ /* 0x000fc60000000800 */
[----:B------:R0:W-:Y:S01]  /*762e0*/  @P5 STG.E.U16 desc[UR6][R46.64], R6 ;  /* 0x000000062e005986 */ /* 0x0001e2000c101506 */
[----:B------:R-:W-:Y:S01]  /*762f0*/  IADD3 R54, R48, UR8, RZ ;  /* 0x0000000830367c10 */ /* 0x000fe2000fffe0ff */
[----:B------:R-:W-:Y:S02]  /*76300*/  ULDC UR16, c[0x0][0x228] ;  /* 0x00008a0000107ab9 */ /* 0x000fe40000000800 */
[----:B0-----:R-:W3:Y:S01]  /*76310*/  LDL.LU R6, [R1+0xf8] ;  /* 0x0000f80001067983 */ /* 0x001ee20000300800 */
[----:B------:R-:W-:Y:S01]  /*76320*/  ISETP.LT.AND P4, PT, R58, UR18, !P4 ;  /* 0x000000123a007c0c */ /* 0x000fe2000e781270 */
[----:B------:R-:W-:Y:S01]  /*76330*/  IMAD.WIDE R48, R48, 0x2, R44 ;  /* 0x0000000230307825 */ /* 0x000fe200078e022c */
[----:B------:R-:W-:Y:S01]  /*76340*/  ISETP.GE.AND P5, PT, R55, UR10, PT ;  /* 0x0000000a37007c0c */ /* 0x000fe2000bfa6270 */
[----:B------:R-:W-:Y:S01]  /*76350*/  ULDC UR10, c[0x0][0x228] ;  /* 0x00008a00000a7ab9 */ /* 0x000fe20000000800 */
[----:B------:R-:W-:Y:S01]  /*76360*/  ULDC UR8, c[0x0][0x22c] ;  /* 0x00008b0000087ab9 */ /* 0x000fe20000000800 */
[C---:B------:R-:W-:Y:S01]  /*76370*/  IMAD.WIDE R50, R54.reuse, 0x2, R2 ;  /* 0x0000000236327825 */ /* 0x040fe200078e0202 */
[----:B------:R-:W-:Y:S01]  /*76380*/  @P0 STG.E.U16 desc[UR6][R48.64], R56 ;  /* 0x0000003830000986 */ /* 0x000fe2000c101506 */
[----:B------:R-:W-:Y:S01]  /*76390*/  PRMT R57, R5, 0x7632, R57 ;  /* 0x0000763205397816 */ /* 0x000fe20000000039 */
[----:B------:R-:W-:Y:S01]  /*763a0*/  ULDC UR18, c[0x0][0x228] ;  /* 0x00008a0000127ab9 */ /* 0x000fe20000000800 */
[----:B------:R-:W-:Y:S01]  /*763b0*/  IMAD.WIDE R52, R54, 0x2, R44 ;  /* 0x0000000236347825 */ /* 0x000fe200078e022c */
[----:B------:R0:W-:Y:S04]  /*763c0*/  @P6 STG.E.U16 desc[UR6][R50.64], R5 ;  /* 0x0000000532006986 */ /* 0x0001e8000c101506 */
[----:B------:R1:W-:Y:S01]  /*763d0*/  @P4 STG.E.U16 desc[UR6][R52.64], R57 ;  /* 0x0000003934004986 */ /* 0x0003e2000c101506 */
[----:B------:R-:W-:Y:S01]  /*763e0*/  ISETP.LT.AND P4, PT, R59, UR10, !P2 ;  /* 0x0000000a3b007c0c */ /* 0x000fe2000d781270 */
[----:B------:R-:W-:-:S02]  /*763f0*/  VIADD R46, R60, 0x41 ;  /* 0x000000413c2e7836 */ /* 0x000fc40000000000 */
        /* <DEDUP_REMOVED lines=8> */
[----:B------:R-:W-:Y:S01]  /*76480*/  ULDC UR10, c[0x0][0x228] ;  /* 0x00008a00000a7ab9 */ /* 0x000fe20000000800 */
[----:B------:R-:W-:Y:S01]  /*76490*/  PRMT R54, R4, 0x7632, R54 ;  /* 0x0000763204367816 */ /* 0x000fe20000000036 */
[----:B------:R0:W-:Y:S01]  /*764a0*/  @P4 STG.E.U16 desc[UR6][R46.64], R4 ;  /* 0x000000042e004986 */ /* 0x0001e2000c101506 */
[----:B-1----:R-:W-:Y:S01]  /*764b0*/  VIADD R52, R48, UR4 ;  /* 0x0000000430347c36 */ /* 0x002fe20008000000 */
[----:B------:R-:W-:Y:S01]  /*764c0*/  ULDC UR12, c[0x0][0x228] ;  /* 0x00008a00000c7ab9 */ /* 0x000fe20000000800 */
[----:B------:R-:W-:Y:S01]  /*764d0*/  VIADD R53, R60, 0x42 ;  /* 0x000000423c357836 */ /* 0x000fe20000000000 */
[----:B------:R-:W-:Y:S01]  /*764e0*/  ULDC UR4, c[0x0][0x22c] ;  /* 0x00008b0000047ab9 */ /* 0x000fe20000000800 */
[----:B------:R-:W-:Y:S01]  /*764f0*/  ULDC UR14, c[0x0][0x228] ;  /* 0x00008a00000e7ab9 */ /* 0x000fe20000000800 */
[----:B0-----:R-:W3:Y:S01]  /*76500*/  LDL.LU R4, [R1+0xfc] ;  /* 0x0000fc0001047983 */ /* 0x001ee20000300800 */
[----:B------:R-:W-:-:S04]  /*76510*/  IMAD.WIDE R48, R48, 0x2, R44 ;  /* 0x0000000230307825 */ /* 0x000fc800078e022c */
[----:B------:R-:W-:Y:S02]  /*76520*/  VIADD R47, R60, 0x43 ;  /* 0x000000433c2f7836 */ /* 0x000fe40000000000 */
[----:B------:R-:W-:Y:S01]  /*76530*/  IMAD.WIDE R50, R52, 0x2, R2 ;  /* 0x0000000234327825 */ /* 0x000fe200078e0202 */
[----:B------:R-:W-:Y:S02]  /*76540*/  @P2 STG.E.U16 desc[UR6][R48.64], R54 ;  /* 0x0000003630002986 */ /* 0x000fe4000c101506 */
[----:B------:R-:W-:Y:S01]  /*76550*/  ISETP.GE.AND P2, PT, R47, UR8, PT ;  /* 0x000000082f007c0c */ /* 0x000fe2000bf46270 */
[----:B------:R-:W-:Y:S01]  /*76560*/  ULDC UR8, c[0x0][0x248] ;  /* 0x0000920000087ab9 */ /* 0x000fe20000000800 */
[----:B------:R0:W-:Y:S01]  /*76570*/  @P6 STG.E.U16 desc[UR6][R50.64], R61 ;  /* 0x0000003d32006986 */ /* 0x0001e2000c101506 */
[----:B------:R-:W-:-:S03]  /*76580*/  PRMT R47, R61, 0x7632, R47 ;  /* 0x000076323d2f7816 */ /* 0x000fc6000000002f */
[----:B0-----:R-:W3:Y:S01]  /*76590*/  LDL.LU R61, [R1+0xec] ;  /* 0x0000ec00013d7983 */ /* 0x001ee20000300800 */
[----:B------:R-:W-:Y:S02]  /*765a0*/  ISETP.LT.AND P1, PT, R58, UR10, !P1 ;  /* 0x0000000a3a007c0c */ /* 0x000fe4000cf21270 */
[----:B------:R-:W-:Y:S01]  /*765b0*/  ISETP.GE.AND P4, PT, R53, UR4, PT ;  /* 0x0000000435007c0c */ /* 0x000fe2000bf86270 */
[----:B------:R-:W-:Y:S01]  /*765c0*/  ULDC UR4, c[0x0][0x248] ;  /* 0x0000920000047ab9 */ /* 0x000fe20000000800 */
[----:B------:R-:W-:Y:S01]  /*765d0*/  ISETP.LT.AND P6, PT, R59, UR12, !P5 ;  /* 0x0000000c3b007c0c */ /* 0x000fe2000efc1270 */
[----:B------:R-:W-:Y:S01]  /*765e0*/  VIADD R46, R52, UR4 ;  /* 0x00000004342e7c36 */ /* 0x000fe20008000000 */
[----:B------:R-:W-:Y:S01]  /*765f0*/  ISETP.LT.AND P5, PT, R58, UR14, !P5 ;  /* 0x0000000e3a007c0c */ /* 0x000fe2000efa1270 */
[----:B------:R-:W-:Y:S01]  /*76600*/  IMAD.WIDE R48, R52, 0x2, R44 ;  /* 0x0000000234307825 */ /* 0x000fe200078e022c */
[----:B------:R-:W-:Y:S01]  /*76610*/  PRMT R55, R11, 0x7632, R55 ;  /* 0x000076320b377816 */ /* 0x000fe20000000037 */
[----:B------:R-:W-:Y:S01]  /*76620*/  ULDC UR4, c[0x0][0x22c] ;  /* 0x00008b0000047ab9 */ /* 0x000fe20000000800 */
[----:B------:R-:W-:Y:S01]  /*76630*/  ULDC UR10, c[0x0][0x228] ;  /* 0x00008a00000a7ab9 */ /* 0x000fe20000000800 */
[C---:B------:R-:W-:Y:S01]  /*76640*/  IMAD.WIDE R50, R46.reuse, 0x2, R2 ;  /* 0x000000022e327825 */ /* 0x040fe200078e0202 */
[----:B------:R-:W-:Y:S01]  /*76650*/  ULDC UR12, c[0x0][0x228] ;  /* 0x00008a00000c7ab9 */ /* 0x000fe20000000800 */
[----:B------:R-:W3:Y:S01]  /*76660*/  LDL.LU R10, [R1+0xd0] ;  /* 0x0000d000010a7983 */ /* 0x000ee20000300800 */
[----:B------:R-:W-:Y:S01]  /*76670*/  ULDC UR14, c[0x0][0x228] ;  /* 0x00008a00000e7ab9 */ /* 0x000fe20000000800 */
[----:B------:R-:W-:-:S02]  /*76680*/  IMAD.WIDE R52, R46, 0x2, R44 ;  /* 0x000000022e347825 */ /* 0x000fc400078e022c */
[----:B------:R0:W-:Y:S02]  /*76690*/  @P1 STG.E.U16 desc[UR6][R48.64], R47 ;  /* 0x0000002f30001986 */ /* 0x0001e4000c101506 */
[----:B------:R-:W-:Y:S02]  /*766a0*/  VIADD R54, R60, 0x44 ;  /* 0x000000443c367836 */ /* 0x000fe40000000000 */
[----:B------:R1:W-:Y:S03]  /*766b0*/  @P6 STG.E.U16 desc[UR6][R50.64], R11 ;  /* 0x0000000b32006986 */ /* 0x0003e6000c101506 */
[----:B------:R-:W-:Y:S01]  /*766c0*/  ISETP.GE.AND P1, PT, R54, UR4, PT ;  /* 0x0000000436007c0c */ /* 0x000fe2000bf26270 */
[----:B------:R-:W-:Y:S01]  /*766d0*/  @P5 STG.E.U16 desc[UR6][R52.64], R55 ;  /* 0x0000003734005986 */ /* 0x000fe2000c101506 */
[C---:B------:R-:W-:Y:S01]  /*766e0*/  ISETP.LT.AND P5, PT, R59.reuse, UR10, !P0 ;  /* 0x0000000a3b007c0c */ /* 0x040fe2000c7a1270 */
[----:B------:R-:W-:Y:S01]  /*766f0*/  ULDC UR4, c[0x0][0x248] ;  /* 0x0000920000047ab9 */ /* 0x000fe20000000800 */
[----:B------:R-:W-:Y:S01]  /*76700*/  ISETP.LT.AND P6, PT, R59, UR14, !P4 ;  /* 0x0000000e3b007c0c */ /* 0x000fe2000e7c1270 */
[----:B------:R-:W-:Y:S01]  /*76710*/  ULDC UR10, c[0x0][0x228] ;  /* 0x00008a00000a7ab9 */ /* 0x000fe20000000800 */
[----:B0-----:R-:W-:Y:S01]  /*76720*/  IADD3 R48, R46, UR4, RZ ;  /* 0x000000042e307c10 */ /* 0x001fe2000fffe0ff */
[----:B------:R-:W-:Y:S01]  /*76730*/  ULDC UR4, c[0x0][0x22c] ;  /* 0x00008b0000047ab9 */ /* 0x000fe20000000800 */
[----:B------:R-:W-:Y:S01]  /*76740*/  ISETP.LT.AND P0, PT, R58, UR12, !P0 ;  /* 0x0000000c3a007c0c */ /* 0x000fe2000c701270 */
[----:B------:R-:W-:Y:S01]  /*76750*/  ULDC UR12, c[0x0][0x228] ;  /* 0x00008a00000c7ab9 */ /* 0x000fe20000000800 */
[----:B------:R-:W-:Y:S01]  /*76760*/  ULDC UR14, c[0x0][0x228] ;  /* 0x00008a00000e7ab9 */ /* 0x000fe20000000800 */
[----:B------:R-:W-:Y:S01]  /*76770*/  IMAD.WIDE R46, R48, 0x2, R2 ;  /* 0x00000002302e7825 */ /* 0x000fe200078e0202 */
[----:B------:R-:W-:Y:S01]  /*76780*/  ISETP.LT.AND P4, PT, R58, UR16, !P4 ;  /* 0x000000103a007c0c */ /* 0x000fe2000e781270 */
[----:B------:R-:W-:Y:S01]  /*76790*/  ULDC UR16, c[0x0][0x228] ;  /* 0x00008a0000107ab9 */ /* 0x000fe20000000800 */
[----:B----4-:R-:W-:-:S02]  /*767a0*/  PRMT R56, R9, 0x7632, R56 ;  /* 0x0000763209387816 */ /* 0x010fc40000000038 */
[----:B------:R0:W-:Y:S01]  /*767b0*/  @P5 STG.E.U16 desc[UR6][R46.64], R9 ;  /* 0x000000092e005986 */ /* 0x0001e2000c101506 */
[C---:B------:R-:W-:Y:S01]  /*767c0*/  VIADD R54, R48.reuse, UR8 ;  /* 0x0000000830367c36 */ /* 0x040fe20008000000 */
[----:B------:R-:W-:Y:S01]  /*767d0*/  ULDC UR8, c[0x0][0x22c] ;  /* 0x00008b0000087ab9 */ /* 0x000fe20000000800 */
[----:B------:R-:W-:-:S04]  /*767e0*/  IMAD.WIDE R48, R48, 0x2, R44 ;  /* 0x0000000230307825 */ /* 0x000fc800078e022c */
[C---:B-1----:R-:W-:Y:S01]  /*767f0*/  IMAD.WIDE R50, R54.reuse, 0x2, R2 ;  /* 0x0000000236327825 */ /* 0x042fe200078e0202 */
[----:B0-----:R-:W4:Y:S03]  /*76800*/  LDL.LU R9, [R1+0xc0] ;  /* 0x0000c00001097983 */ /* 0x001f260000300800 */
        /* <DEDUP_REMOVED lines=16> */
[C---:B------:R-:W-:Y:S01]  /*76910*/  IMAD.WIDE R46, R48.reuse, 0x2, R2 ;  /* 0x00000002302e7825 */ /* 0x040fe200078e0202 */
[----:B------:R-:W-:Y:S01]  /*76920*/  ULDC UR10, c[0x0][0x228] ;  /* 0x00008a00000a7ab9 */ /* 0x000fe20000000800 */
[----:B------:R-:W-:Y:S01]  /*76930*/  ULDC UR12, c[0x0][0x228] ;  /* 0x00008a00000c7ab9 */ /* 0x000fe20000000800 */
[----:B------:R-:W-:Y:S01]  /*76940*/  ULDC UR14, c[0x0][0x228] ;  /* 0x00008a00000e7ab9 */ /* 0x000fe20000000800 */
[C---:B-1----:R-:W-:Y:S01]  /*76950*/  VIADD R52, R48.reuse, UR4 ;  /* 0x0000000430347c36 */ /* 0x042fe20008000000 */
[----:B------:R-:W-:Y:S01]  /*76960*/  ULDC UR4, c[0x0][0x22c] ;  /* 0x00008b0000047ab9 */ /* 0x000fe20000000800 */
[----:B------:R-:W-:Y:S01]  /*76970*/  IMAD.WIDE R48, R48, 0x2, R44 ;  /* 0x0000000230307825 */ /* 0x000fe200078e022c */
[----:B------:R-:W-:-:S03]  /*76980*/  ULDC UR8, c[0x0][0x22c] ;  /* 0x00008b0000087ab9 */ /* 0x000fc60000000800 */
[----:B------:R-:W-:Y:S01]  /*76990*/  IMAD.WIDE R50, R52, 0x2, R2 ;  /* 0x0000000234327825 */ /* 0x000fe200078e0202 */
[----:B------:R-:W-:Y:S01]  /*769a0*/  ISETP.LT.AND P1, PT, R58, UR10, !P1 ;  /* 0x0000000a3a007c0c */ /* 0x000fe2000cf21270 */
[----:B------:R-:W-:Y:S02]  /*769b0*/  ULDC UR10, c[0x0][0x22c] ;  /* 0x00008b00000a7ab9 */ /* 0x000fe40000000800 */
[C---:B------:R-:W-:Y:S01]  /*769c0*/  VIADD R53, R60.reuse, 0x47 ;  /* 0x000000473c357836 */ /* 0x040fe20000000000 */
[----:B--2---:R-:W-:Y:S01]  /*769d0*/  PRMT R54, R7, 0x7632, R54 ;  /* 0x0000763207367816 */ /* 0x004fe20000000036 */
[----:B------:R0:W-:Y:S04]  /*769e0*/  @P4 STG.E.U16 desc[UR6][R46.64], R7 ;  /* 0x000000072e004986 */ /* 0x0001e8000c101506 */
[----:B0-----:R-:W2:Y:S04]  /*769f0*/  LDL.LU R7, [R1+0xc4] ;  /* 0x0000c40001077983 */ /* 0x001ea80000300800 */
[----:B------:R-:W-:Y:S01]  /*76a00*/  @P2 STG.E.U16 desc[UR6][R48.64], R54 ;  /* 0x0000003630002986 */ /* 0x000fe2000c101506 */
[----:B------:R-:W-:Y:S01]  /*76a10*/  ISETP.GE.AND P4, PT, R53, UR4, PT ;  /* 0x0000000435007c0c */ /* 0x000fe2000bf86270 */
[----:B------:R-:W-:Y:S01]  /*76a20*/  VIADD R46, R60, 0x48 ;  /* 0x000000483c2e7836 */ /* 0x000fe20000000000 */
[----:B------:R-:W-:Y:S01]  /*76a30*/  ULDC UR4, c[0x0][0x248] ;  /* 0x0000920000047ab9 */ /* 0x000fe20000000800 */
[----:B---3--:R0:W-:Y:S01]  /*76a40*/  @P6 STG.E.U16 desc[UR6][R50.64], R6 ;  /* 0x0000000632006986 */ /* 0x0081e2000c101506 */
[----:B------:R-:W-:-:S02]  /*76a50*/  PRMT R55, R6, 0x7632, R55 ;  /* 0x0000763206377816 */ /* 0x000fc40000000037 */
[----:B------:R-:W-:Y:S01]  /*76a60*/  ISETP.LT.AND P6, PT, R59, UR12, !P5 ;  /* 0x0000000c3b007c0c */ /* 0x000fe2000efc1270 */
[----:B------:R-:W-:Y:S01]  /*76a70*/  VIADD R53, R52, UR4 ;  /* 0x0000000434357c36 */ /* 0x000fe20008000000 */
[----:B0-----:R-:W3:Y:S01]  /*76a80*/  LDL.LU R6, [R1+0xd8] ;  /* 0x0000d80001067983 */ /* 0x001ee20000300800 */
[----:B------:R-:W-:Y:S02]  /*76a90*/  ISETP.LT.AND P5, PT, R58, UR14, !P5 ;  /* 0x0000000e3a007c0c */ /* 0x000fe4000efa1270 */
[----:B------:R-:W-:Y:S01]  /*76aa0*/  ISETP.GE.AND P2, PT, R46, UR8, PT ;  /* 0x000000082e007c0c */ /* 0x000fe2000bf46270 */
[----:B------:R-:W-:Y:S01]  /*76ab0*/  IMAD.WIDE R46, R52, 0x2, R44 ;  /* 0x00000002342e7825 */ /* 0x000fe200078e022c */
[----:B------:R-:W-:Y:S01]  /*76ac0*/  IADD3 R54, R60, 0x49, RZ ;  /* 0x000000493c367810 */ /* 0x000fe20007ffe0ff */
[----:B------:R-:W-:Y:S01]  /*76ad0*/  ULDC UR12, c[0x0][0x228] ;  /* 0x00008a00000c7ab9 */ /* 0x000fe20000000800 */
[----:B------:R-:W-:Y:S01]  /*76ae0*/  ULDC UR4, c[0x0][0x22c] ;  /* 0x00008b0000047ab9 */ /* 0x000fe20000000800 */
[----:B------:R-:W-:Y:S01]  /*76af0*/  IMAD.WIDE R48, R53, 0x2, R2 ;  /* 0x0000000235307825 */ /* 0x000fe200078e0202 */
[----:B------:R-:W-:Y:S01]  /*76b00*/  @P1 STG.E.U16 desc[UR6][R46.64], R55 ;  /* 0x000000372e001986 */ /* 0x000fe2000c101506 */
[----:B------:R-:W-:Y:S01]  /*76b10*/  ULDC UR14, c[0x0][0x228] ;  /* 0x00008a00000e7ab9 */ /* 0x000fe20000000800 */
[----:B------:R-:W-:Y:S01]  /*76b20*/  PRMT R52, R5, 0x7632, R52 ;  /* 0x0000763205347816 */ /* 0x000fe20000000034 */
        /* <DEDUP_REMOVED lines=10> */
[----:B------:R-:W-:Y:S02]  /*76bd0*/  ISETP.LT.AND P0, PT, R58, UR14, !P0 ;  /* 0x0000000e3a007c0c */ /* 0x000fe4000c701270 */
[----:B------:R-:W-:Y:S01]  /*76be0*/  PRMT R56, R4, 0x7632, R56 ;  /* 0x0000763204387816 */ /* 0x000fe20000000038 */
[C---:B------:R-:W-:Y:S01]  /*76bf0*/  IMAD.WIDE R46, R48.reuse, 0x2, R2 ;  /* 0x00000002302e7825 */ /* 0x040fe200078e0202 */
[----:B------:R-:W-:Y:S01]  /*76c00*/  ISETP.LT.AND P6, PT, R59, UR16, !P4 ;  /* 0x000000103b007c0c */ /* 0x000fe2000e7c1270 */
[----:B------:R-:W-:Y:S01]  /*76c10*/  ULDC UR4, c[0x0][0x248] ;  /* 0x0000920000047ab9 */ /* 0x000fe20000000800 */
[----:B------:R-:W-:Y:S02]  /*76c20*/  ULDC UR14, c[0x0][0x228] ;  /* 0x00008a00000e7ab9 */ /* 0x000fe40000000800 */
[----:B------:R0:W-:Y:S01]  /*76c30*/  @P5 STG.E.U16 desc[UR6][R46.64], R4 ;  /* 0x000000042e005986 */ /* 0x0001e2000c101506 */
[----:B------:R-:W-:Y:S01]  /*76c40*/  VIADD R54, R48, UR8 ;  /* 0x0000000830367c36 */ /* 0x000fe20008000000 */
[----:B------:R-:W-:-:S02]  /*76c50*/  PRMT R57, R61, 0x7632, R57 ;  /* 0x000076323d397816 */ /* 0x000fc40000000039 */
[----:B0-----:R-:W3:Y:S01]  /*76c60*/  LDL.LU R4, [R1+0xdc] ;  /* 0x0000dc0001047983 */ /* 0x001ee20000300800 */
[----:B------:R-:W-:Y:S01]  /*76c70*/  IMAD.WIDE R48, R48, 0x2, R44 ;  /* 0x0000000230307825 */ /* 0x000fe200078e022c */
[----:B------:R-:W-:Y:S01]  /*76c80*/  ISETP.LT.AND P4, PT, R58, UR18, !P4 ;  /* 0x000000123a007c0c */ /* 0x000fe2000e781270 */
[----:B------:R-:W-:Y:S01]  /*76c90*/  ULDC UR8, c[0x0][0x22c] ;  /* 0x00008b0000087ab9 */ /* 0x000fe20000000800 */
[----:B------:R-:W-:Y:S01]  /*76ca0*/  ULDC UR16, c[0x0][0x228] ;  /* 0x00008a0000107ab9 */ /* 0x000fe20000000800 */
[----:B------:R-:W-:Y:S01]  /*76cb0*/  IMAD.WIDE R50, R54, 0x2, R2 ;  /* 0x0000000236327825 */ /* 0x000fe200078e0202 */
[----:B------:R-:W-:Y:S01]  /*76cc0*/  @P0 STG.E.U16 desc[UR6][R48.64], R56 ;  /* 0x0000003830000986 */ /* 0x000fe2000c101506 */
[----:B------:R-:W-:-:S03]  /*76cd0*/  ULDC UR18, c[0x0][0x228] ;  /* 0x00008a0000127ab9 */ /* 0x000fc60000000800 */
[----:B------:R0:W-:Y:S04]  /*76ce0*/  @P6 STG.E.U16 desc[UR6][R50.64], R61 ;  /* 0x0000003d32006986 */ /* 0x0001e8000c101506 */
[----:B0-----:R-:W3:Y:S01]  /*76cf0*/  LDL.LU R61, [R1+0xcc] ;  /* 0x0000cc00013d7983 */ /* 0x001ee20000300800 */
[----:B------:R-:W-:Y:S02]  /*76d00*/  VIADD R55, R60, 0x4a ;  /* 0x0000004a3c377836 */ /* 0x000fe40000000000 */
[----:B------:R-:W-:-:S03]  /*76d10*/  IMAD.WIDE R52, R54, 0x2, R44 ;  /* 0x0000000236347825 */ /* 0x000fc600078e022c */
[----:B------:R-:W-:Y:S01]  /*76d20*/  ISETP.GE.AND P5, PT, R55, UR10, PT ;  /* 0x0000000a37007c0c */ /* 0x000fe2000bfa6270 */
[----:B------:R-:W-:Y:S01]  /*76d30*/  ULDC UR10, c[0x0][0x228] ;  /* 0x00008a00000a7ab9 */ /* 0x000fe20000000800 */
        /* <DEDUP_REMOVED lines=11> */
[----:B------:R-:W-:Y:S01]  /*76df0*/  ULDC UR12, c[0x0][0x228] ;  /* 0x00008a00000c7ab9 */ /* 0x000fe20000000800 */
[C---:B0-----:R-:W-:Y:S01]  /*76e00*/  VIADD R53, R48.reuse, UR4 ;  /* 0x0000000430357c36 */ /* 0x041fe20008000000 */
[----:B------:R-:W-:Y:S01]  /*76e10*/  ULDC UR4, c[0x0][0x22c] ;  /* 0x00008b0000047ab9 */ /* 0x000fe20000000800 */
[----:B------:R-:W-:Y:S01]  /*76e20*/  IMAD.WIDE R48, R48, 0x2, R44 ;  /* 0x0000000230307825 */ /* 0x000fe200078e022c */
[----:B------:R0:W-:Y:S01]  /*76e30*/  @P4 STG.E.U16 desc[UR6][R46.64], R10 ;  /* 0x0000000a2e004986 */ /* 0x0001e2000c101506 */
[----:B------:R-:W-:Y:S01]  /*76e40*/  ULDC UR14, c[0x0][0x228] ;  /* 0x00008a00000e7ab9 */ /* 0x000fe20000000800 */
[----:B------:R-:W-:Y:S01]  /*76e50*/  ULDC UR8, c[0x0][0x22c] ;  /* 0x00008b0000087ab9 */ /* 0x000fe20000000800 */
[----:B------:R-:W-:Y:S01]  /*76e60*/  IMAD.WIDE R50, R53, 0x2, R2 ;  /* 0x0000000235327825 */ /* 0x000fe200078e0202 */
[----:B------:R1:W-:Y:S03]  /*76e70*/  @P2 STG.E.U16 desc[UR6][R48.64], R54 ;  /* 0x0000003630002986 */ /* 0x0003e6000c101506 */
[----:B------:R-:W-:Y:S01]  /*76e80*/  VIADD R52, R60, 0x4c ;  /* 0x0000004c3c347836 */ /* 0x000fe20000000000 */
[----:B0-----:R-:W3:Y:S01]  /*76e90*/  LDL.LU R10, [R1+0xb0] ;  /* 0x0000b000010a7983 */ /* 0x001ee20000300800 */
[----:B------:R-:W-:-:S02]  /*76ea0*/  ISETP.LT.AND P1, PT, R58, UR10, !P1 ;  /* 0x0000000a3a007c0c */ /* 0x000fc4000cf21270 */
[----:B----4-:R-:W-:Y:S01]  /*76eb0*/  PRMT R55, R9, 0x7632, R55 ;  /* 0x0000763209377816 */ /* 0x010fe20000000037 */
[----:B------:R0:W-:Y:S01]  /*76ec0*/  @P6 STG.E.U16 desc[UR6][R50.64], R9 ;  /* 0x0000000932006986 */ /* 0x0001e2000c101506 */
[----:B------:R-:W-:Y:S01]  /*76ed0*/  ISETP.GE.AND P4, PT, R52, UR4, PT ;  /* 0x0000000434007c0c */ /* 0x000fe2000bf86270 */
[----:B------:R-:W-:Y:S01]  /*76ee0*/  ULDC UR4, c[0x0][0x248] ;  /* 0x0000920000047ab9 */ /* 0x000fe20000000800 */
[----:B------:R-:W-:Y:S01]  /*76ef0*/  ISETP.LT.AND P6, PT, R59, UR12, !P5 ;  /* 0x0000000c3b007c0c */ /* 0x000fe2000efc1270 */
[----:B------:R-:W-:Y:S01]  /*76f00*/  VIADD R46, R60, 0x4d ;  /* 0x0000004d3c2e7836 */ /* 0x000fe20000000000 */
[----:B------:R-:W-:Y:S01]  /*76f10*/  ISETP.LT.AND P5, PT, R58, UR14, !P5 ;  /* 0x0000000e3a007c0c */ /* 0x000fe2000efa1270 */
[----:B-1----:R-:W-:Y:S01]  /*76f20*/  VIADD R54, R60, 0x4e ;  /* 0x0000004e3c367836 */ /* 0x002fe20000000000 */
[C---:B------:R-:W-:Y:S01]  /*76f30*/  IADD3 R52, R53.reuse, UR4, RZ ;  /* 0x0000000435347c10 */ /* 0x040fe2000fffe0ff */
[----:B------:R-:W-:Y:S01]  /*76f40*/  ULDC UR10, c[0x0][0x228] ;  /* 0x00008a00000a7ab9 */ /* 0x000fe20000000800 */
[----:B0-----:R-:W4:Y:S01]  /*76f50*/  LDL.LU R9, [R1+0xa0] ;  /* 0x0000a00001097983 */ /* 0x001f220000300800 */
[----:B------:R-:W-:Y:S01]  /*76f60*/  ISETP.GE.AND P2, PT, R46, UR8, PT ;  /* 0x000000082e007c0c */ /* 0x000fe2000bf46270 */
[----:B------:R-:W-:Y:S01]  /*76f70*/  IMAD.WIDE R46, R53, 0x2, R44 ;  /* 0x00000002352e7825 */ /* 0x000fe200078e022c */
[----:B------:R-:W-:Y:S01]  /*76f80*/  ULDC UR4, c[0x0][0x22c] ;  /* 0x00008b0000047ab9 */ /* 0x000fe20000000800 */
[----:B------:R-:W-:Y:S01]  /*76f90*/  PRMT R53, R8, 0x7632, R53 ;  /* 0x0000763208357816 */ /* 0x000fe20000000035 */
[----:B------:R-:W-:Y:S01]  /*76fa0*/  ULDC UR12, c[0x0][0x228] ;  /* 0x00008a00000c7ab9 */ /* 0x000fe20000000800 */
[C---:B------:R-:W-:Y:S01]  /*76fb0*/  IMAD.WIDE R48, R52.reuse, 0x2, R2 ;  /* 0x0000000234307825 */ /* 0x040fe200078e0202 */
[----:B------:R-:W-:Y:S01]  /*76fc0*/  @P1 STG.E.U16 desc[UR6][R46.64], R55 ;  /* 0x000000372e001986 */ /* 0x000fe2000c101506 */
[----:B------:R-:W-:Y:S01]  /*76fd0*/  ULDC UR14, c[0x0][0x228] ;  /* 0x00008a00000e7ab9 */ /* 0x000fe20000000800 */
[----:B------:R-:W-:Y:S01]  /*76fe0*/  ULDC UR8, c[0x0][0x248] ;  /* 0x0000920000087ab9 */ /* 0x000fe20000000800 */
[----:B------:R-:W-:Y:S01]  /*76ff0*/  IMAD.WIDE R50, R52, 0x2, R44 ;  /* 0x0000000234327825 */ /* 0x000fe200078e022c */
[----:B------:R0:W-:Y:S01]  /*77000*/  @P6 STG.E.U16 desc[UR6][R48.64], R8 ;  /* 0x0000000830006986 */ /* 0x0001e2000c101506 */
[----:B------:R-:W-:Y:S01]  /*77010*/  ISETP.GE.AND P1, PT, R54, UR4, PT ;  /* 0x0000000436007c0c */ /* 0x000fe2000bf26270 */
[----:B------:R-:W-:-:S02]  /*77020*/  ULDC UR4, c[0x0][0x248] ;  /* 0x0000920000047ab9 */ /* 0x000fc40000000800 */
[----:B------:R1:W-:Y:S01]  /*77030*/  @P5 STG.E.U16 desc[UR6][R50.64], R53 ;  /* 0x0000003532005986 */ /* 0x0003e2000c101506 */
[C---:B------:R-:W-:Y:S01]  /*77040*/  ISETP.LT.AND P5, PT, R59.reuse, UR10, !P0 ;  /* 0x0000000a3b007c0c */ /* 0x040fe2000c7a1270 */
[----:B------:R-:W-:Y:S01]  /*77050*/  ULDC UR10, c[0x0][0x228] ;  /* 0x00008a00000a7ab9 */ /* 0x000fe20000000800 */
[----:B0-----:R-:W-:Y:S01]  /*77060*/  VIADD R48, R52, UR4 ;  /* 0x0000000434307c36 */ /* 0x001fe20008000000 */
[----:B------:R-:W4:Y:S01]  /*77070*/  LDL.LU R8, [R1+0xb4] ;  /* 0x0000b40001087983 */ /* 0x000f220000300800 */
        /* <DEDUP_REMOVED lines=17> */
[----:B------:R0:W-:Y:S01]  /*77190*/  @P0 STG.E.U16 desc[UR6][R48.64], R56 ;  /* 0x0000003830000986 */ /* 0x0001e2000c101506 */
[----:B------:R-:W-:Y:S01]  /*771a0*/  ISETP.GE.AND P5, PT, R55, UR4, PT ;  /* 0x0000000437007c0c */ /* 0x000fe2000bfa6270 */
[----:B------:R-:W-:Y:S01]  /*771b0*/  ULDC UR4, c[0x0][0x248] ;  /* 0x0000920000047ab9 */ /* 0x000fe20000000800 */
[----:B---3--:R-:W-:Y:S01]  /*771c0*/  PRMT R57, R6, 0x7632, R57 ;  /* 0x0000763206397816 */ /* 0x008fe20000000039 */
[----:B------:R1:W-:Y:S01]  /*771d0*/  @P6 STG.E.U16 desc[UR6][R50.64], R6 ;  /* 0x0000000632006986 */ /* 0x0003e2000c101506 */
[----:B------:R-:W-:-:S03]  /*771e0*/  VIADD R46, R60, 0x50 ;  /* 0x000000503c2e7836 */ /* 0x000fc60000000000 */
[----:B------:R3:W-:Y:S01]  /*771f0*/  @P4 STG.E.U16 desc[UR6][R52.64], R57 ;  /* 0x0000003934004986 */ /* 0x0007e2000c101506 */
[C---:B------:R-:W-:Y:S01]  /*77200*/  ISETP.LT.AND P4, PT, R59.reuse, UR10, !P2 ;  /* 0x0000000a3b007c0c */ /* 0x040fe2000d781270 */
[----:B0-----:R-:W-:Y:S02]  /*77210*/  VIADD R48, R54, UR4 ;  /* 0x0000000436307c36 */ /* 0x001fe40008000000 */
[----:B-1----:R-:W2:Y:S01]  /*77220*/  LDL.LU R6, [R1+0xb8] ;  /* 0x0000b80001067983 */ /* 0x002ea20000300800 */
[----:B------:R-:W-:Y:S01]  /*77230*/  ISETP.GE.AND P0, PT, R46, UR8, PT ;  /* 0x000000082e007c0c */ /* 0x000fe2000bf06270 */
[----:B------:R-:W-:Y:S01]  /*77240*/  IMAD.WIDE R46, R48, 0x2, R2 ;  /* 0x00000002302e7825 */ /* 0x000fe200078e0202 */
[----:B------:R-:W-:Y:S01]  /*77250*/  ISETP.LT.AND P2, PT, R58, UR12, !P2 ;  /* 0x0000000c3a007c0c */ /* 0x000fe2000d741270 */
[----:B------:R-:W-:Y:S01]  /*77260*/  ULDC UR4, c[0x0][0x248] ;  /* 0x0000920000047ab9 */ /* 0x000fe20000000800 */
[----:B------:R-:W-:Y:S01]  /*77270*/  ISETP.LT.AND P6, PT, R59, UR14, !P1 ;  /* 0x0000000e3b007c0c */ /* 0x000fe2000cfc1270 */
[----:B---3--:R-:W-:Y:S01]  /*77280*/  VIADD R53, R60, 0x51 ;  /* 0x000000513c357836 */ /* 0x008fe20000000000 */
[----:B------:R-:W-:Y:S01]  /*77290*/  ULDC UR10, c[0x0][0x228] ;  /* 0x00008a00000a7ab9 */ /* 0x000fe20000000800 */
[----:B------:R-:W-:Y:S01]  /*772a0*/  ULDC UR8, c[0x0][0x22c] ;  /* 0x00008b0000087ab9 */ /* 0x000fe20000000800 */
[----:B------:R-:W-:Y:S01]  /*772b0*/  PRMT R54, R5, 0x7632, R54 ;  /* 0x0000763205367816 */ /* 0x000fe20000000036 */
[----:B------:R0:W-:Y:S01]  /*772c0*/  @P4 STG.E.U16 desc[UR6][R46.64], R5 ;  /* 0x000000052e004986 */ /* 0x0001e2000c101506 */
[C---:B------:R-:W-:Y:S01]  /*772d0*/  VIADD R52, R48.reuse, UR4 ;  /* 0x0000000430347c36 */ /* 0x040fe20008000000 */
[----:B------:R-:W-:Y:S01]  /*772e0*/  ULDC UR12, c[0x0][0x228] ;  /* 0x00008a00000c7ab9 */ /* 0x000fe20000000800 */
[----:B------:R-:W-:Y:S01]  /*772f0*/  ULDC UR14, c[0x0][0x228] ;  /* 0x00008a00000e7ab9 */ /* 0x000fe20000000800 */
[----:B0-----:R-:W3:Y:S01]  /*77300*/  LDL.LU R5, [R1+0xa8] ;  /* 0x0000a80001057983 */ /* 0x001ee20000300800 */
[----:B------:R-:W-:Y:S01]  /*77310*/  IMAD.WIDE R48, R48, 0x2, R44 ;  /* 0x0000000230307825 */ /* 0x000fe200078e022c */
[----:B------:R-:W-:-:S03]  /*77320*/  ULDC UR4, c[0x0][0x22c] ;  /* 0x00008b0000047ab9 */ /* 0x000fc60000000800 */
[----:B------:R-:W-:Y:S01]  /*77330*/  IMAD.WIDE R50, R52, 0x2, R2 ;  /* 0x0000000234327825 */ /* 0x000fe200078e0202 */
[----:B------:R0:W-:Y:S01]  /*77340*/  @P2 STG.E.U16 desc[UR6][R48.64], R54 ;  /* 0x0000003630002986 */ /* 0x0001e2000c101506 */
[----:B------:R-:W-:Y:S01]  /*77350*/  ISETP.LT.AND P1, PT, R58, UR10, !P1 ;  /* 0x0000000a3a007c0c */ /* 0x000fe2000cf21270 */
[----:B------:R-:W-:Y:S01]  /*77360*/  ULDC UR10, c[0x0][0x228] ;  /* 0x00008a00000a7ab9 */ /* 0x000fe20000000800 */
[----:B------:R-:W-:Y:S01]  /*77370*/  ISETP.GE.AND P4, PT, R53, UR4, PT ;  /* 0x0000000435007c0c */ /* 0x000fe2000bf86270 */
[----:B------:R-:W-:Y:S01]  /*77380*/  ULDC UR4, c[0x0][0x248] ;  /* 0x0000920000047ab9 */ /* 0x000fe20000000800 */
[----:B------:R-:W-:Y:S01]  /*77390*/  IADD3 R46, R60, 0x52, RZ ;  /* 0x000000523c2e7810 */ /* 0x000fe20007ffe0ff */
[----:B------:R-:W-:Y:S01]  /*773a0*/  VIADD R53, R52, UR4 ;  /* 0x0000000434357c36 */ /* 0x000fe20008000000 */
[----:B------:R-:W-:Y:S02]  /*773b0*/  ULDC UR4, c[0x0][0x22c] ;  /* 0x00008b0000047ab9 */ /* 0x000fe40000000800 */
[----:B------:R-:W-:Y:S01]  /*773c0*/  ISETP.GE.AND P2, PT, R46, UR8, PT ;  /* 0x000000082e007c0c */ /* 0x000fe2000bf46270 */
[----:B------:R1:W-:Y:S01]  /*773d0*/  @P6 STG.E.U16 desc[UR6][R50.64], R4 ;  /* 0x0000000432006986 */ /* 0x0003e2000c101506 */
[----:B0-----:R-:W-:Y:S01]  /*773e0*/  PRMT R54, R4, 0x7632, R54 ;  /* 0x0000763204367816 */ /* 0x001fe20000000036 */
[----:B------:R-:W-:Y:S01]  /*773f0*/  IMAD.WIDE R46, R52, 0x2, R44 ;  /* 0x00000002342e7825 */ /* 0x000fe200078e022c */
[----:B------:R-:W-:Y:S01]  /*77400*/  ISETP.LT.AND P6, PT, R59, UR12, !P5 ;  /* 0x0000000c3b007c0c */ /* 0x000fe2000efc1270 */
[----:B------:R-:W-:Y:S01]  /*77410*/  ULDC UR12, c[0x0][0x228] ;  /* 0x00008a00000c7ab9 */ /* 0x000fe20000000800 */
[----:B------:R-:W-:Y:S01]  /*77420*/  ULDC UR8, c[0x0][0x248] ;  /* 0x0000920000087ab9 */ /* 0x000fe20000000800 */
[----:B-1----:R-:W3:Y:S01]  /*77430*/  LDL.LU R4, [R1+0xbc] ;  /* 0x0000bc0001047983 */ /* 0x002ee20000300800 */
[----:B------:R-:W-:-:S03]  /*77440*/  IMAD.WIDE R48, R53, 0x2, R2 ;  /* 0x0000000235307825 */ /* 0x000fc600078e0202 */
[----:B------:R-:W-:Y:S01]  /*77450*/  @P1 STG.E.U16 desc[UR6][R46.64], R54 ;  /* 0x000000362e001986 */ /* 0x000fe2000c101506 */
[----:B------:R-:W-:-:S05]  /*77460*/  PRMT R52, R61, 0x7632, R52 ;  /* 0x000076323d347816 */ /* 0x000fca0000000034 */
[----:B------:R0:W-:Y:S04]  /*77470*/  @P6 STG.E.U16 desc[UR6][R48.64], R61 ;  /* 0x0000003d30006986 */ /* 0x0001e8000c101506 */
[----:B0-----:R-:W3:Y:S01]  /*77480*/  LDL.LU R61, [R1+0xac] ;  /* 0x0000ac00013d7983 */ /* 0x001ee20000300800 */
[----:B------:R-:W-:Y:S01]  /*77490*/  ISETP.LT.AND P5, PT, R58, UR14, !P5 ;  /* 0x0000000e3a007c0c */ /* 0x000fe2000efa1270 */
[----:B------:R-:W-:Y:S01]  /*774a0*/  VIADD R55, R60, 0x53 ;  /* 0x000000533c377836 */ /* 0x000fe20000000000 */
[----:B------:R-:W-:Y:S01]  /*774b0*/  ULDC UR14, c[0x0][0x228] ;  /* 0x00008a00000e7ab9 */ /* 0x000fe20000000800 */
[----:B------:R-:W-:Y:S01]  /*774c0*/  IMAD.WIDE R50, R53, 0x2, R44 ;  /* 0x0000000235327825 */ /* 0x000fe200078e022c */
[----:B------:R-:W3:Y:S02]  /*774d0*/  LDL.LU R11, [R1+0x90] ;  /* 0x00009000010b7983 */ /* 0x000ee40000300800 */
[----:B------:R-:W-:Y:S01]  /*774e0*/  ISETP.GE.AND P1, PT, R55, UR4, PT ;  /* 0x0000000437007c0c */ /* 0x000fe2000bf26270 */
[----:B------:R-:W-:Y:S01]  /*774f0*/  ULDC UR4, c[0x0][0x248] ;  /* 0x0000920000047ab9 */ /* 0x000fe20000000800 */
[----:B------:R-:W-:Y:S01]  /*77500*/  ISETP.LT.AND P6, PT, R59, UR14, !P4 ;  /* 0x0000000e3b007c0c */ /* 0x000fe2000e7c1270 */
[----:B------:R-:W-:-:S04]  /*77510*/  VIADD R48, R53, UR4 ;  /* 0x0000000435307c36 */ /* 0x000fc80008000000 */
[----:B------:R0:W-:Y:S01]  /*77520*/  @P5 STG.E.U16 desc[UR6][R50.64], R52 ;  /* 0x0000003432005986 */ /* 0x0001e2000c101506 */
[----:B------:R-:W-:Y:S01]  /*77530*/  ISETP.LT.AND P5, PT, R59, UR10, !P0 ;  /* 0x0000000a3b007c0c */ /* 0x000fe2000c7a1270 */
[----:B------:R-:W-:Y:S01]  /*77540*/  VIADD R54, R48, UR8 ;  /* 0x0000000830367c36 */ /* 0x000fe20008000000 */
[----:B------:R-:W-:Y:S01]  /*77550*/  ISETP.LT.AND P0, PT, R58, UR12, !P0 ;  /* 0x0000000c3a007c0c */ /* 0x000fe2000c701270 */
[----:B------:R-:W-:Y:S01]  /*77560*/  IMAD.WIDE R46, R48, 0x2, R2 ;  /* 0x00000002302e7825 */ /* 0x000fe200078e0202 */
[----:B------:R-:W-:Y:S01]  /*77570*/  ISETP.LT.AND P4, PT, R58, UR16, !P4 ;  /* 0x000000103a007c0c */ /* 0x000fe2000e781270 */
[----:B------:R-:W-:Y:S01]  /*77580*/  ULDC UR10, c[0x0][0x228] ;  /* 0x00008a00000a7ab9 */ /* 0x000fe20000000800 */
[----:B------:R-:W-:Y:S01]  /*77590*/  ULDC UR4, c[0x0][0x22c] ;  /* 0x00008b0000047ab9 */ /* 0x000fe20000000800 */
[----:B------:R-:W-:Y:S01]  /*775a0*/  IMAD.WIDE R48, R48, 0x2, R44 ;  /* 0x0000000230307825 */ /* 0x000fe200078e022c */
[----:B------:R-:W-:Y:S01]  /*775b0*/  PRMT R56, R10, 0x7632, R56 ;  /* 0x000076320a387816 */ /* 0x000fe20000000038 */
[----:B------:R-:W-:Y:S01]  /*775c0*/  ULDC UR8, c[0x0][0x22c] ;  /* 0x00008b0000087ab9 */ /* 0x000fe20000000800 */
[----:B------:R-:W-:Y:S01]  /*775d0*/  ULDC UR12, c[0x0][0x228] ;  /* 0x00008a00000c7ab9 */ /* 0x000fe20000000800 */
[C---:B0-----:R-:W-:Y:S01]  /*775e0*/  IMAD.WIDE R50, R54.reuse, 0x2, R2 ;  /* 0x0000000236327825 */ /* 0x041fe200078e0202 */
[----:B------:R-:W-:Y:S01]  /*775f0*/  ULDC UR14, c[0x0][0x228] ;  /* 0x00008a00000e7ab9 */ /* 0x000fe20000000800 */
[----:B------:R-:W-:Y:S01]  /*77600*/  @P5 STG.E.U16 desc[UR6][R46.64], R10 ;  /* 0x0000000a2e005986 */ /* 0x000fe2000c101506 */
[----:B------:R-:W-:Y:S01]  /*77610*/  ULDC UR16, c[0x0][0x228] ;  /* 0x00008a0000107ab9 */ /* 0x000fe20000000800 */
[----:B------:R-:W-:-:S02]  /*77620*/  IMAD.WIDE R52, R54, 0x2, R44 ;  /* 0x0000000236347825 */ /* 0x000fc400078e022c */
[----:B------:R-:W-:Y:S02]  /*77630*/  @P0 STG.E.U16 desc[UR6][R48.64], R56 ;  /* 0x0000003830000986 */ /* 0x000fe4000c101506 */
[----:B------:R-:W-:Y:S01]  /*77640*/  VIADD R55, R60, 0x54 ;  /* 0x000000543c377836 */ /* 0x000fe20000000000 */
[----:B----4-:R-:W-:Y:S01]  /*77650*/  PRMT R57, R9, 0x7632, R57 ;  /* 0x0000763209397816 */ /* 0x010fe20000000039 */
[----:B------:R0:W-:Y:S03]  /*77660*/  @P6 STG.E.U16 desc[UR6][R50.64], R9 ;  /* 0x0000000932006986 */ /* 0x0001e6000c101506 */
[----:B------:R-:W-:Y:S01]  /*77670*/  ISETP.GE.AND P5, PT, R55, UR4, PT ;  /* 0x0000000437007c0c */ /* 0x000fe2000bfa6270 */
[----:B------:R-:W-:Y:S01]  /*77680*/  ULDC UR4, c[0x0][0x248] ;  /* 0x0000920000047ab9 */ /* 0x000fe20000000800 */
[----:B------:R1:W-:Y:S01]  /*77690*/  @P4 STG.E.U16 desc[UR6][R52.64], R57 ;  /* 0x0000003934004986 */ /* 0x0003e2000c101506 */
[----:B------:R-:W-:-:S03]  /*776a0*/  ISETP.LT.AND P4, PT, R59, UR10, !P2 ;  /* 0x0000000a3b007c0c */ /* 0x000fc6000d781270 */
[----:B0-----:R-:W4:Y:S01]  /*776b0*/  LDL.LU R9, [R1+0x80] ;  /* 0x0000800001097983 */ /* 0x001f220000300800 */
[----:B------:R-:W-:Y:S02]  /*776c0*/  VIADD R46, R60, 0x55 ;  /* 0x000000553c2e7836 */ /* 0x000fe40000000000 */
[----:B------:R-:W-:Y:S01]  /*776d0*/  VIADD R48, R54, UR4 ;  /* 0x0000000436307c36 */ /* 0x000fe20008000000 */
[----:B------:R-:W-:Y:S01]  /*776e0*/  ISETP.LT.AND P2, PT, R58, UR12, !P2 ;  /* 0x0000000c3a007c0c */ /* 0x000fe2000d741270 */
[----:B------:R-:W-:Y:S01]  /*776f0*/  ULDC UR4, c[0x0][0x248] ;  /* 0x0000920000047ab9 */ /* 0x000fe20000000800 */
[----:B------:R-:W-:Y:S01]  /*77700*/  ISETP.GE.AND P0, PT, R46, UR8, PT ;  /* 0x000000082e007c0c */ /* 0x000fe2000bf06270 */
[----:B------:R-:W-:Y:S01]  /*77710*/  IMAD.WIDE R46, R48, 0x2, R2 ;  /* 0x00000002302e7825 */ /* 0x000fe200078e0202 */
[----:B------:R-:W-:Y:S01]  /*77720*/  ISETP.LT.AND P6, PT, R59, UR14, !P1 ;  /* 0x0000000e3b007c0c */ /* 0x000fe2000cfc1270 */
[----:B------:R-:W-:Y:S01]  /*77730*/  ULDC UR10, c[0x0][0x228] ;  /* 0x00008a00000a7ab9 */ /* 0x000fe20000000800 */
[----:B-1----:R-:W-:Y:S01]  /*77740*/  IADD3 R53, R60, 0x56, RZ ;  /* 0x000000563c357810 */ /* 0x002fe20007ffe0ff */
[----:B------:R-:W-:Y:S01]  /*77750*/  VIADD R52, R48, UR4 ;  /* 0x0000000430347c36 */ /* 0x000fe20008000000 */
[----:B------:R-:W-:Y:S01]  /*77760*/  PRMT R54, R8, 0x7632, R54 ;  /* 0x0000763208367816 */ /* 0x000fe20000000036 */
[----:B------:R0:W-:Y:S01]  /*77770*/  @P4 STG.E.U16 desc[UR6][R46.64], R8 ;  /* 0x000000082e004986 */ /* 0x0001e2000c101506 */
[----:B------:R-:W-:Y:S01]  /*77780*/  IMAD.WIDE R48, R48, 0x2, R44 ;  /* 0x0000000230307825 */ /* 0x000fe200078e022c */
[----:B------:R-:W-:Y:S01]  /*77790*/  ULDC UR12, c[0x0][0x228] ;  /* 0x00008a00000c7ab9 */ /* 0x000fe20000000800 */
[----:B------:R-:W-:Y:S01]  /*777a0*/  ULDC UR4, c[0x0][0x22c] ;  /* 0x00008b0000047ab9 */ /* 0x000fe20000000800 */
[----:B------:R-:W-:Y:S01]  /*777b0*/  ULDC UR14, c[0x0][0x228] ;  /* 0x00008a00000e7ab9 */ /* 0x000fe20000000800 */
[----:B------:R-:W-:Y:S01]  /*777c0*/  IMAD.WIDE R50, R52, 0x2, R2 ;  /* 0x0000000234327825 */ /* 0x000fe200078e0202 */
[----:B------:R-:W-:Y:S01]  /*777d0*/  ULDC UR8, c[0x0][0x22c] ;  /* 0x00008b0000087ab9 */ /* 0x000fe20000000800 */
[----:B0-----:R-:W4:Y:S04]  /*777e0*/  LDL.LU R8, [R1+0x94] ;  /* 0x0000940001087983 */ /* 0x001f280000300800 */
[----:B------:R0:W-:Y:S01]  /*777f0*/  @P2 STG.E.U16 desc[UR6][R48.64], R54 ;  /* 0x0000003630002986 */ /* 0x0001e2000c101506 */
[----:B------:R-:W-:Y:S01]  /*77800*/  ISETP.LT.AND P1, PT, R58, UR10, !P1 ;  /* 0x0000000a3a007c0c */ /* 0x000fe2000cf21270 */
[C---:B------:R-:W-:Y:S01]  /*77810*/  VIADD R46, R60.reuse, 0x57 ;  /* 0x000000573c2e7836 */ /* 0x040fe20000000000 */
[----:B------:R-:W-:Y:S01]  /*77820*/  ISETP.GE.AND P4, PT, R53, UR4, PT ;  /* 0x0000000435007c0c */ /* 0x000fe2000bf86270 */
[----:B------:R-:W-:Y:S01]  /*77830*/  ULDC UR4, c[0x0][0x248] ;  /* 0x0000920000047ab9 */ /* 0x000fe20000000800 */
[----:B------:R-:W-:Y:S01]  /*77840*/  VIADD R55, R60, 0x58 ;  /* 0x000000583c377836 */ /* 0x000fe20000000000 */
[----:B------:R-:W-:Y:S01]  /*77850*/  ULDC UR10, c[0x0][0x22c] ;  /* 0x00008b00000a7ab9 */ /* 0x000fe20000000800 */
[----:B------:R-:W-:Y:S01]  /*77860*/  VIADD R53, R52, UR4 ;  /* 0x0000000434357c36 */ /* 0x000fe20008000000 */
[----:B------:R-:W-:Y:S01]  /*77870*/  ISETP.GE.AND P2, PT, R46, UR8, PT ;  /* 0x000000082e007c0c */ /* 0x000fe2000bf46270 */
[----:B------:R-:W-:Y:S01]  /*77880*/  IMAD.WIDE R46, R52, 0x2, R44 ;  /* 0x00000002342e7825 */ /* 0x000fe200078e022c */
[----:B------:R-:W-:Y:S01]  /*77890*/  ULDC UR4, c[0x0][0x22c] ;  /* 0x00008b0000047ab9 */ /* 0x000fe20000000800 */
[----:B------:R-:W-:-:S02]  /*778a0*/  ULDC UR8, c[0x0][0x248] ;  /* 0x0000920000087ab9 */ /* 0x000fc40000000800 */
[----:B0-----:R-:W-:Y:S01]  /*778b0*/  IMAD.WIDE R48, R53, 0x2, R2 ;  /* 0x0000000235307825 */ /* 0x001fe200078e0202 */
        /* <DEDUP_REMOVED lines=9> */
[----:B------:R-:W-:Y:S01]  /*77950*/  ISETP.GE.AND P1, PT, R55, UR4, PT ;  /* 0x0000000437007c0c */ /* 0x000fe2000bf26270 */
[----:B------:R-:W-:Y:S01]  /*77960*/  ULDC UR4, c[0x0][0x248] ;  /* 0x0000920000047ab9 */ /* 0x000fe20000000800 */
[----:B------:R-:W-:-:S04]  /*77970*/  PRMT R52, R6, 0x7632, R52 ;  /* 0x0000763206347816 */ /* 0x000fc80000000034 */
[----:B------:R1:W-:Y:S04]  /*77980*/  @P6 STG.E.U16 desc[UR6][R48.64], R6 ;  /* 0x0000000630006986 */ /* 0x0003e8000c101506 */
[----:B------:R-:W-:Y:S01]  /*77990*/  @P5 STG.E.U16 desc[UR6][R50.64], R52 ;  /* 0x0000003432005986 */ /* 0x000fe2000c101506 */
[----:B------:R-:W-:Y:S01]  /*779a0*/  ISETP.LT.AND P5, PT, R59, UR12, !P0 ;  /* 0x0000000c3b007c0c */ /* 0x000fe2000c7a1270 */
[----:B0-----:R-:W-:Y:S02]  /*779b0*/  VIADD R54, R60, 0x59 ;  /* 0x000000593c367836 */ /* 0x001fe40000000000 */
[----:B-1----:R-:W2:Y:S01]  /*779c0*/  LDL.LU R6, [R1+0x98] ;  /* 0x0000980001067983 */ /* 0x002ea20000300800 */
        /* <DEDUP_REMOVED lines=8> */
[----:B---3--:R-:W-:Y:S01]  /*77a50*/  PRMT R57, R5, 0x7632, R57 ;  /* 0x0000763205397816 */ /* 0x008fe20000000039 */
        /* <DEDUP_REMOVED lines=9> */
[----:B------:R0:W-:Y:S01]  /*77af0*/  @P0 STG.E.U16 desc[UR6][R48.64], R57 ;  /* 0x0000003930000986 */ /* 0x0001e2000c101506 */
[----:B------:R-:W-:Y:S02]  /*77b00*/  ULDC UR18, c[0x0][0x228] ;  /* 0x00008a0000127ab9 */ /* 0x000fe40000000800 */
[----:B------:R-:W-:-:S04]  /*77b10*/  IMAD.WIDE R52, R55, 0x2, R44 ;  /* 0x0000000237347825 */ /* 0x000fc800078e022c */
[----:B------:R-:W-:Y:S01]  /*77b20*/  VIADD R46, R60, 0x5a ;  /* 0x0000005a3c2e7836 */ /* 0x000fe20000000000 */
[----:B------:R-:W-:Y:S01]  /*77b30*/  PRMT R56, R4, 0x7632, R56 ;  /* 0x0000763204387816 */ /* 0x000fe20000000038 */
[----:B------:R1:W-:Y:S04]  /*77b40*/  @P6 STG.E.U16 desc[UR6][R50.64], R4 ;  /* 0x0000000432006986 */ /* 0x0003e8000c101506 */
[----:B------:R1:W-:Y:S01]  /*77b50*/  @P4 STG.E.U16 desc[UR6][R52.64], R56 ;  /* 0x0000003834004986 */ /* 0x0003e2000c101506 */
[----:B------:R-:W-:Y:S01]  /*77b60*/  ISETP.LT.AND P4, PT, R59, UR10, !P2 ;  /* 0x0000000a3b007c0c */ /* 0x000fe2000d781270 */
[----:B0-----:R-:W-:Y:S02]  /*77b70*/  VIADD R48, R55, UR4 ;  /* 0x0000000437307c36 */ /* 0x001fe40008000000 */
[----:B-1----:R-:W3:Y:S01]  /*77b80*/  LDL.LU R4, [R1+0x9c] ;  /* 0x00009c0001047983 */ /* 0x002ee20000300800 */
[----:B------:R-:W-:Y:S01]  /*77b90*/  ISETP.GE.AND P0, PT, R46, UR8, PT ;  /* 0x000000082e007c0c */ /* 0x000fe2000bf06270 */
[----:B------:R-:W-:Y:S01]  /*77ba0*/  IMAD.WIDE R46, R48, 0x2, R2 ;  /* 0x00000002302e7825 */ /* 0x000fe200078e0202 */
[----:B------:R-:W-:-:S07]  /*77bb0*/  PRMT R54, R61, 0x7632, R54 ;  /* 0x000076323d367816 */ /* 0x000fce0000000036 */
[----:B------:R0:W-:Y:S01]  /*77bc0*/  @P4 STG.E.U16 desc[UR6][R46.64], R61 ;  /* 0x0000003d2e004986 */ /* 0x0001e2000c101506 */
[----:B------:R-:W-:Y:S01]  /*77bd0*/  ISETP.LT.AND P2, PT, R58, UR12, !P2 ;  /* 0x0000000c3a007c0c */ /* 0x000fe2000d741270 */
[----:B------:R-:W-:Y:S01]  /*77be0*/  ULDC UR4, c[0x0][0x248] ;  /* 0x0000920000047ab9 */ /* 0x000fe20000000800 */
[----:B------:R-:W-:Y:S01]  /*77bf0*/  ISETP.LT.AND P6, PT, R59, UR14, !P1 ;  /* 0x0000000e3b007c0c */ /* 0x000fe2000cfc1270 */
[----:B------:R-:W-:Y:S01]  /*77c00*/  VIADD R53, R60, 0x5b ;  /* 0x0000005b3c357836 */ /* 0x000fe20000000000 */
[----:B------:R-:W-:Y:S01]  /*77c10*/  ULDC UR10, c[0x0][0x228] ;  /* 0x00008a00000a7ab9 */ /* 0x000fe20000000800 */
[----:B------:R-:W-:Y:S01]  /*77c20*/  ULDC UR8, c[0x0][0x22c] ;  /* 0x00008b0000087ab9 */ /* 0x000fe20000000800 */
[----:B0-----:R-:W3:Y:S01]  /*77c30*/  LDL.LU R61, [R1+0x8c] ;  /* 0x00008c00013d7983 */ /* 0x001ee20000300800 */
[C---:B------:R-:W-:Y:S01]  /*77c40*/  IADD3 R52, R48.reuse, UR4, RZ ;  /* 0x0000000430347c10 */ /* 0x040fe2000fffe0ff */
[----:B------:R-:W-:Y:S01]  /*77c50*/  IMAD.WIDE R48, R48, 0x2, R44 ;  /* 0x0000000230307825 */ /* 0x000fe200078e022c */
[----:B------:R-:W-:Y:S01]  /*77c60*/  ULDC UR12, c[0x0][0x228] ;  /* 0x00008a00000c7ab9 */ /* 0x000fe20000000800 */
[----:B------:R-:W-:Y:S01]  /*77c70*/  ULDC UR4, c[0x0][0x22c] ;  /* 0x00008b0000047ab9 */ /* 0x000fe20000000800 */
[----:B------:R-:W-:Y:S01]  /*77c80*/  ULDC UR14, c[0x0][0x228] ;  /* 0x00008a00000e7ab9 */ /* 0x000fe20000000800 */
[----:B------:R-:W-:Y:S01]  /*77c90*/  IMAD.WIDE R50, R52, 0x2, R2 ;  /* 0x0000000234327825 */ /* 0x000fe200078e0202 */
[----:B------:R0:W-:Y:S01]  /*77ca0*/  @P2 STG.E.U16 desc[UR6][R48.64], R54 ;  /* 0x0000003630002986 */ /* 0x0001e2000c101506 */
[----:B------:R-:W-:Y:S01]  /*77cb0*/  ISETP.LT.AND P1, PT, R58, UR10, !P1 ;  /* 0x0000000a3a007c0c */ /* 0x000fe2000cf21270 */
[----:B------:R-:W-:-:S02]  /*77cc0*/  ULDC UR10, c[0x0][0x228] ;  /* 0x00008a00000a7ab9 */ /* 0x000fc40000000800 */
[----:B------:R1:W-:Y:S01]  /*77cd0*/  @P6 STG.E.U16 desc[UR6][R50.64], R11 ;  /* 0x0000000b32006986 */ /* 0x0003e2000c101506 */
[----:B------:R-:W-:Y:S01]  /*77ce0*/  ISETP.LT.AND P6, PT, R59, UR12, !P5 ;  /* 0x0000000c3b007c0c */ /* 0x000fe2000efc1270 */
[----:B------:R-:W-:Y:S01]  /*77cf0*/  VIADD R46, R60, 0x5c ;  /* 0x0000005c3c2e7836 */ /* 0x000fe20000000000 */
[----:B------:R-:W-:Y:S01]  /*77d00*/  ISETP.GE.AND P4, PT, R53, UR4, PT ;  /* 0x0000000435007c0c */ /* 0x000fe2000bf86270 */
[----:B------:R-:W3:Y:S01]  /*77d10*/  LDL.LU R10, [R1+0x70] ;  /* 0x00007000010a7983 */ /* 0x000ee20000300800 */
[----:B------:R-:W-:Y:S01]  /*77d20*/  ISETP.LT.AND P5, PT, R58, UR14, !P5 ;  /* 0x0000000e3a007c0c */ /* 0x000fe2000efa1270 */
[----:B------:R-:W-:Y:S01]  /*77d30*/  ULDC UR4, c[0x0][0x248] ;  /* 0x0000920000047ab9 */ /* 0x000fe20000000800 */
[----:B------:R-:W-:Y:S01]  /*77d40*/  ISETP.GE.AND P2, PT, R46, UR8, PT ;  /* 0x000000082e007c0c */ /* 0x000fe2000bf46270 */
[C---:B------:R-:W-:Y:S01]  /*77d50*/  VIADD R53, R52.reuse, UR4 ;  /* 0x0000000434357c36 */ /* 0x040fe20008000000 */
[----:B------:R-:W-:Y:S01]  /*77d60*/  PRMT R55, R11, 0x7632, R55 ;  /* 0x000076320b377816 */ /* 0x000fe20000000037 */
[----:B------:R-:W-:Y:S01]  /*77d70*/  IMAD.WIDE R46, R52, 0x2, R44 ;  /* 0x00000002342e7825 */ /* 0x000fe200078e022c */
[----:B------:R-:W-:Y:S01]  /*77d80*/  ULDC UR4, c[0x0][0x22c] ;  /* 0x00008b0000047ab9 */ /* 0x000fe20000000800 */
[----:B------:R-:W-:Y:S01]  /*77d90*/  ULDC UR12, c[0x0][0x228] ;  /* 0x00008a00000c7ab9 */ /* 0x000fe20000000800 */
[----:B------:R-:W-:Y:S01]  /*77da0*/  ULDC UR14, c[0x0][0x228] ;  /* 0x00008a00000e7ab9 */ /* 0x000fe20000000800 */
[----:B0-----:R-:W-:Y:S01]  /*77db0*/  IMAD.WIDE R48, R53, 0x2, R2 ;  /* 0x0000000235307825 */ /* 0x001fe200078e0202 */
[----:B------:R0:W-:Y:S01]  /*77dc0*/  @P1 STG.E.U16 desc[UR6][R46.64], R55 ;  /* 0x000000372e001986 */ /* 0x0001e2000c101506 */
[----:B------:R-:W-:-:S02]  /*77dd0*/  ULDC UR8, c[0x0][0x248] ;  /* 0x0000920000087ab9 */ /* 0x000fc40000000800 */
[----:B-1----:R-:W-:-:S04]  /*77de0*/  IMAD.WIDE R50, R53, 0x2, R44 ;  /* 0x0000000235327825 */ /* 0x002fc800078e022c */
[----:B------:R-:W-:Y:S01]  /*77df0*/  VIADD R54, R60, 0x5d ;  /* 0x0000005d3c367836 */ /* 0x000fe20000000000 */
[----:B----4-:R-:W-:Y:S01]  /*77e00*/  PRMT R52, R9, 0x7632, R52 ;  /* 0x0000763209347816 */ /* 0x010fe20000000034 */
[----:B------:R1:W-:Y:S03]  /*77e10*/  @P6 STG.E.U16 desc[UR6][R48.64], R9 ;  /* 0x0000000930006986 */ /* 0x0003e6000c101506 */
[----:B------:R-:W-:Y:S01]  /*77e20*/  ISETP.GE.AND P1, PT, R54, UR4, PT ;  /* 0x0000000436007c0c */ /* 0x000fe2000bf26270 */
[----:B------:R-:W-:Y:S01]  /*77e30*/  ULDC UR4, c[0x0][0x248] ;  /* 0x0000920000047ab9 */ /* 0x000fe20000000800 */
[----:B------:R4:W-:Y:S01]  /*77e40*/  @P5 STG.E.U16 desc[UR6][R50.64], R52 ;  /* 0x0000003432005986 */ /* 0x0009e2000c101506 */
[----:B------:R-:W-:Y:S01]  /*77e50*/  ISETP.LT.AND P5, PT, R59, UR10, !P0 ;  /* 0x0000000a3b007c0c */ /* 0x000fe2000c7a1270 */
[----:B0-----:R-:W-:Y:S01]  /*77e60*/  VIADD R55, R60, 0x5e ;  /* 0x0000005e3c377836 */ /* 0x001fe20000000000 */
[----:B------:R-:W-:Y:S01]  /*77e70*/  ISETP.LT.AND P0, PT, R58, UR12, !P0 ;  /* 0x0000000c3a007c0c */ /* 0x000fe2000c701270 */
[----:B------:R-:W-:Y:S01]  /*77e80*/  ULDC UR10, c[0x0][0x228] ;  /* 0x00008a00000a7ab9 */ /* 0x000fe20000000800 */
[----:B-1----:R-:W3:Y:S01]  /*77e90*/  LDL.LU R9, [R1+0x60] ;  /* 0x0000600001097983 */ /* 0x002ee20000300800 */
[----:B------:R-:W-:Y:S01]  /*77ea0*/  VIADD R48, R53, UR4 ;  /* 0x0000000435307c36 */ /* 0x000fe20008000000 */
[----:B------:R-:W-:Y:S01]  /*77eb0*/  ISETP.LT.AND P6, PT, R59, UR14, !P4 ;  /* 0x0000000e3b007c0c */ /* 0x000fe2000e7c1270 */
[----:B------:R-:W-:Y:S01]  /*77ec0*/  ULDC UR4, c[0x0][0x22c] ;  /* 0x00008b0000047ab9 */ /* 0x000fe20000000800 */
[----:B------:R-:W-:Y:S01]  /*77ed0*/  ULDC UR12, c[0x0][0x228] ;  /* 0x00008a00000c7ab9 */ /* 0x000fe20000000800 */
[----:B------:R-:W-:Y:S01]  /*77ee0*/  IMAD.WIDE R46, R48, 0x2, R2 ;  /* 0x00000002302e7825 */ /* 0x000fe200078e0202 */
[----:B------:R-:W-:Y:S01]  /*77ef0*/  ISETP.LT.AND P4, PT, R58, UR16, !P4 ;  /* 0x000000103a007c0c */ /* 0x000fe2000e781270 */
[----:B------:R-:W-:Y:S01]  /*77f00*/  ULDC UR14, c[0x0][0x228] ;  /* 0x00008a00000e7ab9 */ /* 0x000fe20000000800 */
[----:B------:R-:W-:Y:S01]  /*77f10*/  ULDC UR16, c[0x0][0x228] ;  /* 0x00008a0000107ab9 */ /* 0x000fe20000000800 */
[----:B------:R-:W-:Y:S01]  /*77f20*/  VIADD R54, R48, UR8 ;  /* 0x0000000830367c36 */ /* 0x000fe20008000000 */
[----:B------:R-:W-:Y:S01]  /*77f30*/  ULDC UR8, c[0x0][0x22c] ;  /* 0x00008b0000087ab9 */ /* 0x000fe20000000800 */
[----:B------:R-:W-:Y:S01]  /*77f40*/  PRMT R56, R8, 0x7632, R56 ;  /* 0x0000763208387816 */ /* 0x000fe20000000038 */
[----:B------:R0:W-:Y:S01]  /*77f50*/  @P5 STG.E.U16 desc[UR6][R46.64], R8 ;  /* 0x000000082e005986 */ /* 0x0001e2000c101506 */
[----:B------:R-:W-:-:S04]  /*77f60*/  IMAD.WIDE R48, R48, 0x2, R44 ;  /* 0x0000000230307825 */ /* 0x000fc800078e022c */
[C---:B----4-:R-:W-:Y:S01]  /*77f70*/  IMAD.WIDE R50, R54.reuse, 0x2, R2 ;  /* 0x0000000236327825 */ /* 0x050fe200078e0202 */
[----:B0-----:R-:W4:Y:S03]  /*77f80*/  LDL.LU R8, [R1+0x74] ;  /* 0x0000740001087983 */ /* 0x001f260000300800 */
[----:B------:R-:W-:Y:S01]  /*77f90*/  IMAD.WIDE R52, R54, 0x2, R44 ;  /* 0x0000000236347825 */ /* 0x000fe200078e022c */
[----:B------:R0:W-:Y:S01]  /*77fa0*/  @P0 STG.E.U16 desc[UR6][R48.64], R56 ;  /* 0x0000003830000986 */ /* 0x0001e2000c101506 */
[----:B------:R-:W-:Y:S01]  /*77fb0*/  ISETP.GE.AND P5, PT, R55, UR4, PT ;  /* 0x0000000437007c0c */ /* 0x000fe2000bfa6270 */
[----:B------:R-:W-:Y:S01]  /*77fc0*/  ULDC UR4, c[0x0][0x248] ;  /* 0x0000920000047ab9 */ /* 0x000fe20000000800 */
[----:B------:R-:W-:-:S05]  /*77fd0*/  VIADD R46, R60, 0x5f ;  /* 0x0000005f3c2e7836 */ /* 0x000fca0000000000 */
[----:B------:R-:W-:Y:S01]  /*77fe0*/  ISETP.GE.AND P0, PT, R46, UR8, PT ;  /* 0x000000082e007c0c */ /* 0x000fe2000bf06270 */
[----:B------:R-:W-:Y:S01]  /*77ff0*/  ULDC UR8, c[0x0][0x228] ;  /* 0x00008a0000087ab9 */ /* 0x000fe20000000800 */
[----:B0-----:R-:W-:Y:S01]  /*78000*/  IADD3 R48, R54, UR4, RZ ;  /* 0x0000000436307c10 */ /* 0x001fe2000fffe0ff */
[----:B------:R-:W-:-:S04]  /*78010*/  ULDC UR4, c[0x0][0x248] ;  /* 0x0000920000047ab9 */ /* 0x000fc80000000800 */
[----:B------:R-:W-:-:S04]  /*78020*/  IMAD.WIDE R46, R48, 0x2, R2 ;  /* 0x00000002302e7825 */ /* 0x000fc800078e0202 */
[----:B------:R-:W-:Y:S01]  /*78030*/  VIADD R55, R60, 0x62 ;  /* 0x000000623c377836 */ /* 0x000fe20000000000 */
[----:B--2---:R-:W-:Y:S01]  /*78040*/  PRMT R57, R7, 0x7632, R57 ;  /* 0x0000763207397816 */ /* 0x004fe20000000039 */
[----:B------:R0:W-:Y:S04]  /*78050*/  @P6 STG.E.U16 desc[UR6][R50.64], R7 ;  /* 0x0000000732006986 */ /* 0x0001e8000c101506 */
[----:B------:R1:W-:Y:S01]  /*78060*/  @P4 STG.E.U16 desc[UR6][R52.64], R57 ;  /* 0x0000003934004986 */ /* 0x0003e2000c101506 */
[C---:B------:R-:W-:Y:S01]  /*78070*/  ISETP.LT.AND P4, PT, R59.reuse, UR10, !P2 ;  /* 0x0000000a3b007c0c */ /* 0x040fe2000d781270 */
[----:B------:R-:W-:Y:S02]  /*78080*/  ULDC UR10, c[0x0][0x228] ;  /* 0x00008a00000a7ab9 */ /* 0x000fe40000000800 */
[----:B0-----:R-:W2:Y:S01]  /*78090*/  LDL.LU R7, [R1+0x64] ;  /* 0x0000640001077983 */ /* 0x001ea20000300800 */
[----:B------:R-:W-:Y:S01]  /*780a0*/  ISETP.LT.AND P2, PT, R58, UR12, !P2 ;  /* 0x0000000c3a007c0c */ /* 0x000fe2000d741270 */
[----:B------:R-:W-:Y:S01]  /*780b0*/  ULDC UR12, c[0x0][0x228] ;  /* 0x00008a00000c7ab9 */ /* 0x000fe20000000800 */
[----:B------:R-:W-:-:S02]  /*780c0*/  ISETP.LT.AND P6, PT, R59, UR14, !P1 ;  /* 0x0000000e3b007c0c */ /* 0x000fc4000cfc1270 */
[----:B------:R-:W-:-:S05]  /*780d0*/  PRMT R54, R6, 0x7632, R54 ;  /* 0x0000763206367816 */ /* 0x000fca0000000036 */
[----:B------:R0:W-:Y:S01]  /*780e0*/  @P4 STG.E.U16 desc[UR6][R46.64], R6 ;  /* 0x000000062e004986 */ /* 0x0001e2000c101506 */
[----:B-1----:R-:W-:Y:S01]  /*780f0*/  VIADD R52, R48, UR4 ;  /* 0x0000000430347c36 */ /* 0x002fe20008000000 */
[----:B------:R-:W-:Y:S01]  /*78100*/  ULDC UR4, c[0x0][0x22c] ;  /* 0x00008b0000047ab9 */ /* 0x000fe20000000800 */
[----:B------:R-:W-:Y:S01]  /*78110*/  VIADD R53, R60, 0x60 ;  /* 0x000000603c357836 */ /* 0x000fe20000000000 */
[----:B------:R-:W-:Y:S01]  /*78120*/  ULDC UR14, c[0x0][0x228] ;  /* 0x00008a00000e7ab9 */ /* 0x000fe20000000800 */
[----:B0-----:R-:W2:Y:S01]  /*78130*/  LDL.LU R6, [R1+0x78] ;  /* 0x0000780001067983 */ /* 0x001ea20000300800 */
[----:B------:R-:W-:-:S04]  /*78140*/  IMAD.WIDE R48, R48, 0x2, R44 ;  /* 0x0000000230307825 */ /* 0x000fc800078e022c */
[----:B------:R-:W-:Y:S01]  /*78150*/  IMAD.WIDE R50, R52, 0x2, R2 ;  /* 0x0000000234327825 */ /* 0x000fe200078e0202 */
[----:B------:R0:W-:Y:S01]  /*78160*/  @P2 STG.E.U16 desc[UR6][R48.64], R54 ;  /* 0x0000003630002986 */ /* 0x0001e2000c101506 */
[----:B------:R-:W-:Y:S01]  /*78170*/  ISETP.LT.AND P1, PT, R58, UR8, !P1 ;  /* 0x000000083a007c0c */ /* 0x000fe2000cf21270 */
[----:B------:R-:W-:Y:S02]  /*78180*/  ULDC UR8, c[0x0][0x22c] ;  /* 0x00008b0000087ab9 */ /* 0x000fe40000000800 */
[----:B---3--:R1:W-:Y:S01]  /*78190*/  @P6 STG.E.U16 desc[UR6][R50.64], R5 ;  /* 0x0000000532006986 */ /* 0x0083e2000c101506 */
[----:B0-----:R-:W-:-:S03]  /*781a0*/  PRMT R54, R5, 0x7632, R54 ;  /* 0x0000763205367816 */ /* 0x001fc60000000036 */
[----:B-1----:R-:W3:Y:S01]  /*781b0*/  LDL.LU R5, [R1+0x68] ;  /* 0x0000680001057983 */ /* 0x002ee20000300800 */
[----:B------:R-:W-:Y:S01]  /*781c0*/  ISETP.LT.AND P6, PT, R59, UR10, !P5 ;  /* 0x0000000a3b007c0c */ /* 0x000fe2000efc1270 */
[----:B------:R-:W-:Y:S01]  /*781d0*/  VIADD R46, R60, 0x61 ;  /* 0x000000613c2e7836 */ /* 0x000fe20000000000 */
        /* <DEDUP_REMOVED lines=10> */
[----:B------:R-:W-:Y:S03]  /*78280*/  @P1 STG.E.U16 desc[UR6][R46.64], R54 ;  /* 0x000000362e001986 */ /* 0x000fe6000c101506 */
[----:B------:R-:W-:Y:S01]  /*78290*/  IMAD.WIDE R50, R53, 0x2, R44 ;  /* 0x0000000235327825 */ /* 0x000fe200078e022c */
[----:B------:R-:W-:Y:S01]  /*782a0*/  ISETP.GE.AND P1, PT, R55, UR4, PT ;  /* 0x0000000437007c0c */ /* 0x000fe2000bf26270 */
[----:B------:R-:W-:Y:S01]  /*782b0*/  ULDC UR4, c[0x0][0x248] ;  /* 0x0000920000047ab9 */ /* 0x000fe20000000800 */
[----:B------:R-:W-:Y:S01]  /*782c0*/  ULDC UR8, c[0x0][0x248] ;  /* 0x0000920000087ab9 */ /* 0x000fe20000000800 */
[----:B------:R-:W-:Y:S01]  /*782d0*/  PRMT R52, R4, 0x7632, R52 ;  /* 0x0000763204347816 */ /* 0x000fe20000000034 */
[----:B------:R0:W-:Y:S04]  /*782e0*/  @P6 STG.E.U16 desc[UR6][R48.64], R4 ;  /* 0x0000000430006986 */ /* 0x0001e8000c101506 */
[----:B------:R-:W-:Y:S01]  /*782f0*/  @P5 STG.E.U16 desc[UR6][R50.64], R52 ;  /* 0x0000003432005986 */ /* 0x000fe2000c101506 */
[----:B------:R-:W-:-:S02]  /*78300*/  ISETP.LT.AND P5, PT, R59, UR10, !P0 ;  /* 0x0000000a3b007c0c */ /* 0x000fc4000c7a1270 */
[----:B------:R-:W-:Y:S01]  /*78310*/  PRMT R56, R61, 0x7632, R56 ;  /* 0x000076323d387816 */ /* 0x000fe20000000038 */
        /* <DEDUP_REMOVED lines=9> */
[----:B------:R-:W-:Y:S01]  /*783b0*/  VIADD R54, R48, UR8 ;  /* 0x0000000830367c36 */ /* 0x000fe20008000000 */
[----:B------:R0:W-:Y:S01]  /*783c0*/  @P5 STG.E.U16 desc[UR6][R46.64], R61 ;  /* 0x0000003d2e005986 */ /* 0x0001e2000c101506 */
[----:B------:R-:W-:Y:S01]  /*783d0*/  ISETP.LT.AND P4, PT, R58, UR16, !P4 ;  /* 0x000000103a007c0c */ /* 0x000fe2000e781270 */
[----:B------:R-:W-:Y:S01]  /*783e0*/  IMAD.WIDE R48, R48, 0x2, R44 ;  /* 0x0000000230307825 */ /* 0x000fe200078e022c */
[----:B------:R-:W-:Y:S01]  /*783f0*/  ULDC UR8, c[0x0][0x22c] ;  /* 0x00008b0000087ab9 */ /* 0x000fe20000000800 */
[----:B------:R-:W-:Y:S01]  /*78400*/  PRMT R57, R10, 0x7632, R57 ;  /* 0x000076320a397816 */ /* 0x000fe20000000039 */
[----:B------:R-:W-:Y:S01]  /*78410*/  ULDC UR14, c[0x0][0x228] ;  /* 0x00008a00000e7ab9 */ /* 0x000fe20000000800 */
[----:B0-----:R-:W3:Y:S01]  /*78420*/  LDL.LU R61, [R1+0x6c] ;  /* 0x00006c00013d7983 */ /* 0x001ee20000300800 */
[----:B------:R-:W-:-:S04]  /*78430*/  IMAD.WIDE R50, R54, 0x2, R2 ;  /* 0x0000000236327825 */ /* 0x000fc800078e0202 */
[----:B------:R-:W-:Y:S01]  /*78440*/  IMAD.WIDE R52, R54, 0x2, R44 ;  /* 0x0000000236347825 */ /* 0x000fe200078e022c */
[----:B------:R-:W3:Y:S01]  /*78450*/  LDL.LU R11, [R1+0x50] ;  /* 0x00005000010b7983 */ /* 0x000ee20000300800 */
[----:B------:R-:W-:Y:S01]  /*78460*/  ISETP.GE.AND P5, PT, R55, UR4, PT ;  /* 0x0000000437007c0c */ /* 0x000fe2000bfa6270 */
[----:B------:R-:W-:Y:S01]  /*78470*/  ULDC UR4, c[0x0][0x248] ;  /* 0x0000920000047ab9 */ /* 0x000fe20000000800 */
[----:B------:R-:W-:Y:S01]  /*78480*/  IADD3 R46, R60, 0x64, RZ ;  /* 0x000000643c2e7810 */ /* 0x000fe20007ffe0ff */
[----:B------:R0:W-:Y:S01]  /*78490*/  @P0 STG.E.U16 desc[UR6][R48.64], R56 ;  /* 0x0000003830000986 */ /* 0x0001e2000c101506 */
[----:B------:R-:W-:-:S03]  /*784a0*/  ULDC UR16, c[0x0][0x228] ;  /* 0x00008a0000107ab9 */ /* 0x000fc60000000800 */
[----:B------:R-:W-:Y:S04]  /*784b0*/  @P6 STG.E.U16 desc[UR6][R50.64], R10 ;  /* 0x0000000a32006986 */ /* 0x000fe8000c101506 */
        /* <DEDUP_REMOVED lines=10> */
[----:B------:R-:W-:Y:S01]  /*78560*/  PRMT R54, R9, 0x7632, R54 ;  /* 0x0000763209367816 */ /* 0x000fe20000000036 */
[----:B-1----:R-:W-:Y:S01]  /*78570*/  VIADD R52, R48, UR4 ;  /* 0x0000000430347c36 */ /* 0x002fe20008000000 */
[----:B------:R-:W-:-:S02]  /*78580*/  ULDC UR4, c[0x0][0x22c] ;  /* 0x00008b0000047ab9 */ /* 0x000fc40000000800 */
[----:B------:R0:W-:Y:S01]  /*78590*/  @P4 STG.E.U16 desc[UR6][R46.64], R9 ;  /* 0x000000092e004986 */ /* 0x0001e2000c101506 */
[----:B------:R-:W-:Y:S01]  /*785a0*/  IMAD.WIDE R48, R48, 0x2, R44 ;  /* 0x0000000230307825 */ /* 0x000fe200078e022c */
[----:B------:R-:W-:Y:S01]  /*785b0*/  ULDC UR14, c[0x0][0x228] ;  /* 0x00008a00000e7ab9 */ /* 0x000fe20000000800 */
[----:B------:R-:W-:Y:S02]  /*785c0*/  ULDC UR8, c[0x0][0x22c] ;  /* 0x00008b0000087ab9 */ /* 0x000fe40000000800 */
[----:B------:R-:W-:Y:S01]  /*785d0*/  IMAD.WIDE R50, R52, 0x2, R2 ;  /* 0x0000000234327825 */ /* 0x000fe200078e0202 */
[----:B0-----:R-:W3:Y:S03]  /*785e0*/  LDL.LU R9, [R1+0x40] ;  /* 0x0000400001097983 */ /* 0x001ee60000300800 */
[----:B------:R-:W-:Y:S01]  /*785f0*/  VIADD R53, R60, 0x65 ;  /* 0x000000653c357836 */ /* 0x000fe20000000000 */
[----:B------:R-:W-:Y:S01]  /*78600*/  ISETP.LT.AND P1, PT, R58, UR10, !P1 ;  /* 0x0000000a3a007c0c */ /* 0x000fe2000cf21270 */
[----:B------:R-:W-:Y:S01]  /*78610*/  VIADD R46, R60, 0x66 ;  /* 0x000000663c2e7836 */ /* 0x000fe20000000000 */
[----:B------:R-:W-:Y:S01]  /*78620*/  @P2 STG.E.U16 desc[UR6][R48.64], R54 ;  /* 0x0000003630002986 */ /* 0x000fe2000c101506 */
[----:B------:R-:W-:Y:S01]  /*78630*/  ULDC UR10, c[0x0][0x22c] ;  /* 0x00008b00000a7ab9 */ /* 0x000fe20000000800 */
[----:B------:R-:W-:Y:S01]  /*78640*/  ISETP.GE.AND P4, PT, R53, UR4, PT ;  /* 0x0000000435007c0c */ /* 0x000fe2000bf86270 */
[----:B------:R-:W-:Y:S01]  /*78650*/  ULDC UR4, c[0x0][0x248] ;  /* 0x0000920000047ab9 */ /* 0x000fe20000000800 */
[----:B----4-:R0:W-:Y:S01]  /*78660*/  @P6 STG.E.U16 desc[UR6][R50.64], R8 ;  /* 0x0000000832006986 */ /* 0x0101e2000c101506 */
[----:B------:R-:W-:-:S02]  /*78670*/  PRMT R55, R8, 0x7632, R55 ;  /* 0x0000763208377816 */ /* 0x000fc40000000037 */
[----:B------:R-:W-:Y:S01]  /*78680*/  ISETP.LT.AND P6, PT, R59, UR12, !P5 ;  /* 0x0000000c3b007c0c */ /* 0x000fe2000efc1270 */
[----:B------:R-:W-:Y:S01]  /*78690*/  VIADD R53, R52, UR4 ;  /* 0x0000000434357c36 */ /* 0x000fe20008000000 */
[----:B------:R-:W-:Y:S01]  /*786a0*/  ISETP.LT.AND P5, PT, R58, UR14, !P5 ;  /* 0x0000000e3a007c0c */ /* 0x000fe2000efa1270 */
[----:B------:R-:W-:Y:S01]  /*786b0*/  ULDC UR12, c[0x0][0x228] ;  /* 0x00008a00000c7ab9 */ /* 0x000fe20000000800 */
[----:B------:R-:W-:Y:S01]  /*786c0*/  ISETP.GE.AND P2, PT, R46, UR8, PT ;  /* 0x000000082e007c0c */ /* 0x000fe2000bf46270 */
[----:B0-----:R-:W4:Y:S01]  /*786d0*/  LDL.LU R8, [R1+0x54] ;  /* 0x0000540001087983 */ /* 0x001f220000300800 */
[----:B------:R-:W-:Y:S01]  /*786e0*/  IMAD.WIDE R46, R52, 0x2, R44 ;  /* 0x00000002342e7825 */ /* 0x000fe200078e022c */
[----:B------:R-:W-:Y:S01]  /*786f0*/  ULDC UR4, c[0x0][0x22c] ;  /* 0x00008b0000047ab9 */ /* 0x000fe20000000800 */
[----:B------:R-:W-:Y:S01]  /*78700*/  ULDC UR14, c[0x0][0x228] ;  /* 0x00008a00000e7ab9 */ /* 0x000fe20000000800 */
[----:B------:R-:W-:Y:S01]  /*78710*/  ULDC UR8, c[0x0][0x248] ;  /* 0x0000920000087ab9 */ /* 0x000fe20000000800 */
[C---:B------:R-:W-:Y:S01]  /*78720*/  IMAD.WIDE R48, R53.reuse, 0x2, R2 ;  /* 0x0000000235307825 */ /* 0x040fe200078e0202 */
[----:B------:R0:W-:Y:S03]  /*78730*/  @P1 STG.E.U16 desc[UR6][R46.64], R55 ;  /* 0x000000372e001986 */ /* 0x0001e6000c101506 */
[----:B------:R-:W-:-:S04]  /*78740*/  IMAD.WIDE R50, R53, 0x2, R44 ;  /* 0x0000000235327825 */ /* 0x000fc800078e022c */
[----:B------:R-:W-:-:S05]  /*78750*/  VIADD R54, R60, 0x67 ;  /* 0x000000673c367836 */ /* 0x000fca0000000000 */
[----:B------:R-:W-:Y:S01]  /*78760*/  ISETP.GE.AND P1, PT, R54, UR4, PT ;  /* 0x0000000436007c0c */ /* 0x000fe2000bf26270 */
[----:B------:R-:W-:Y:S01]  /*78770*/  ULDC UR4, c[0x0][0x248] ;  /* 0x0000920000047ab9 */ /* 0x000fe20000000800 */
[----:B0-----:R-:W-:Y:S02]  /*78780*/  IADD3 R55, R60, 0x68, RZ ;  /* 0x000000683c377810 */ /* 0x001fe40007ffe0ff */
[----:B--2---:R-:W-:Y:S01]  /*78790*/  PRMT R52, R7, 0x7632, R52 ;  /* 0x0000763207347816 */ /* 0x004fe20000000034 */
[----:B------:R0:W-:Y:S04]  /*787a0*/  @P6 STG.E.U16 desc[UR6][R48.64], R7 ;  /* 0x0000000730006986 */ /* 0x0001e8000c101506 */
[----:B------:R-:W-:Y:S01]  /*787b0*/  @P5 STG.E.U16 desc[UR6][R50.64], R52 ;  /* 0x0000003432005986 */ /* 0x000fe2000c101506 */
[----:B------:R-:W-:Y:S01]  /*787c0*/  ISETP.LT.AND P5, PT, R59, UR12, !P0 ;  /* 0x0000000c3b007c0c */ /* 0x000fe2000c7a1270 */
[----:B------:R-:W-:Y:S01]  /*787d0*/  ULDC UR12, c[0x0][0x228] ;  /* 0x00008a00000c7ab9 */ /* 0x000fe20000000800 */
[----:B0-----:R-:W-:Y:S01]  /*787e0*/  VIADD R48, R53, UR4 ;  /* 0x0000000435307c36 */ /* 0x001fe20008000000 */
[----:B------:R-:W2:Y:S01]  /*787f0*/  LDL.LU R7, [R1+0x44] ;  /* 0x0000440001077983 */ /* 0x000ea20000300800 */
[----:B------:R-:W-:Y:S01]  /*78800*/  ISETP.LT.AND P0, PT, R58, UR14, !P0 ;  /* 0x0000000e3a007c0c */ /* 0x000fe2000c701270 */
[----:B------:R-:W-:Y:S01]  /*78810*/  ULDC UR4, c[0x0][0x248] ;  /* 0x0000920000047ab9 */ /* 0x000fe20000000800 */
[----:B------:R-:W-:Y:S01]  /*78820*/  IMAD.WIDE R46, R48, 0x2, R2 ;  /* 0x00000002302e7825 */ /* 0x000fe200078e0202 */
[----:B------:R-:W-:Y:S01]  /*78830*/  ISETP.LT.AND P6, PT, R59, UR16, !P4 ;  /* 0x000000103b007c0c */ /* 0x000fe2000e7c1270 */
[----:B------:R-:W-:Y:S01]  /*78840*/  ULDC UR14, c[0x0][0x228] ;  /* 0x00008a00000e7ab9 */ /* 0x000fe20000000800 */
[----:B------:R-:W-:-:S04]  /*78850*/  PRMT R56, R6, 0x7632, R56 ;  /* 0x0000763206387816 */ /* 0x000fc80000000038 */
[----:B------:R0:W-:Y:S01]  /*78860*/  @P5 STG.E.U16 desc[UR6][R46.64], R6 ;  /* 0x000000062e005986 */ /* 0x0001e2000c101506 */
[----:B------:R-:W-:Y:S01]  /*78870*/  VIADD R54, R48, UR8 ;  /* 0x0000000830367c36 */ /* 0x000fe20008000000 */
[----:B------:R-:W-:Y:S01]  /*78880*/  ISETP.LT.AND P4, PT, R58, UR18, !P4 ;  /* 0x000000123a007c0c */ /* 0x000fe2000e781270 */
[----:B------:R-:W-:Y:S01]  /*78890*/  ULDC UR16, c[0x0][0x228] ;  /* 0x00008a0000107ab9 */ /* 0x000fe20000000800 */
[----:B0-----:R-:W2:Y:S01]  /*788a0*/  LDL.LU R6, [R1+0x58] ;  /* 0x0000580001067983 */ /* 0x001ea20000300800 */
[----:B------:R-:W-:Y:S01]  /*788b0*/  IMAD.WIDE R48, R48, 0x2, R44 ;  /* 0x0000000230307825 */ /* 0x000fe200078e022c */
[----:B------:R-:W-:Y:S01]  /*788c0*/  ISETP.GE.AND P5, PT, R55, UR10, PT ;  /* 0x0000000a37007c0c */ /* 0x000fe2000bfa6270 */
[----:B------:R-:W-:Y:S01]  /*788d0*/  ULDC UR10, c[0x0][0x228] ;  /* 0x00008a00000a7ab9 */ /* 0x000fe20000000800 */
[----:B------:R-:W-:Y:S01]  /*788e0*/  ULDC UR8, c[0x0][0x22c] ;  /* 0x00008b0000087ab9 */ /* 0x000fe20000000800 */
[----:B------:R-:W-:Y:S01]  /*788f0*/  IMAD.WIDE R50, R54, 0x2, R2 ;  /* 0x0000000236327825 */ /* 0x000fe200078e0202 */
[----:B------:R0:W-:Y:S01]  /*78900*/  @P0 STG.E.U16 desc[UR6][R48.64], R56 ;  /* 0x0000003830000986 */ /* 0x0001e2000c101506 */
[----:B------:R-:W-:-:S02]  /*78910*/  ULDC UR18, c[0x0][0x228] ;  /* 0x00008a0000127ab9 */ /* 0x000fc40000000800 */
[----:B------:R-:W-:Y:S01]  /*78920*/  IMAD.WIDE R52, R54, 0x2, R44 ;  /* 0x0000000236347825 */ /* 0x000fe200078e022c */
[----:B---3--:R-:W-:Y:S01]  /*78930*/  PRMT R57, R5, 0x7632, R57 ;  /* 0x0000763205397816 */ /* 0x008fe20000000039 */
[----:B------:R1:W-:Y:S02]  /*78940*/  @P6 STG.E.U16 desc[UR6][R50.64], R5 ;  /* 0x0000000532006986 */ /* 0x0003e4000c101506 */
[----:B------:R-:W-:Y:S02]  /*78950*/  VIADD R46, R60, 0x69 ;  /* 0x000000693c2e7836 */ /* 0x000fe40000000000 */
        /* <DEDUP_REMOVED lines=9> */
[C---:B---3--:R-:W-:Y:S01]  /*789f0*/  VIADD R52, R48.reuse, UR4 ;  /* 0x0000000430347c36 */ /* 0x048fe20008000000 */
[----:B------:R-:W-:Y:S01]  /*78a00*/  ULDC UR8, c[0x0][0x22c] ;  /* 0x00008b0000087ab9 */ /* 0x000fe20000000800 */
[----:B------:R-:W-:Y:S01]  /*78a10*/  IMAD.WIDE R48, R48, 0x2, R44 ;  /* 0x0000000230307825 */ /* 0x000fe200078e022c */
[----:B------:R-:W-:Y:S01]  /*78a20*/  ULDC UR10, c[0x0][0x228] ;  /* 0x00008a00000a7ab9 */ /* 0x000fe20000000800 */
[----:B------:R-:W-:Y:S01]  /*78a30*/  ULDC UR12, c[0x0][0x228] ;  /* 0x00008a00000c7ab9 */ /* 0x000fe20000000800 */
[----:B------:R-:W-:Y:S01]  /*78a40*/  ULDC UR4, c[0x0][0x22c] ;  /* 0x00008b0000047ab9 */ /* 0x000fe20000000800 */
[----:B------:R-:W-:Y:S01]  /*78a50*/  IMAD.WIDE R50, R52, 0x2, R2 ;  /* 0x0000000234327825 */ /* 0x000fe200078e0202 */
[----:B------:R-:W-:Y:S01]  /*78a60*/  ULDC UR14, c[0x0][0x228] ;  /* 0x00008a00000e7ab9 */ /* 0x000fe20000000800 */
[----:B------:R-:W-:Y:S01]  /*78a70*/  PRMT R54, R4, 0x7632, R54 ;  /* 0x0000763204367816 */ /* 0x000fe20000000036 */
[----:B------:R0:W-:Y:S04]  /*78a80*/  @P4 STG.E.U16 desc[UR6][R46.64], R4 ;  /* 0x000000042e004986 */ /* 0x0001e8000c101506 */
[----:B0-----:R-:W3:Y:S01]  /*78a90*/  LDL.LU R4, [R1+0x5c] ;  /* 0x00005c0001047983 */ /* 0x001ee20000300800 */
[----:B------:R-:W-:-:S03]  /*78aa0*/  VIADD R47, R60, 0x6b ;  /* 0x0000006b3c2f7836 */ /* 0x000fc60000000000 */
[----:B------:R-:W-:Y:S02]  /*78ab0*/  @P2 STG.E.U16 desc[UR6][R48.64], R54 ;  /* 0x0000003630002986 */ /* 0x000fe4000c101506 */
[----:B------:R-:W-:Y:S01]  /*78ac0*/  ISETP.GE.AND P2, PT, R47, UR8, PT ;  /* 0x000000082f007c0c */ /* 0x000fe2000bf46270 */
[----:B------:R-:W-:Y:S01]  /*78ad0*/  VIADD R53, R60, 0x6a ;  /* 0x0000006a3c357836 */ /* 0x000fe20000000000 */
[----:B------:R-:W-:Y:S01]  /*78ae0*/  ISETP.LT.AND P1, PT, R58, UR10, !P1 ;  /* 0x0000000a3a007c0c */ /* 0x000fe2000cf21270 */
[----:B------:R0:W-:Y:S01]  /*78af0*/  @P6 STG.E.U16 desc[UR6][R50.64], R61 ;  /* 0x0000003d32006986 */ /* 0x0001e2000c101506 */
[----:B------:R-:W-:Y:S01]  /*78b00*/  PRMT R47, R61, 0x7632, R47 ;  /* 0x000076323d2f7816 */ /* 0x000fe2000000002f */
[----:B------:R-:W-:Y:S01]  /*78b10*/  ULDC UR10, c[0x0][0x228] ;  /* 0x00008a00000a7ab9 */ /* 0x000fe20000000800 */
[----:B------:R-:W-:Y:S01]  /*78b20*/  ULDC UR8, c[0x0][0x248] ;  /* 0x0000920000087ab9 */ /* 0x000fe20000000800 */
[----:B0-----:R-:W3:Y:S01]  /*78b30*/  LDL.LU R61, [R1+0x4c] ;  /* 0x00004c00013d7983 */ /* 0x001ee20000300800 */
[----:B------:R-:W-:Y:S01]  /*78b40*/  ISETP.LT.AND P6, PT, R59, UR12, !P5 ;  /* 0x0000000c3b007c0c */ /* 0x000fe2000efc1270 */
[----:B------:R-:W-:Y:S01]  /*78b50*/  IMAD.WIDE R48, R52, 0x2, R44 ;  /* 0x0000000234307825 */ /* 0x000fe200078e022c */
[----:B------:R-:W-:Y:S01]  /*78b60*/  ISETP.GE.AND P4, PT, R53, UR4, PT ;  /* 0x0000000435007c0c */ /* 0x000fe2000bf86270 */
[----:B------:R-:W-:Y:S01]  /*78b70*/  ULDC UR4, c[0x0][0x248] ;  /* 0x0000920000047ab9 */ /* 0x000fe20000000800 */
[----:B------:R-:W-:Y:S01]  /*78b80*/  ISETP.LT.AND P5, PT, R58, UR14, !P5 ;  /* 0x0000000e3a007c0c */ /* 0x000fe2000efa1270 */
[----:B------:R-:W-:Y:S01]  /*78b90*/  VIADD R46, R52, UR4 ;  /* 0x00000004342e7c36 */ /* 0x000fe20008000000 */
[----:B------:R-:W-:Y:S01]  /*78ba0*/  PRMT R55, R11, 0x7632, R55 ;  /* 0x000076320b377816 */ /* 0x000fe20000000037 */
[----:B------:R-:W-:Y:S01]  /*78bb0*/  VIADD R54, R60, 0x6c ;  /* 0x0000006c3c367836 */ /* 0x000fe20000000000 */
[----:B------:R0:W-:Y:S01]  /*78bc0*/  @P1 STG.E.U16 desc[UR6][R48.64], R47 ;  /* 0x0000002f30001986 */ /* 0x0001e2000c101506 */
[C---:B------:R-:W-:Y:S01]  /*78bd0*/  IMAD.WIDE R50, R46.reuse, 0x2, R2 ;  /* 0x000000022e327825 */ /* 0x040fe200078e0202 */
[----:B------:R-:W-:Y:S01]  /*78be0*/  ULDC UR4, c[0x0][0x22c] ;  /* 0x00008b0000047ab9 */ /* 0x000fe20000000800 */
[----:B------:R-:W-:Y:S01]  /*78bf0*/  ULDC UR12, c[0x0][0x228] ;  /* 0x00008a00000c7ab9 */ /* 0x000fe20000000800 */
[----:B------:R-:W3:Y:S01]  /*78c00*/  LDL.LU R10, [R1+0x30] ;  /* 0x00003000010a7983 */ /* 0x000ee20000300800 */
[----:B------:R-:W-:Y:S01]  /*78c10*/  IMAD.WIDE R52, R46, 0x2, R44 ;  /* 0x000000022e347825 */ /* 0x000fe200078e022c */
[----:B------:R-:W-:-:S02]  /*78c20*/  ULDC UR14, c[0x0][0x228] ;  /* 0x00008a00000e7ab9 */ /* 0x000fc40000000800 */
[----:B------:R-:W-:Y:S01]  /*78c30*/  @P6 STG.E.U16 desc[UR6][R50.64], R11 ;  /* 0x0000000b32006986 */ /* 0x000fe2000c101506 */
[----:B------:R-:W-:Y:S01]  /*78c40*/  ISETP.GE.AND P1, PT, R54, UR4, PT ;  /* 0x0000000436007c0c */ /* 0x000fe2000bf26270 */
[----:B------:R-:W-:Y:S02]  /*78c50*/  ULDC UR4, c[0x0][0x248] ;  /* 0x0000920000047ab9 */ /* 0x000fe40000000800 */
[----:B------:R1:W-:Y:S01]  /*78c60*/  @P5 STG.E.U16 desc[UR6][R52.64], R55 ;  /* 0x0000003734005986 */ /* 0x0003e2000c101506 */
[C---:B------:R-:W-:Y:S01]  /*78c70*/  ISETP.LT.AND P5, PT, R59.reuse, UR10, !P0 ;  /* 0x0000000a3b007c0c */ /* 0x040fe2000c7a1270 */
[----:B0-----:R-:W-:Y:S01]  /*78c80*/  VIADD R48, R46, UR4 ;  /* 0x000000042e307c36 */ /* 0x001fe20008000000 */
[----:B------:R-:W-:Y:S01]  /*78c90*/  ISETP.LT.AND P0, PT, R58, UR12, !P0 ;  /* 0x0000000c3a007c0c */ /* 0x000fe2000c701270 */
[----:B------:R-:W-:Y:S01]  /*78ca0*/  ULDC UR10, c[0x0][0x228] ;  /* 0x00008a00000a7ab9 */ /* 0x000fe20000000800 */
[----:B------:R-:W-:Y:S01]  /*78cb0*/  ISETP.LT.AND P6, PT, R59, UR14, !P4 ;  /* 0x0000000e3b007c0c */ /* 0x000fe2000e7c1270 */
[C---:B------:R-:W-:Y:S01]  /*78cc0*/  IMAD.WIDE R46, R48.reuse, 0x2, R2 ;  /* 0x00000002302e7825 */ /* 0x040fe200078e0202 */
[----:B------:R-:W-:Y:S01]  /*78cd0*/  IADD3 R54, R48, UR8, RZ ;  /* 0x0000000830367c10 */ /* 0x000fe2000fffe0ff */
[----:B------:R-:W-:Y:S01]  /*78ce0*/  ULDC UR4, c[0x0][0x22c] ;  /* 0x00008b0000047ab9 */ /* 0x000fe20000000800 */
[----:B------:R-:W-:-:S02]  /*78cf0*/  ISETP.LT.AND P4, PT, R58, UR16, !P4 ;  /* 0x000000103a007c0c */ /* 0x000fc4000e781270 */
[----:B------:R-:W-:Y:S01]  /*78d00*/  PRMT R56, R9, 0x7632, R56 ;  /* 0x0000763209387816 */ /* 0x000fe20000000038 */
[----:B-1----:R-:W-:Y:S01]  /*78d10*/  VIADD R55, R60, 0x6d ;  /* 0x0000006d3c377836 */ /* 0x002fe20000000000 */
[----:B------:R-:W-:Y:S01]  /*78d20*/  ULDC UR8, c[0x0][0x22c] ;  /* 0x00008b0000087ab9 */ /* 0x000fe20000000800 */
[----:B------:R0:W-:Y:S01]  /*78d30*/  @P5 STG.E.U16 desc[UR6][R46.64], R9 ;  /* 0x000000092e005986 */ /* 0x0001e2000c101506 */
[----:B------:R-:W-:Y:S01]  /*78d40*/  IMAD.WIDE R48, R48, 0x2, R44 ;  /* 0x0000000230307825 */ /* 0x000fe200078e022c */
[----:B------:R-:W-:Y:S01]  /*78d50*/  ULDC UR12, c[0x0][0x228] ;  /* 0x00008a00000c7ab9 */ /* 0x000fe20000000800 */
[----:B------:R-:W-:Y:S01]  /*78d60*/  ULDC UR14, c[0x0][0x228] ;  /* 0x00008a00000e7ab9 */ /* 0x000fe20000000800 */
[----:B------:R-:W-:Y:S01]  /*78d70*/  ULDC UR16, c[0x0][0x228] ;  /* 0x00008a0000107ab9 */ /* 0x000fe20000000800 */
[C---:B------:R-:W-:Y:S01]  /*78d80*/  IMAD.WIDE R50, R54.reuse, 0x2, R2 ;  /* 0x0000000236327825 */ /* 0x040fe200078e0202 */
[----:B0-----:R-:W3:Y:S03]  /*78d90*/  LDL.LU R9, [R1+0x20] ;  /* 0x0000200001097983 */ /* 0x001ee60000300800 */
[----:B------:R-:W-:Y:S01]  /*78da0*/  IMAD.WIDE R52, R54, 0x2, R44 ;  /* 0x0000000236347825 */ /* 0x000fe200078e022c */
[----:B------:R-:W-:Y:S01]  /*78db0*/  @P0 STG.E.U16 desc[UR6][R48.64], R56 ;  /* 0x0000003830000986 */ /* 0x000fe2000c101506 */
[----:B----4-:R-:W-:-:S03]  /*78dc0*/  PRMT R57, R8, 0x7632, R57 ;  /* 0x0000763208397816 */ /* 0x010fc60000000039 */
[----:B------:R0:W-:Y:S01]  /*78dd0*/  @P6 STG.E.U16 desc[UR6][R50.64], R8 ;  /* 0x0000000832006986 */ /* 0x0001e2000c101506 */
[----:B------:R-:W-:Y:S01]  /*78de0*/  ISETP.GE.AND P5, PT, R55, UR4, PT ;  /* 0x0000000437007c0c */ /* 0x000fe2000bfa6270 */
[----:B------:R-:W-:Y:S02]  /*78df0*/  ULDC UR4, c[0x0][0x248] ;  /* 0x0000920000047ab9 */ /* 0x000fe40000000800 */
[----:B------:R1:W-:Y:S01]  /*78e00*/  @P4 STG.E.U16 desc[UR6][R52.64], R57 ;  /* 0x0000003934004986 */ /* 0x0003e2000c101506 */
[C---:B------:R-:W-:Y:S01]  /*78e10*/  ISETP.LT.AND P4, PT, R59.reuse, UR10, !P2 ;  /* 0x0000000a3b007c0c */ /* 0x040fe2000d781270 */
[----:B------:R-:W-:Y:S02]  /*78e20*/  VIADD R46, R60, 0x6e ;  /* 0x0000006e3c2e7836 */ /* 0x000fe40000000000 */
[----:B0-----:R-:W4:Y:S01]  /*78e30*/  LDL.LU R8, [R1+0x34] ;  /* 0x0000340001087983 */ /* 0x001f220000300800 */
[----:B------:R-:W-:Y:S02]  /*78e40*/  VIADD R48, R54, UR4 ;  /* 0x0000000436307c36 */ /* 0x000fe40008000000 */
        /* <DEDUP_REMOVED lines=10> */
[----:B------:R-:W-:Y:S01]  /*78ef0*/  ULDC UR14, c[0x0][0x228] ;  /* 0x00008a00000e7ab9 */ /* 0x000fe20000000800 */
[----:B------:R-:W-:-:S02]  /*78f00*/  ULDC UR8, c[0x0][0x22c] ;  /* 0x00008b0000087ab9 */ /* 0x000fc40000000800 */
[----:B------:R-:W-:Y:S01]  /*78f10*/  IMAD.WIDE R50, R52, 0x2, R2 ;  /* 0x0000000234327825 */ /* 0x000fe200078e0202 */
[----:B------:R-:W-:Y:S01]  /*78f20*/  ISETP.LT.AND P1, PT, R58, UR10, !P1 ;  /* 0x0000000a3a007c0c */ /* 0x000fe2000cf21270 */
[----:B------:R-:W-:Y:S02]  /*78f30*/  ULDC UR10, c[0x0][0x22c] ;  /* 0x00008b00000a7ab9 */ /* 0x000fe40000000800 */
[C---:B------:R-:W-:Y:S01]  /*78f40*/  VIADD R53, R60.reuse, 0x6f ;  /* 0x0000006f3c357836 */ /* 0x040fe20000000000 */
[----:B--2---:R-:W-:Y:S01]  /*78f50*/  PRMT R54, R7, 0x7632, R54 ;  /* 0x0000763207367816 */ /* 0x004fe20000000036 */
[----:B------:R0:W-:Y:S04]  /*78f60*/  @P4 STG.E.U16 desc[UR6][R46.64], R7 ;  /* 0x000000072e004986 */ /* 0x0001e8000c101506 */
[----:B------:R-:W-:Y:S04]  /*78f70*/  @P2 STG.E.U16 desc[UR6][R48.64], R54 ;  /* 0x0000003630002986 */ /* 0x000fe8000c101506 */
[----:B0-----:R-:W2:Y:S01]  /*78f80*/  LDL.LU R7, [R1+0x24] ;  /* 0x0000240001077983 */ /* 0x001ea20000300800 */
[----:B------:R-:W-:Y:S01]  /*78f90*/  ISETP.GE.AND P4, PT, R53, UR4, PT ;  /* 0x0000000435007c0c */ /* 0x000fe2000bf86270 */
[----:B------:R-:W-:Y:S01]  /*78fa0*/  VIADD R46, R60, 0x70 ;  /* 0x000000703c2e7836 */ /* 0x000fe20000000000 */
[----:B------:R-:W-:Y:S01]  /*78fb0*/  ULDC UR4, c[0x0][0x248] ;  /* 0x0000920000047ab9 */ /* 0x000fe20000000800 */
[----:B------:R0:W-:Y:S01]  /*78fc0*/  @P6 STG.E.U16 desc[UR6][R50.64], R6 ;  /* 0x0000000632006986 */ /* 0x0001e2000c101506 */
[----:B------:R-:W-:-:S02]  /*78fd0*/  PRMT R55, R6, 0x7632, R55 ;  /* 0x0000763206377816 */ /* 0x000fc40000000037 */
[----:B------:R-:W-:Y:S01]  /*78fe0*/  ISETP.LT.AND P6, PT, R59, UR12, !P5 ;  /* 0x0000000c3b007c0c */ /* 0x000fe2000efc1270 */
[----:B------:R-:W-:Y:S01]  /*78ff0*/  VIADD R53, R52, UR4 ;  /* 0x0000000434357c36 */ /* 0x000fe20008000000 */
[----:B0-----:R-:W2:Y:S01]  /*79000*/  LDL.LU R6, [R1+0x38] ;  /* 0x0000380001067983 */ /* 0x001ea20000300800 */
[----:B------:R-:W-:Y:S02]  /*79010*/  ISETP.LT.AND P5, PT, R58, UR14, !P5 ;  /* 0x0000000e3a007c0c */ /* 0x000fe4000efa1270 */
[----:B------:R-:W-:Y:S01]  /*79020*/  ISETP.GE.AND P2, PT, R46, UR8, PT ;  /* 0x000000082e007c0c */ /* 0x000fe2000bf46270 */
[----:B------:R-:W-:Y:S01]  /*79030*/  IMAD.WIDE R46, R52, 0x2, R44 ;  /* 0x00000002342e7825 */ /* 0x000fe200078e022c */
[----:B------:R-:W-:Y:S01]  /*79040*/  ULDC UR4, c[0x0][0x22c] ;  /* 0x00008b0000047ab9 */ /* 0x000fe20000000800 */
[----:B------:R-:W-:Y:S01]  /*79050*/  ULDC UR12, c[0x0][0x228] ;  /* 0x00008a00000c7ab9 */ /* 0x000fe20000000800 */
[----:B------:R-:W-:Y:S01]  /*79060*/  ULDC UR14, c[0x0][0x228] ;  /* 0x00008a00000e7ab9 */ /* 0x000fe20000000800 */
[----:B------:R-:W-:Y:S01]  /*79070*/  IMAD.WIDE R48, R53, 0x2, R2 ;  /* 0x0000000235307825 */ /* 0x000fe200078e0202 */
[----:B------:R-:W-:Y:S01]  /*79080*/  @P1 STG.E.U16 desc[UR6][R46.64], R55 ;  /* 0x000000372e001986 */ /* 0x000fe2000c101506 */
[----:B------:R-:W-:-:S02]  /*79090*/  ULDC UR8, c[0x0][0x248] ;  /* 0x0000920000087ab9 */ /* 0x000fc40000000800 */
[----:B------:R-:W-:Y:S01]  /*790a0*/  IMAD.WIDE R50, R53, 0x2, R44 ;  /* 0x0000000235327825 */ /* 0x000fe200078e022c */
[----:B------:R-:W-:Y:S01]  /*790b0*/  PRMT R52, R5, 0x7632, R52 ;  /* 0x0000763205347816 */ /* 0x000fe20000000034 */
[----:B------:R0:W-:Y:S02]  /*790c0*/  @P6 STG.E.U16 desc[UR6][R48.64], R5 ;  /* 0x0000000530006986 */ /* 0x0001e4000c101506 */
[----:B------:R-:W-:Y:S02]  /*790d0*/  VIADD R54, R60, 0x71 ;  /* 0x000000713c367836 */ /* 0x000fe40000000000 */
[----:B------:R-:W-:Y:S01]  /*790e0*/  @P5 STG.E.U16 desc[UR6][R50.64], R52 ;  /* 0x0000003432005986 */ /* 0x000fe2000c101506 */
[----:B------:R-:W-:Y:S01]  /*790f0*/  ISETP.LT.AND P5, PT, R59, UR12, !P0 ;  /* 0x0000000c3b007c0c */ /* 0x000fe2000c7a1270 */
[----:B------:R-:W-:Y:S01]  /*79100*/  ULDC UR12, c[0x0][0x228] ;  /* 0x00008a00000c7ab9 */ /* 0x000fe20000000800 */
[----:B------:R-:W-:Y:S01]  /*79110*/  ISETP.GE.AND P1, PT, R54, UR4, PT ;  /* 0x0000000436007c0c */ /* 0x000fe2000bf26270 */
[----:B------:R-:W-:Y:S01]  /*79120*/  ULDC UR4, c[0x0][0x248] ;  /* 0x0000920000047ab9 */ /* 0x000fe20000000800 */
[----:B0-----:R-:W2:Y:S01]  /*79130*/  LDL.LU R5, [R1+0x28] ;  /* 0x0000280001057983 */ /* 0x001ea20000300800 */
[----:B------:R-:W-:-:S02]  /*79140*/  IADD3 R48, R53, UR4, RZ ;  /* 0x0000000435307c10 */ /* 0x000fc4000fffe0ff */
[----:B---3--:R-:W-:-:S03]  /*79150*/  PRMT R56, R4, 0x7632, R56 ;  /* 0x0000763204387816 */ /* 0x008fc60000000038 */
[----:B------:R-:W-:Y:S01]  /*79160*/  IMAD.WIDE R46, R48, 0x2, R2 ;  /* 0x00000002302e7825 */ /* 0x000fe200078e0202 */
[----:B------:R-:W-:Y:S01]  /*79170*/  ISETP.LT.AND P0, PT, R58, UR14, !P0 ;  /* 0x0000000e3a007c0c */ /* 0x000fe2000c701270 */
[----:B------:R-:W-:Y:S01]  /*79180*/  ULDC UR4, c[0x0][0x248] ;  /* 0x0000920000047ab9 */ /* 0x000fe20000000800 */
[----:B------:R-:W-:Y:S01]  /*79190*/  ISETP.LT.AND P6, PT, R59, UR16, !P4 ;  /* 0x000000103b007c0c */ /* 0x000fe2000e7c1270 */
[C---:B------:R-:W-:Y:S01]  /*791a0*/  VIADD R54, R48.reuse, UR8 ;  /* 0x0000000830367c36 */ /* 0x040fe20008000000 */
[----:B------:R0:W-:Y:S01]  /*791b0*/  @P5 STG.E.U16 desc[UR6][R46.64], R4 ;  /* 0x000000042e005986 */ /* 0x0001e2000c101506 */
[----:B------:R-:W-:Y:S01]  /*791c0*/  IMAD.WIDE R48, R48, 0x2, R44 ;  /* 0x0000000230307825 */ /* 0x000fe200078e022c */
[----:B------:R-:W-:Y:S02]  /*791d0*/  PRMT R57, R61, 0x7632, R57 ;  /* 0x000076323d397816 */ /* 0x000fe40000000039 */
[----:B0-----:R-:W3:Y:S01]  /*791e0*/  LDL.LU R4, [R1+0x3c] ;  /* 0x00003c0001047983 */ /* 0x001ee20000300800 */
[----:B------:R-:W-:Y:S01]  /*791f0*/  IMAD.WIDE R50, R54, 0x2, R2 ;  /* 0x0000000236327825 */ /* 0x000fe200078e0202 */
[----:B------:R-:W-:Y:S01]  /*79200*/  ISETP.LT.AND P4, PT, R58, UR18, !P4 ;  /* 0x000000123a007c0c */ /* 0x000fe2000e781270 */
[----:B------:R-:W-:-:S02]  /*79210*/  ULDC UR14, c[0x0][0x228] ;  /* 0x00008a00000e7ab9 */ /* 0x000fc40000000800 */
[----:B------:R-:W-:Y:S01]  /*79220*/  @P0 STG.E.U16 desc[UR6][R48.64], R56 ;  /* 0x0000003830000986 */ /* 0x000fe2000c101506 */
[----:B------:R-:W-:Y:S01]  /*79230*/  VIADD R55, R60, 0x72 ;  /* 0x000000723c377836 */ /* 0x000fe20000000000 */
[----:B------:R-:W-:Y:S01]  /*79240*/  ULDC UR8, c[0x0][0x22c] ;  /* 0x00008b0000087ab9 */ /* 0x000fe20000000800 */
[----:B------:R-:W-:Y:S01]  /*79250*/  IMAD.WIDE R52, R54, 0x2, R44 ;  /* 0x0000000236347825 */ /* 0x000fe200078e022c */
[----:B------:R0:W-:Y:S01]  /*79260*/  @P6 STG.E.U16 desc[UR6][R50.64], R61 ;  /* 0x0000003d32006986 */ /* 0x0001e2000c101506 */
[----:B------:R-:W-:Y:S01]  /*79270*/  ULDC UR16, c[0x0][0x228] ;  /* 0x00008a0000107ab9 */ /* 0x000fe20000000800 */
[----:B------:R-:W-:Y:S02]  /*79280*/  ULDC UR18, c[0x0][0x228] ;  /* 0x00008a0000127ab9 */ /* 0x000fe40000000800 */
[----:B0-----:R-:W3:Y:S01]  /*79290*/  LDL.LU R61, [R1+0x2c] ;  /* 0x00002c00013d7983 */ /* 0x001ee20000300800 */
[----:B------:R-:W-:Y:S01]  /*792a0*/  ISETP.GE.AND P5, PT, R55, UR10, PT ;  /* 0x0000000a37007c0c */ /* 0x000fe2000bfa6270 */
[----:B------:R-:W-:-:S02]  /*792b0*/  ULDC UR10, c[0x0][0x228] ;  /* 0x00008a00000a7ab9 */ /* 0x000fc40000000800 */
        /* <DEDUP_REMOVED lines=23> */
[----:B------:R-:W-:Y:S01]  /*79430*/  PRMT R55, R9, 0x7632, R55 ;  /* 0x0000763209377816 */ /* 0x000fe20000000037 */
[----:B------:R0:W-:Y:S01]  /*79440*/  @P6 STG.E.U16 desc[UR6][R50.64], R9 ;  /* 0x0000000932006986 */ /* 0x0001e2000c101506 */
[----:B------:R-:W-:Y:S01]  /*79450*/  ISETP.LT.AND P6, PT, R59, UR12, !P5 ;  /* 0x0000000c3b007c0c */ /* 0x000fe2000efc1270 */
[----:B------:R-:W-:Y:S01]  /*79460*/  VIADD R46, R60, 0x75 ;  /* 0x000000753c2e7836 */ /* 0x000fe20000000000 */
[----:B------:R-:W-:Y:S01]  /*79470*/  ISETP.GE.AND P4, PT, R52, UR4, PT ;  /* 0x0000000434007c0c */ /* 0x000fe2000bf86270 */
[----:B------:R-:W-:Y:S01]  /*79480*/  ULDC UR4, c[0x0][0x248] ;  /* 0x0000920000047ab9 */ /* 0x000fe20000000800 */
[----:B------:R-:W-:Y:S01]  /*79490*/  ISETP.LT.AND P5, PT, R58, UR14, !P5 ;  /* 0x0000000e3a007c0c */ /* 0x000fe2000efa1270 */
[C---:B------:R-:W-:Y:S01]  /*794a0*/  VIADD R52, R53.reuse, UR4 ;  /* 0x0000000435347c36 */ /* 0x040fe20008000000 */
[----:B-1----:R-:W-:Y:S01]  /*794b0*/  IADD3 R54, R60, 0x76, RZ ;  /* 0x000000763c367810 */ /* 0x002fe20007ffe0ff */
[----:B------:R-:W-:Y:S01]  /*794c0*/  ULDC UR10, c[0x0][0x228] ;  /* 0x00008a00000a7ab9 */ /* 0x000fe20000000800 */
[----:B0-----:R-:W3:Y:S01]  /*794d0*/  LDL.LU R9, [R1] ;  /* 0x0000000001097983 */ /* 0x001ee20000300800 */
[----:B------:R-:W-:Y:S01]  /*794e0*/  ISETP.GE.AND P2, PT, R46, UR8, PT ;  /* 0x000000082e007c0c */ /* 0x000fe2000bf46270 */
[----:B------:R-:W-:Y:S01]  /*794f0*/  IMAD.WIDE R46, R53, 0x2, R44 ;  /* 0x00000002352e7825 */ /* 0x000fe200078e022c */
[----:B----4-:R-:W-:Y:S01]  /*79500*/  PRMT R53, R8, 0x7632, R53 ;  /* 0x0000763208357816 */ /* 0x010fe20000000035 */
[----:B------:R-:W-:Y:S01]  /*79510*/  ULDC UR4, c[0x0][0x22c] ;  /* 0x00008b0000047ab9 */ /* 0x000fe20000000800 */
[----:B------:R-:W-:Y:S01]  /*79520*/  ULDC UR12, c[0x0][0x228] ;  /* 0x00008a00000c7ab9 */ /* 0x000fe20000000800 */
[C---:B------:R-:W-:Y:S01]  /*79530*/  IMAD.WIDE R48, R52.reuse, 0x2, R2 ;  /* 0x0000000234307825 */ /* 0x040fe200078e0202 */
[----:B------:R0:W-:Y:S01]  /*79540*/  @P1 STG.E.U16 desc[UR6][R46.64], R55 ;  /* 0x000000372e001986 */ /* 0x0001e2000c101506 */
        /* <DEDUP_REMOVED lines=9> */
[----:B------:R-:W-:Y:S01]  /*795e0*/  ISETP.LT.AND P0, PT, R58, UR12, !P0 ;  /* 0x0000000c3a007c0c */ /* 0x000fe2000c701270 */
[----:B0-----:R-:W-:Y:S01]  /*795f0*/  VIADD R55, R60, 0x77 ;  /* 0x000000773c377836 */ /* 0x001fe20000000000 */
        /* <DEDUP_REMOVED lines=9> */
[C---:B------:R-:W-:Y:S01]  /*79690*/  VIADD R54, R48.reuse, UR8 ;  /* 0x0000000830367c36 */ /* 0x040fe20008000000 */
[----:B------:R-:W-:Y:S01]  /*796a0*/  ULDC UR8, c[0x0][0x22c] ;  /* 0x00008b0000087ab9 */ /* 0x000fe20000000800 */
[----:B------:R-:W-:-:S04]  /*796b0*/  IMAD.WIDE R48, R48, 0x2, R44 ;  /* 0x0000000230307825 */ /* 0x000fc800078e022c */
[----:B----4-:R-:W-:-:S04]  /*796c0*/  IMAD.WIDE R50, R54, 0x2, R2 ;  /* 0x0000000236327825 */ /* 0x010fc800078e0202 */
[----:B------:R-:W-:Y:S01]  /*796d0*/  IMAD.WIDE R52, R54, 0x2, R44 ;  /* 0x0000000236347825 */ /* 0x000fe200078e022c */
[----:B--2---:R-:W-:Y:S01]  /*796e0*/  PRMT R56, R7, 0x7632, R56 ;  /* 0x0000763207387816 */ /* 0x004fe20000000038 */
[----:B------:R0:W-:Y:S04]  /*796f0*/  @P5 STG.E.U16 desc[UR6][R46.64], R7 ;  /* 0x000000072e005986 */ /* 0x0001e8000c101506 */
[----:B------:R1:W-:Y:S04]  /*79700*/  @P0 STG.E.U16 desc[UR6][R48.64], R56 ;  /* 0x0000003830000986 */ /* 0x0003e8000c101506 */
[----:B0-----:R-:W2:Y:S01]  /*79710*/  LDL.LU R7, [R1+0x4] ;  /* 0x0000040001077983 */ /* 0x001ea20000300800 */
[----:B------:R-:W-:Y:S01]  /*79720*/  ISETP.GE.AND P5, PT, R55, UR4, PT ;  /* 0x0000000437007c0c */ /* 0x000fe2000bfa6270 */
[----:B------:R-:W-:Y:S01]  /*79730*/  ULDC UR4, c[0x0][0x248] ;  /* 0x0000920000047ab9 */ /* 0x000fe20000000800 */
[----:B------:R-:W-:Y:S01]  /*79740*/  VIADD R46, R60, 0x78 ;  /* 0x000000783c2e7836 */ /* 0x000fe20000000000 */
[----:B------:R-:W-:Y:S01]  /*79750*/  PRMT R57, R6, 0x7632, R57 ;  /* 0x0000763206397816 */ /* 0x000fe20000000039 */
[----:B------:R0:W-:Y:S04]  /*79760*/  @P6 STG.E.U16 desc[UR6][R50.64], R6 ;  /* 0x0000000632006986 */ /* 0x0001e8000c101506 */
[----:B------:R4:W-:Y:S01]  /*79770*/  @P4 STG.E.U16 desc[UR6][R52.64], R57 ;  /* 0x0000003934004986 */ /* 0x0009e2000c101506 */
[----:B------:R-:W-:Y:S01]  /*79780*/  ISETP.LT.AND P4, PT, R59, UR10, !P2 ;  /* 0x0000000a3b007c0c */ /* 0x000fe2000d781270 */
[----:B-1----:R-:W-:-:S02]  /*79790*/  VIADD R48, R54, UR4 ;  /* 0x0000000436307c36 */ /* 0x002fc40008000000 */
[----:B0-----:R-:W2:Y:S01]  /*797a0*/  LDL.LU R6, [R1+0x18] ;  /* 0x0000180001067983 */ /* 0x001ea20000300800 */
[----:B------:R-:W-:Y:S01]  /*797b0*/  ISETP.GE.AND P0, PT, R46, UR8, PT ;  /* 0x000000082e007c0c */ /* 0x000fe2000bf06270 */
[----:B------:R-:W-:Y:S01]  /*797c0*/  IMAD.WIDE R46, R48, 0x2, R2 ;  /* 0x00000002302e7825 */ /* 0x000fe200078e0202 */
[----:B------:R-:W-:Y:S01]  /*797d0*/  ISETP.LT.AND P2, PT, R58, UR12, !P2 ;  /* 0x0000000c3a007c0c */ /* 0x000fe2000d741270 */
[----:B------:R-:W-:Y:S01]  /*797e0*/  ULDC UR4, c[0x0][0x248] ;  /* 0x0000920000047ab9 */ /* 0x000fe20000000800 */
[----:B------:R-:W-:Y:S01]  /*797f0*/  ISETP.LT.AND P6, PT, R59, UR14, !P1 ;  /* 0x0000000e3b007c0c */ /* 0x000fe2000cfc1270 */
[----:B----4-:R-:W-:Y:S01]  /*79800*/  VIADD R53, R60, 0x79 ;  /* 0x000000793c357836 */ /* 0x010fe20000000000 */
[----:B------:R-:W-:Y:S01]  /*79810*/  ULDC UR10, c[0x0][0x228] ;  /* 0x00008a00000a7ab9 */ /* 0x000fe20000000800 */
[----:B------:R-:W-:Y:S01]  /*79820*/  ULDC UR8, c[0x0][0x22c] ;  /* 0x00008b0000087ab9 */ /* 0x000fe20000000800 */
[----:B------:R-:W-:Y:S01]  /*79830*/  PRMT R54, R5, 0x7632, R54 ;  /* 0x0000763205367816 */ /* 0x000fe20000000036 */
[----:B------:R0:W-:Y:S01]  /*79840*/  @P4 STG.E.U16 desc[UR6][R46.64], R5 ;  /* 0x000000052e004986 */ /* 0x0001e2000c101506 */
[C---:B------:R-:W-:Y:S01]  /*79850*/  VIADD R52, R48.reuse, UR4 ;  /* 0x0000000430347c36 */ /* 0x040fe20008000000 */
[----:B------:R-:W-:Y:S01]  /*79860*/  ULDC UR4, c[0x0][0x22c] ;  /* 0x00008b0000047ab9 */ /* 0x000fe20000000800 */
[----:B------:R-:W-:Y:S01]  /*79870*/  ULDC UR12, c[0x0][0x228] ;  /* 0x00008a00000c7ab9 */ /* 0x000fe20000000800 */
[----:B------:R-:W-:Y:S01]  /*79880*/  ULDC UR14, c[0x0][0x228] ;  /* 0x00008a00000e7ab9 */ /* 0x000fe20000000800 */
[----:B0-----:R-:W4:Y:S01]  /*79890*/  LDL.LU R5, [R1+0x8] ;  /* 0x0000080001057983 */ /* 0x001f220000300800 */
[----:B------:R-:W-:-:S04]  /*798a0*/  IMAD.WIDE R48, R48, 0x2, R44 ;  /* 0x0000000230307825 */ /* 0x000fc800078e022c */
[----:B------:R-:W-:Y:S01]  /*798b0*/  IMAD.WIDE R50, R52, 0x2, R2 ;  /* 0x0000000234327825 */ /* 0x000fe200078e0202 */
[----:B------:R0:W-:Y:S01]  /*798c0*/  @P2 STG.E.U16 desc[UR6][R48.64], R54 ;  /* 0x0000003630002986 */ /* 0x0001e2000c101506 */
[----:B------:R-:W-:Y:S01]  /*798d0*/  ISETP.LT.AND P1, PT, R58, UR10, !P1 ;  /* 0x0000000a3a007c0c */ /* 0x000fe2000cf21270 */
[----:B------:R-:W-:Y:S01]  /*798e0*/  ULDC UR10, c[0x0][0x228] ;  /* 0x00008a00000a7ab9 */ /* 0x000fe20000000800 */
[----:B------:R-:W-:Y:S01]  /*798f0*/  ISETP.GE.AND P4, PT, R53, UR4, PT ;  /* 0x0000000435007c0c */ /* 0x000fe2000bf86270 */
[----:B------:R-:W-:Y:S01]  /*79900*/  ULDC UR4, c[0x0][0x248] ;  /* 0x0000920000047ab9 */ /* 0x000fe20000000800 */
[----:B------:R-:W-:Y:S01]  /*79910*/  VIADD R46, R60, 0x7a ;  /* 0x0000007a3c2e7836 */ /* 0x000fe20000000000 */
[----:B------:R-:W-:Y:S01]  /*79920*/  IADD3 R53, R52, UR4, RZ ;  /* 0x0000000434357c10 */ /* 0x000fe2000fffe0ff */
[----:B------:R-:W-:Y:S01]  /*79930*/  VIADD R55, R60, 0x7b ;  /* 0x0000007b3c377836 */ /* 0x000fe20000000000 */
[----:B------:R-:W-:Y:S02]  /*79940*/  ULDC UR4, c[0x0][0x22c] ;  /* 0x00008b0000047ab9 */ /* 0x000fe40000000800 */
[----:B------:R-:W-:Y:S01]  /*79950*/  ISETP.GE.AND P2, PT, R46, UR8, PT ;  /* 0x000000082e007c0c */ /* 0x000fe2000bf46270 */
[----:B------:R-:W-:Y:S01]  /*79960*/  IMAD.WIDE R46, R52, 0x2, R44 ;  /* 0x00000002342e7825 */ /* 0x000fe200078e022c */
[----:B------:R-:W-:-:S03]  /*79970*/  ULDC UR8, c[0x0][0x248] ;  /* 0x0000920000087ab9 */ /* 0x000fc60000000800 */
[----:B0-----:R-:W-:Y:S01]  /*79980*/  IMAD.WIDE R48, R53, 0x2, R2 ;  /* 0x0000000235307825 */ /* 0x001fe200078e0202 */
[----:B---3--:R0:W-:Y:S01]  /*79990*/  @P6 STG.E.U16 desc[UR6][R50.64], R4 ;  /* 0x0000000432006986 */ /* 0x0081e2000c101506 */
[----:B------:R-:W-:Y:S02]  /*799a0*/  PRMT R54, R4, 0x7632, R54 ;  /* 0x0000763204367816 */ /* 0x000fe40000000036 */
[----:B------:R-:W-:Y:S01]  /*799b0*/  ISETP.LT.AND P6, PT, R59, UR12, !P5 ;  /* 0x0000000c3b007c0c */ /* 0x000fe2000efc1270 */
[----:B------:R-:W-:Y:S01]  /*799c0*/  ULDC UR12, c[0x0][0x228] ;  /* 0x00008a00000c7ab9 */ /* 0x000fe20000000800 */
[----:B0-----:R-:W3:Y:S04]  /*799d0*/  LDL.LU R4, [R1+0x1c] ;  /* 0x00001c0001047983 */ /* 0x001ee80000300800 */
[----:B------:R-:W-:Y:S01]  /*799e0*/  @P1 STG.E.U16 desc[UR6][R46.64], R54 ;  /* 0x000000362e001986 */ /* 0x000fe2000c101506 */
[----:B------:R-:W-:-:S06]  /*799f0*/  PRMT R52, R61, 0x7632, R52 ;  /* 0x000076323d347816 */ /* 0x000fcc0000000034 */
[----:B------:R0:W-:Y:S04]  /*79a00*/  @P6 STG.E.U16 desc[UR6][R48.64], R61 ;  /* 0x0000003d30006986 */ /* 0x0001e8000c101506 */
[----:B0-----:R-:W3:Y:S01]  /*79a10*/  LDL.LU R61, [R1+0xc] ;  /* 0x00000c00013d7983 */ /* 0x001ee20000300800 */
[----:B------:R-:W-:Y:S01]  /*79a20*/  ISETP.LT.AND P5, PT, R58, UR14, !P5 ;  /* 0x0000000e3a007c0c */ /* 0x000fe2000efa1270 */
[----:B------:R-:W-:Y:S01]  /*79a30*/  IMAD.WIDE R50, R53, 0x2, R44 ;  /* 0x0000000235327825 */ /* 0x000fe200078e022c */
[----:B------:R-:W-:Y:S01]  /*79a40*/  ISETP.GE.AND P1, PT, R55, UR4, PT ;  /* 0x0000000437007c0c */ /* 0x000fe2000bf26270 */
[----:B------:R-:W-:Y:S01]  /*79a50*/  ULDC UR4, c[0x0][0x248] ;  /* 0x0000920000047ab9 */ /* 0x000fe20000000800 */
[----:B------:R-:W-:Y:S01]  /*79a60*/  ULDC UR14, c[0x0][0x228] ;  /* 0x00008a00000e7ab9 */ /* 0x000fe20000000800 */
[----:B------:R-:W-:Y:S01]  /*79a70*/  VIADD R48, R53, UR4 ;  /* 0x0000000435307c36 */ /* 0x000fe20008000000 */
[C---:B------:R-:W-:Y:S01]  /*79a80*/  ISETP.LT.AND P6, PT, R59.reuse, UR14, !P4 ;  /* 0x0000000e3b007c0c */ /* 0x040fe2000e7c1270 */
[----:B------:R-:W3:Y:S06]  /*79a90*/  LDL.LU R11, [R1+0x320] ;  /* 0x00032000010b7983 */ /* 0x000eec0000300800 */
[----:B------:R0:W-:Y:S01]  /*79aa0*/  @P5 STG.E.U16 desc[UR6][R50.64], R52 ;  /* 0x0000003432005986 */ /* 0x0001e2000c101506 */
[----:B------:R-:W-:Y:S01]  /*79ab0*/  ISETP.LT.AND P5, PT, R59, UR10, !P0 ;  /* 0x0000000a3b007c0c */ /* 0x000fe2000c7a1270 */
[----:B------:R-:W-:Y:S01]  /*79ac0*/  VIADD R54, R48, UR8 ;  /* 0x0000000830367c36 */ /* 0x000fe20008000000 */
[----:B------:R-:W-:Y:S01]  /*79ad0*/  ISETP.LT.AND P0, PT, R58, UR12, !P0 ;  /* 0x0000000c3a007c0c */ /* 0x000fe2000c701270 */
[----:B------:R-:W-:Y:S01]  /*79ae0*/  IMAD.WIDE R46, R48, 0x2, R2 ;  /* 0x00000002302e7825 */ /* 0x000fe200078e0202 */
[----:B------:R-:W-:Y:S01]  /*79af0*/  ISETP.LT.AND P4, PT, R58, UR16, !P4 ;  /* 0x000000103a007c0c */ /* 0x000fe2000e781270 */
[----:B------:R-:W-:Y:S01]  /*79b00*/  ULDC UR10, c[0x0][0x228] ;  /* 0x00008a00000a7ab9 */ /* 0x000fe20000000800 */
[----:B------:R-:W-:Y:S01]  /*79b10*/  PRMT R56, R10, 0x7632, R56 ;  /* 0x000076320a387816 */ /* 0x000fe20000000038 */
[----:B------:R-:W-:Y:S01]  /*79b20*/  IMAD.WIDE R48, R48, 0x2, R44 ;  /* 0x0000000230307825 */ /* 0x000fe200078e022c */
[----:B------:R-:W-:Y:S01]  /*79b30*/  ULDC UR4, c[0x0][0x22c] ;  /* 0x00008b0000047ab9 */ /* 0x000fe20000000800 */
[----:B------:R-:W-:Y:S01]  /*79b40*/  ULDC UR8, c[0x0][0x22c] ;  /* 0x00008b0000087ab9 */ /* 0x000fe20000000800 */
[----:B------:R-:W-:Y:S01]  /*79b50*/  ULDC UR12, c[0x0][0x228] ;  /* 0x00008a00000c7ab9 */ /* 0x000fe20000000800 */
[C---:B0-----:R-:W-:Y:S01]  /*79b60*/  IMAD.WIDE R50, R54.reuse, 0x2, R2 ;  /* 0x0000000236327825 */ /* 0x041fe200078e0202 */
[----:B------:R-:W-:Y:S01]  /*79b70*/  ULDC UR14, c[0x0][0x228] ;  /* 0x00008a00000e7ab9 */ /* 0x000fe20000000800 */
[----:B------:R0:W-:Y:S01]  /*79b80*/  @P5 STG.E.U16 desc[UR6][R46.64], R10 ;  /* 0x0000000a2e005986 */ /* 0x0001e2000c101506 */
[----:B------:R-:W-:Y:S01]  /*79b90*/  ULDC UR16, c[0x0][0x228] ;  /* 0x00008a0000107ab9 */ /* 0x000fe20000000800 */
[----:B------:R-:W-:-:S02]  /*79ba0*/  IMAD.WIDE R52, R54, 0x2, R44 ;  /* 0x0000000236347825 */ /* 0x000fc400078e022c */
[----:B------:R-:W-:Y:S01]  /*79bb0*/  @P0 STG.E.U16 desc[UR6][R48.64], R56 ;  /* 0x0000003830000986 */ /* 0x000fe2000c101506 */
[----:B------:R-:W-:-:S03]  /*79bc0*/  PRMT R57, R9, 0x7632, R57 ;  /* 0x0000763209397816 */ /* 0x000fc60000000039 */
[----:B------:R1:W-:Y:S01]  /*79bd0*/  @P6 STG.E.U16 desc[UR6][R50.64], R9 ;  /* 0x0000000932006986 */ /* 0x0003e2000c101506 */
[----:B------:R-:W-:-:S03]  /*79be0*/  VIADD R55, R60, 0x7c ;  /* 0x0000007c3c377836 */ /* 0x000fc60000000000 */
[----:B------:R1:W-:Y:S01]  /*79bf0*/  @P4 STG.E.U16 desc[UR6][R52.64], R57 ;  /* 0x0000003934004986 */ /* 0x0003e2000c101506 */
[----:B------:R-:W-:Y:S01]  /*79c00*/  ISETP.LT.AND P4, PT, R59, UR10, !P2 ;  /* 0x0000000a3b007c0c */ /* 0x000fe2000d781270 */
[----:B0-----:R-:W-:Y:S02]  /*79c10*/  VIADD R46, R60, 0x7d ;  /* 0x0000007d3c2e7836 */ /* 0x001fe40000000000 */
[----:B-1----:R-:W3:Y:S01]  /*79c20*/  LDL.LU R9, [R1+0x330] ;  /* 0x0003300001097983 */ /* 0x002ee20000300800 */
[----:B------:R-:W-:Y:S01]  /*79c30*/  ISETP.GE.AND P5, PT, R55, UR4, PT ;  /* 0x0000000437007c0c */ /* 0x000fe2000bfa6270 */
[----:B------:R-:W-:Y:S01]  /*79c40*/  ULDC UR4, c[0x0][0x248] ;  /* 0x0000920000047ab9 */ /* 0x000fe20000000800 */
[----:B------:R-:W-:Y:S01]  /*79c50*/  ISETP.LT.AND P6, PT, R59, UR14, !P1 ;  /* 0x0000000e3b007c0c */ /* 0x000fe2000cfc1270 */
[----:B------:R-:W-:Y:S01]  /*79c60*/  VIADD R48, R54, UR4 ;  /* 0x0000000436307c36 */ /* 0x000fe20008000000 */
[----:B------:R-:W-:Y:S01]  /*79c70*/  ISETP.GE.AND P0, PT, R46, UR8, PT ;  /* 0x000000082e007c0c */ /* 0x000fe2000bf06270 */
[----:B------:R-:W-:Y:S01]  /*79c80*/  ULDC UR4, c[0x0][0x248] ;  /* 0x0000920000047ab9 */ /* 0x000fe20000000800 */
[----:B------:R-:W-:Y:S01]  /*79c90*/  ISETP.LT.AND P2, PT, R58, UR12, !P2 ;  /* 0x0000000c3a007c0c */ /* 0x000fe2000d741270 */
[----:B------:R-:W-:Y:S01]  /*79ca0*/  IMAD.WIDE R46, R48, 0x2, R2 ;  /* 0x00000002302e7825 */ /* 0x000fe200078e0202 */
[----:B------:R-:W-:Y:S01]  /*79cb0*/  PRMT R54, R8, 0x7632, R54 ;  /* 0x0000763208367816 */ /* 0x000fe20000000036 */
        /* <DEDUP_REMOVED lines=8> */
[----:B------:R-:W-:Y:S01]  /*79d40*/  IMAD.WIDE R50, R52, 0x2, R2 ;  /* 0x0000000234327825 */ /* 0x000fe200078e0202 */
[----:B0-----:R-:W3:Y:S03]  /*79d50*/  LDL.LU R8, [R1+0x324] ;  /* 0x0003240001087983 */ /* 0x001ee60000300800 */
[----:B------:R-:W-:Y:S01]  /*79d60*/  VIADD R53, R60, 0x7e ;  /* 0x0000007e3c357836 */ /* 0x000fe20000000000 */
[----:B------:R-:W-:Y:S01]  /*79d70*/  ISETP.LT.AND P1, PT, R58, UR10, !P1 ;  /* 0x0000000a3a007c0c */ /* 0x000fe2000cf21270 */
[C---:B------:R-:W-:Y:S01]  /*79d80*/  VIADD R55, R60.reuse, 0x80 ;  /* 0x000000803c377836 */ /* 0x040fe20000000000 */
[----:B------:R0:W-:Y:S01]  /*79d90*/  @P2 STG.E.U16 desc[UR6][R48.64], R54 ;  /* 0x0000003630002986 */ /* 0x0001e2000c101506 */
[----:B------:R-:W-:Y:S01]  /*79da0*/  IADD3 R46, R60, 0x7f, RZ ;  /* 0x0000007f3c2e7810 */ /* 0x000fe20007ffe0ff */
[----:B------:R-:W-:Y:S01]  /*79db0*/  ULDC UR10, c[0x0][0x22c] ;  /* 0x00008b00000a7ab9 */ /* 0x000fe20000000800 */
[----:B------:R-:W-:Y:S01]  /*79dc0*/  ISETP.GE.AND P4, PT, R53, UR4, PT ;  /* 0x0000000435007c0c */ /* 0x000fe2000bf86270 */
[----:B------:R-:W-:-:S02]  /*79dd0*/  ULDC UR4, c[0x0][0x248] ;  /* 0x0000920000047ab9 */ /* 0x000fc40000000800 */
[----:B------:R-:W-:Y:S01]  /*79de0*/  VIADD R53, R52, UR4 ;  /* 0x0000000434357c36 */ /* 0x000fe20008000000 */
[----:B------:R-:W-:Y:S01]  /*79df0*/  ISETP.GE.AND P2, PT, R46, UR8, PT ;  /* 0x000000082e007c0c */ /* 0x000fe2000bf46270 */
[----:B------:R-:W-:Y:S01]  /*79e00*/  IMAD.WIDE R46, R52, 0x2, R44 ;  /* 0x00000002342e7825 */ /* 0x000fe200078e022c */
[----:B------:R-:W-:Y:S01]  /*79e10*/  ULDC UR4, c[0x0][0x22c] ;  /* 0x00008b0000047ab9 */ /* 0x000fe20000000800 */
[----:B------:R-:W-:Y:S02]  /*79e20*/  ULDC UR8, c[0x0][0x248] ;  /* 0x0000920000087ab9 */ /* 0x000fe40000000800 */
[----:B0-----:R-:W-:Y:S01]  /*79e30*/  IMAD.WIDE R48, R53, 0x2, R2 ;  /* 0x0000000235307825 */ /* 0x001fe200078e0202 */
[----:B--2---:R0:W-:Y:S01]  /*79e40*/  @P6 STG.E.U16 desc[UR6][R50.64], R7 ;  /* 0x0000000732006986 */ /* 0x0041e2000c101506 */
[----:B------:R-:W-:Y:S02]  /*79e50*/  PRMT R54, R7, 0x7632, R54 ;  /* 0x0000763207367816 */ /* 0x000fe40000000036 */
[----:B------:R-:W-:Y:S01]  /*79e60*/  ISETP.LT.AND P6, PT, R59, UR12, !P5 ;  /* 0x0000000c3b007c0c */ /* 0x000fe2000efc1270 */
[----:B------:R-:W-:Y:S01]  /*79e70*/  ULDC UR12, c[0x0][0x228] ;  /* 0x00008a00000c7ab9 */ /* 0x000fe20000000800 */
[----:B------:R-:W-:Y:S01]  /*79e80*/  ISETP.LT.AND P5, PT, R58, UR14, !P5 ;  /* 0x0000000e3a007c0c */ /* 0x000fe2000efa1270 */
[----:B0-----:R-:W2:Y:S01]  /*79e90*/  LDL.LU R7, [R1+0x334] ;  /* 0x0003340001077983 */ /* 0x001ea20000300800 */
[----:B------:R-:W-:Y:S01]  /*79ea0*/  IMAD.WIDE R50, R53, 0x2, R44 ;  /* 0x0000000235327825 */ /* 0x000fe200078e022c */
[----:B------:R-:W-:-:S02]  /*79eb0*/  ULDC UR14, c[0x0][0x228] ;  /* 0x00008a00000e7ab9 */ /* 0x000fc40000000800 */
[----:B------:R0:W-:Y:S01]  /*79ec0*/  @P1 STG.E.U16 desc[UR6][R46.64], R54 ;  /* 0x000000362e001986 */ /* 0x0001e2000c101506 */
[----:B------:R-:W-:Y:S01]  /*79ed0*/  ISETP.GE.AND P1, PT, R55, UR4, PT ;  /* 0x0000000437007c0c */ /* 0x000fe2000bf26270 */
[----:B------:R-:W-:Y:S01]  /*79ee0*/  ULDC UR4, c[0x0][0x248] ;  /* 0x0000920000047ab9 */ /* 0x000fe20000000800 */
[----:B------:R-:W-:-:S03]  /*79ef0*/  PRMT R52, R6, 0x7632, R52 ;  /* 0x0000763206347816 */ /* 0x000fc60000000034 */
[----:B------:R1:W-:Y:S04]  /*79f00*/  @P6 STG.E.U16 desc[UR6][R48.64], R6 ;  /* 0x0000000630006986 */ /* 0x0003e8000c101506 */
[----:B------:R-:W-:Y:S01]  /*79f10*/  @P5 STG.E.U16 desc[UR6][R50.64], R52 ;  /* 0x0000003432005986 */ /* 0x000fe2000c101506 */
[----:B------:R-:W-:Y:S01]  /*79f20*/  ISETP.LT.AND P5, PT, R59, UR12, !P0 ;  /* 0x0000000c3b007c0c */ /* 0x000fe2000c7a1270 */
[----:B0-----:R-:W-:Y:S02]  /*79f30*/  VIADD R54, R60, 0x81 ;  /* 0x000000813c367836 */ /* 0x001fe40000000000 */
[----:B-1----:R-:W-:Y:S01]  /*79f40*/  VIADD R48, R53, UR4 ;  /* 0x0000000435307c36 */ /* 0x002fe20008000000 */
[----:B------:R-:W2:Y:S01]  /*79f50*/  LDL.LU R6, [R1+0x328] ;  /* 0x0003280001067983 */ /* 0x000ea20000300800 */
[----:B------:R-:W-:Y:S01]  /*79f60*/  ISETP.LT.AND P0, PT, R58, UR14, !P0 ;  /* 0x0000000e3a007c0c */ /* 0x000fe2000c701270 */
[----:B------:R-:W-:Y:S01]  /*79f70*/  ULDC UR4, c[0x0][0x248] ;  /* 0x0000920000047ab9 */ /* 0x000fe20000000800 */
[----:B------:R-:W-:Y:S01]  /*79f80*/  IMAD.WIDE R46, R48, 0x2, R2 ;  /* 0x00000002302e7825 */ /* 0x000fe200078e0202 */
[----:B------:R-:W-:Y:S01]  /*79f90*/  ISETP.LT.AND P6, PT, R59, UR16, !P4 ;  /* 0x000000103b007c0c */ /* 0x000fe2000e7c1270 */
[----:B------:R-:W-:Y:S01]  /*79fa0*/  ULDC UR12, c[0x0][0x228] ;  /* 0x00008a00000c7ab9 */ /* 0x000fe20000000800 */
[----:B------:R-:W-:Y:S01]  /*79fb0*/  ULDC UR14, c[0x0][0x228] ;  /* 0x00008a00000e7ab9 */ /* 0x000fe20000000800 */
[----:B----4-:R-:W-:-:S02]  /*79fc0*/  PRMT R57, R5, 0x7632, R57 ;  /* 0x0000763205397816 */ /* 0x010fc40000000039 */
[----:B------:R0:W-:Y:S01]  /*79fd0*/  @P5 STG.E.U16 desc[UR6][R46.64], R5 ;  /* 0x000000052e005986 */ /* 0x0001e2000c101506 */
[----:B------:R-:W-:Y:S01]  /*79fe0*/  VIADD R55, R48, UR8 ;  /* 0x0000000830377c36 */ /* 0x000fe20008000000 */
[----:B------:R-:W-:Y:S01]  /*79ff0*/  ISETP.LT.AND P4, PT, R58, UR18, !P4 ;  /* 0x000000123a007c0c */ /* 0x000fe2000e781270 */
[----:B------:R-:W-:Y:S01]  /*7a000*/  ULDC UR16, c[0x0][0x228] ;  /* 0x00008a0000107ab9 */ /* 0x000fe20000000800 */
[----:B0-----:R-:W4:Y:S01]  /*7a010*/  LDL.LU R5, [R1+0x338] ;  /* 0x0003380001057983 */ /* 0x001f220000300800 */
[----:B------:R-:W-:Y:S01]  /*7a020*/  IMAD.WIDE R48, R48, 0x2, R44 ;  /* 0x0000000230307825 */ /* 0x000fe200078e022c */
[----:B------:R-:W-:Y:S01]  /*7a030*/  ISETP.GE.AND P5, PT, R54, UR10, PT ;  /* 0x0000000a36007c0c */ /* 0x000fe2000bfa6270 */
[----:B------:R-:W-:Y:S01]  /*7a040*/  ULDC UR10, c[0x0][0x228] ;  /* 0x00008a00000a7ab9 */ /* 0x000fe20000000800 */
[----:B------:R-:W-:Y:S01]  /*7a050*/  ULDC UR8, c[0x0][0x22c] ;  /* 0x00008b0000087ab9 */ /* 0x000fe20000000800 */
[----:B------:R-:W-:Y:S01]  /*7a060*/  IMAD.WIDE R50, R55, 0x2, R2 ;  /* 0x0000000237327825 */ /* 0x000fe200078e0202 */
[----:B------:R0:W-:Y:S01]  /*7a070*/  @P0 STG.E.U16 desc[UR6][R48.64], R57 ;  /* 0x0000003930000986 */ /* 0x0001e2000c101506 */
[----:B------:R-:W-:-:S02]  /*7a080*/  ULDC UR18, c[0x0][0x228] ;  /* 0x00008a0000127ab9 */ /* 0x000fc40000000800 */
[----:B------:R-:W-:-:S04]  /*7a090*/  IMAD.WIDE R52, R55, 0x2, R44 ;  /* 0x0000000237347825 */ /* 0x000fc800078e022c */
[----:B------:R-:W-:Y:S02]  /*7a0a0*/  VIADD R46, R60, 0x82 ;  /* 0x000000823c2e7836 */ /* 0x000fe40000000000 */
[----:B0-----:R-:W-:-:S03]  /*7a0b0*/  VIADD R48, R55, UR4 ;  /* 0x0000000437307c36 */ /* 0x001fc60008000000 */
[----:B------:R-:W-:Y:S01]  /*7a0c0*/  ISETP.GE.AND P0, PT, R46, UR8, PT ;  /* 0x000000082e007c0c */ /* 0x000fe2000bf06270 */
[----:B------:R-:W-:Y:S01]  /*7a0d0*/  ULDC UR4, c[0x0][0x248] ;  /* 0x0000920000047ab9 */ /* 0x000fe20000000800 */
[----:B------:R-:W-:Y:S01]  /*7a0e0*/  ULDC UR8, c[0x0][0x22c] ;  /* 0x00008b0000087ab9 */ /* 0x000fe20000000800 */
[----:B------:R-:W-:Y:S01]  /*7a0f0*/  IMAD.WIDE R46, R48, 0x2, R2 ;  /* 0x00000002302e7825 */ /* 0x000fe200078e0202 */
[----:B---3--:R-:W-:Y:S01]  /*7a100*/  PRMT R56, R4, 0x7632, R56 ;  /* 0x0000763204387816 */ /* 0x008fe20000000038 */
[----:B------:R0:W-:Y:S04]  /*7a110*/  @P6 STG.E.U16 desc[UR6][R50.64], R4 ;  /* 0x0000000432006986 */ /* 0x0001e8000c101506 */
[----:B------:R-:W-:Y:S01]  /*7a120*/  @P4 STG.E.U16 desc[UR6][R52.64], R56 ;  /* 0x0000003834004986 */ /* 0x000fe2000c101506 */
[----:B------:R-:W-:Y:S01]  /*7a130*/  ISETP.LT.AND P4, PT, R59, UR10, !P2 ;  /* 0x0000000a3b007c0c */ /* 0x000fe2000d781270 */
[----:B------:R-:W-:-:S02]  /*7a140*/  ULDC UR10, c[0x0][0x228] ;  /* 0x00008a00000a7ab9 */ /* 0x000fc40000000800 */
[----:B0-----:R-:W3:Y:S01]  /*7a150*/  LDL.LU R4, [R1+0x32c] ;  /* 0x00032c0001047983 */ /* 0x001ee20000300800 */
[----:B------:R-:W-:-:S09]  /*7a160*/  PRMT R54, R61, 0x7632, R54 ;  /* 0x000076323d367816 */ /* 0x000fd20000000036 */
[----:B------:R0:W-:Y:S04]  /*7a170*/  @P4 STG.E.U16 desc[UR6][R46.64], R61 ;  /* 0x0000003d2e004986 */ /* 0x0001e8000c101506 */
[----:B0-----:R-:W3:Y:S01]  /*7a180*/  LDL.LU R61, [R1+0x33c] ;  /* 0x00033c00013d7983 */ /* 0x001ee20000300800 */
[----:B------:R-:W-:Y:S02]  /*7a190*/  ISETP.LT.AND P2, PT, R58, UR12, !P2 ;  /* 0x0000000c3a007c0c */ /* 0x000fe4000d741270 */
[----:B------:R-:W-:Y:S01]  /*7a1a0*/  ISETP.LT.AND P6, PT, R59, UR14, !P1 ;  /* 0x0000000e3b007c0c */ /* 0x000fe2000cfc1270 */
[----:B------:R-:W-:Y:S01]  /*7a1b0*/  VIADD R52, R48, UR4 ;  /* 0x0000000430347c36 */ /* 0x000fe20008000000 */
[----:B------:R-:W-:Y:S01]  /*7a1c0*/  IADD3 R53, R60, 0x83, RZ ;  /* 0x000000833c357810 */ /* 0x000fe20007ffe0ff */
[----:B------:R-:W-:Y:S01]  /*7a1d0*/  IMAD.WIDE R48, R48, 0x2, R44 ;  /* 0x0000000230307825 */ /* 0x000fe200078e022c */
[----:B------:R-:W-:Y:S01]  /*7a1e0*/  ULDC UR12, c[0x0][0x228] ;  /* 0x00008a00000c7ab9 */ /* 0x000fe20000000800 */
[----:B------:R-:W-:Y:S01]  /*7a1f0*/  ULDC UR4, c[0x0][0x22c] ;  /* 0x00008b0000047ab9 */ /* 0x000fe20000000800 */
[----:B------:R-:W-:Y:S01]  /*7a200*/  ULDC UR14, c[0x0][0x228] ;  /* 0x00008a00000e7ab9 */ /* 0x000fe20000000800 */
[----:B------:R-:W-:Y:S01]  /*7a210*/  IMAD.WIDE R50, R52, 0x2, R2 ;  /* 0x0000000234327825 */ /* 0x000fe200078e0202 */
[----:B------:R-:W-:Y:S01]  /*7a220*/  ISETP.LT.AND P1, PT, R58, UR10, !P1 ;  /* 0x0000000a3a007c0c */ /* 0x000fe2000cf21270 */
[----:B------:R-:W3:Y:S01]  /*7a230*/  LDL.LU R10, [R1+0x350] ;  /* 0x00035000010a7983 */ /* 0x000ee20000300800 */
[----:B------:R-:W-:Y:S01]  /*7a240*/  ISETP.GE.AND P4, PT, R53, UR4, PT ;  /* 0x0000000435007c0c */ /* 0x000fe2000bf86270 */
[----:B------:R-:W-:Y:S01]  /*7a250*/  VIADD R46, R60, 0x84 ;  /* 0x000000843c2e7836 */ /* 0x000fe20000000000 */
[----:B------:R-:W-:Y:S01]  /*7a260*/  ULDC UR4, c[0x0][0x248] ;  /* 0x0000920000047ab9 */ /* 0x000fe20000000800 */
[----:B------:R0:W-:Y:S01]  /*7a270*/  @P2 STG.E.U16 desc[UR6][R48.64], R54 ;  /* 0x0000003630002986 */ /* 0x0001e2000c101506 */
[----:B------:R-:W-:Y:S01]  /*7a280*/  PRMT R55, R11, 0x7632, R55 ;  /* 0x000076320b377816 */ /* 0x000fe20000000037 */
[----:B------:R-:W-:-:S02]  /*7a290*/  ULDC UR10, c[0x0][0x228] ;  /* 0x00008a00000a7ab9 */ /* 0x000fc40000000800 */
[----:B------:R1:W-:Y:S01]  /*7a2a0*/  @P6 STG.E.U16 desc[UR6][R50.64], R11 ;  /* 0x0000000b32006986 */ /* 0x0003e2000c101506 */
        /* <DEDUP_REMOVED lines=8> */
[----:B------:R-:W-:Y:S01]  /*7a330*/  ULDC UR8, c[0x0][0x248] ;  /* 0x0000920000087ab9 */ /* 0x000fe20000000800 */
[C---:B0-----:R-:W-:Y:S01]  /*7a340*/  IMAD.WIDE R48, R53.reuse, 0x2, R2 ;  /* 0x0000000235307825 */ /* 0x041fe200078e0202 */
[----:B------:R-:W-:Y:S03]  /*7a350*/  @P1 STG.E.U16 desc[UR6][R46.64], R55 ;  /* 0x000000372e001986 */ /* 0x000fe6000c101506 */
[----:B-1----:R-:W-:Y:S01]  /*7a360*/  IMAD.WIDE R50, R53, 0x2, R44 ;  /* 0x0000000235327825 */ /* 0x002fe200078e022c */
[----:B------:R-:W-:Y:S01]  /*7a370*/  PRMT R52, R9, 0x7632, R52 ;  /* 0x0000763209347816 */ /* 0x000fe20000000034 */
[----:B------:R0:W-:Y:S02]  /*7a380*/  @P6 STG.E.U16 desc[UR6][R48.64], R9 ;  /* 0x0000000930006986 */ /* 0x0001e4000c101506 */
[----:B------:R-:W-:-:S02]  /*7a390*/  VIADD R54, R60, 0x85 ;  /* 0x000000853c367836 */ /* 0x000fc40000000000 */
[----:B------:R1:W-:Y:S01]  /*7a3a0*/  @P5 STG.E.U16 desc[UR6][R50.64], R52 ;  /* 0x0000003432005986 */ /* 0x0003e2000c101506 */
[----:B------:R-:W-:Y:S01]  /*7a3b0*/  ISETP.LT.AND P5, PT, R59, UR10, !P0 ;  /* 0x0000000a3b007c0c */ /* 0x000fe2000c7a1270 */
[----:B------:R-:W-:Y:S01]  /*7a3c0*/  ULDC UR10, c[0x0][0x228] ;  /* 0x00008a00000a7ab9 */ /* 0x000fe20000000800 */
[----:B------:R-:W-:Y:S01]  /*7a3d0*/  ISETP.GE.AND P1, PT, R54, UR4, PT ;  /* 0x0000000436007c0c */ /* 0x000fe2000bf26270 */
[----:B------:R-:W-:Y:S02]  /*7a3e0*/  ULDC UR4, c[0x0][0x248] ;  /* 0x0000920000047ab9 */ /* 0x000fe40000000800 */
[----:B0-----:R-:W-:Y:S01]  /*7a3f0*/  VIADD R48, R53, UR4 ;  /* 0x0000000435307c36 */ /* 0x001fe20008000000 */
[----:B------:R-:W3:Y:S01]  /*7a400*/  LDL.LU R9, [R1+0x340] ;  /* 0x0003400001097983 */ /* 0x000ee20000300800 */
[----:B------:R-:W-:Y:S02]  /*7a410*/  ISETP.LT.AND P0, PT, R58, UR12, !P0 ;  /* 0x0000000c3a007c0c */ /* 0x000fe4000c701270 */
[----:B------:R-:W-:Y:S01]  /*7a420*/  PRMT R56, R8, 0x7632, R56 ;  /* 0x0000763208387816 */ /* 0x000fe20000000038 */
[----:B------:R-:W-:Y:S01]  /*7a430*/  IMAD.WIDE R46, R48, 0x2, R2 ;  /* 0x00000002302e7825 */ /* 0x000fe200078e0202 */
[----:B------:R-:W-:Y:S01]  /*7a440*/  ISETP.LT.AND P6, PT, R59, UR14, !P4 ;  /* 0x0000000e3b007c0c */ /* 0x000fe2000e7c1270 */
[----:B------:R-:W-:Y:S01]  /*7a450*/  ULDC UR4, c[0x0][0x22c] ;  /* 0x00008b0000047ab9 */ /* 0x000fe20000000800 */
[----:B------:R-:W-:Y:S01]  /*7a460*/  ISETP.LT.AND P4, PT, R58, UR16, !P4 ;  /* 0x000000103a007c0c */ /* 0x000fe2000e781270 */
[C---:B------:R-:W-:Y:S01]  /*7a470*/  VIADD R54, R48.reuse, UR8 ;  /* 0x0000000830367c36 */ /* 0x040fe20008000000 */
[----:B------:R0:W-:Y:S01]  /*7a480*/  @P5 STG.E.U16 desc[UR6][R46.64], R8 ;  /* 0x000000082e005986 */ /* 0x0001e2000c101506 */
[----:B------:R-:W-:Y:S01]  /*7a490*/  IMAD.WIDE R48, R48, 0x2, R44 ;  /* 0x0000000230307825 */ /* 0x000fe200078e022c */
[----:B------:R-:W-:Y:S01]  /*7a4a0*/  ULDC UR8, c[0x0][0x22c] ;  /* 0x00008b0000087ab9 */ /* 0x000fe20000000800 */
[----:B------:R-:W-:Y:S01]  /*7a4b0*/  ULDC UR12, c[0x0][0x228] ;  /* 0x00008a00000c7ab9 */ /* 0x000fe20000000800 */
[----:B------:R-:W-:Y:S01]  /*7a4c0*/  ULDC UR14, c[0x0][0x228] ;  /* 0x00008a00000e7ab9 */ /* 0x000fe20000000800 */
[C---:B-1----:R-:W-:Y:S01]  /*7a4d0*/  IMAD.WIDE R50, R54.reuse, 0x2, R2 ;  /* 0x0000000236327825 */ /* 0x042fe200078e0202 */
[----:B------:R-:W-:Y:S01]  /*7a4e0*/  ULDC UR16, c[0x0][0x228] ;  /* 0x00008a0000107ab9 */ /* 0x000fe20000000800 */
[----:B0-----:R-:W3:Y:S02]  /*7a4f0*/  LDL.LU R8, [R1+0x354] ;  /* 0x0003540001087983 */ /* 0x001ee40000300800 */
[----:B------:R-:W-:-:S02]  /*7a500*/  IMAD.WIDE R52, R54, 0x2, R44 ;  /* 0x0000000236347825 */ /* 0x000fc400078e022c */
[----:B------:R0:W-:Y:S02]  /*7a510*/  @P0 STG.E.U16 desc[UR6][R48.64], R56 ;  /* 0x0000003830000986 */ /* 0x0001e4000c101506 */
[C---:B------:R-:W-:Y:S02]  /*7a520*/  VIADD R55, R60.reuse, 0x86 ;  /* 0x000000863c377836 */ /* 0x040fe40000000000 */
[----:B------:R-:W-:-:S03]  /*7a530*/  VIADD R46, R60, 0x87 ;  /* 0x000000873c2e7836 */ /* 0x000fc60000000000 */
[----:B------:R-:W-:Y:S01]  /*7a540*/  ISETP.GE.AND P5, PT, R55, UR4, PT ;  /* 0x0000000437007c0c */ /* 0x000fe2000bfa6270 */
[----:B------:R-:W-:Y:S01]  /*7a550*/  ULDC UR4, c[0x0][0x248] ;  /* 0x0000920000047ab9 */ /* 0x000fe20000000800 */
        /* <DEDUP_REMOVED lines=17> */
[C---:B-1----:R-:W-:Y:S01]  /*7a670*/  IADD3 R52, R48.reuse, UR4, RZ ;  /* 0x0000000430347c10 */ /* 0x042fe2000fffe0ff */
[----:B------:R-:W-:Y:S01]  /*7a680*/  IMAD.WIDE R48, R48, 0x2, R44 ;  /* 0x0000000230307825 */ /* 0x000fe200078e022c */
[----:B------:R-:W-:Y:S01]  /*7a690*/  ULDC UR4, c[0x0][0x22c] ;  /* 0x00008b0000047ab9 */ /* 0x000fe20000000800 */
[----:B------:R-:W-:Y:S02]  /*7a6a0*/  ULDC UR14, c[0x0][0x228] ;  /* 0x00008a00000e7ab9 */ /* 0x000fe40000000800 */
[----:B------:R-:W-:Y:S01]  /*7a6b0*/  IMAD.WIDE R50, R52, 0x2, R2 ;  /* 0x0000000234327825 */ /* 0x000fe200078e0202 */
[----:B0-----:R-:W2:Y:S03]  /*7a6c0*/  LDL.LU R6, [R1+0x358] ;  /* 0x0003580001067983 */ /* 0x001ea60000300800 */
[----:B------:R-:W-:Y:S01]  /*7a6d0*/  VIADD R53, R60, 0x88 ;  /* 0x000000883c357836 */ /* 0x000fe20000000000 */
[----:B------:R0:W-:Y:S01]  /*7a6e0*/  @P2 STG.E.U16 desc[UR6][R48.64], R54 ;  /* 0x0000003630002986 */ /* 0x0001e2000c101506 */
[----:B------:R-:W-:Y:S01]  /*7a6f0*/  ISETP.LT.AND P1, PT, R58, UR8, !P1 ;  /* 0x000000083a007c0c */ /* 0x000fe2000cf21270 */
[----:B------:R-:W-:-:S02]  /*7a700*/  VIADD R46, R60, 0x89 ;  /* 0x000000893c2e7836 */ /* 0x000fc40000000000 */
[----:B------:R-:W-:Y:S01]  /*7a710*/  ISETP.GE.AND P4, PT, R53, UR4, PT ;  /* 0x0000000435007c0c */ /* 0x000fe2000bf86270 */
[----:B------:R-:W-:Y:S01]  /*7a720*/  ULDC UR4, c[0x0][0x248] ;  /* 0x0000920000047ab9 */ /* 0x000fe20000000800 */
[----:B------:R-:W-:Y:S01]  /*7a730*/  ULDC UR8, c[0x0][0x22c] ;  /* 0x00008b0000087ab9 */ /* 0x000fe20000000800 */
[----:B----4-:R1:W-:Y:S01]  /*7a740*/  @P6 STG.E.U16 desc[UR6][R50.64], R5 ;  /* 0x0000000532006986 */ /* 0x0103e2000c101506 */
[----:B0-----:R-:W-:Y:S02]  /*7a750*/  PRMT R54, R5, 0x7632, R54 ;  /* 0x0000763205367816 */ /* 0x001fe40000000036 */
[----:B------:R-:W-:Y:S01]  /*7a760*/  ISETP.LT.AND P6, PT, R59, UR10, !P5 ;  /* 0x0000000a3b007c0c */ /* 0x000fe2000efc1270 */
[----:B------:R-:W-:Y:S01]  /*7a770*/  VIADD R53, R52, UR4 ;  /* 0x0000000434357c36 */ /* 0x000fe20008000000 */
[----:B-1----:R-:W4:Y:S01]  /*7a780*/  LDL.LU R5, [R1+0x348] ;  /* 0x0003480001057983 */ /* 0x002f220000300800 */
[----:B------:R-:W-:Y:S02]  /*7a790*/  ISETP.LT.AND P5, PT, R58, UR12, !P5 ;  /* 0x0000000c3a007c0c */ /* 0x000fe4000efa1270 */
        /* <DEDUP_REMOVED lines=11> */
[----:B---3--:R-:W-:Y:S01]  /*7a850*/  PRMT R52, R4, 0x7632, R52 ;  /* 0x0000763204347816 */ /* 0x008fe20000000034 */
        /* <DEDUP_REMOVED lines=17> */
[----:B------:R-:W-:Y:S01]  /*7a970*/  PRMT R57, R10, 0x7632, R57 ;  /* 0x000076320a397816 */ /* 0x000fe20000000039 */
[----:B------:R-:W-:Y:S01]  /*7a980*/  ULDC UR8, c[0x0][0x22c] ;  /* 0x00008b0000087ab9 */ /* 0x000fe20000000800 */
[----:B------:R-:W-:Y:S01]  /*7a990*/  ULDC UR14, c[0x0][0x228] ;  /* 0x00008a00000e7ab9 */ /* 0x000fe20000000800 */
[----:B0-----:R-:W3:Y:S01]  /*7a9a0*/  LDL.LU R61, [R1+0x34c] ;  /* 0x00034c00013d7983 */ /* 0x001ee20000300800 */
[----:B------:R-:W-:-:S04]  /*7a9b0*/  IMAD.WIDE R50, R54, 0x2, R2 ;  /* 0x0000000236327825 */ /* 0x000fc800078e0202 */
[----:B------:R-:W-:Y:S01]  /*7a9c0*/  IMAD.WIDE R52, R54, 0x2, R44 ;  /* 0x0000000236347825 */ /* 0x000fe200078e022c */
[----:B------:R-:W3:Y:S01]  /*7a9d0*/  LDL.LU R11, [R1+0x370] ;  /* 0x00037000010b7983 */ /* 0x000ee20000300800 */
[----:B------:R-:W-:Y:S01]  /*7a9e0*/  ISETP.GE.AND P5, PT, R55, UR4, PT ;  /* 0x0000000437007c0c */ /* 0x000fe2000bfa6270 */
[----:B------:R-:W-:Y:S01]  /*7a9f0*/  ULDC UR4, c[0x0][0x248] ;  /* 0x0000920000047ab9 */ /* 0x000fe20000000800 */
[----:B------:R-:W-:Y:S01]  /*7aa00*/  VIADD R46, R60, 0x8c ;  /* 0x0000008c3c2e7836 */ /* 0x000fe20000000000 */
[----:B------:R0:W-:Y:S01]  /*7aa10*/  @P0 STG.E.U16 desc[UR6][R48.64], R56 ;  /* 0x0000003830000986 */ /* 0x0001e2000c101506 */
[----:B------:R-:W-:-:S03]  /*7aa20*/  ULDC UR16, c[0x0][0x228] ;  /* 0x00008a0000107ab9 */ /* 0x000fc60000000800 */
[----:B------:R-:W-:Y:S04]  /*7aa30*/  @P6 STG.E.U16 desc[UR6][R50.64], R10 ;  /* 0x0000000a32006986 */ /* 0x000fe8000c101506 */
[----:B------:R1:W-:Y:S01]  /*7aa40*/  @P4 STG.E.U16 desc[UR6][R52.64], R57 ;  /* 0x0000003934004986 */ /* 0x0003e2000c101506 */
[C---:B------:R-:W-:Y:S01]  /*7aa50*/  ISETP.LT.AND P4, PT, R59.reuse, UR10, !P2 ;  /* 0x0000000a3b007c0c */ /* 0x040fe2000d781270 */
[----:B------:R-:W-:Y:S01]  /*7aa60*/  ULDC UR10, c[0x0][0x228] ;  /* 0x00008a00000a7ab9 */ /* 0x000fe20000000800 */
[----:B0-----:R-:W-:Y:S01]  /*7aa70*/  IADD3 R48, R54, UR4, RZ ;  /* 0x0000000436307c10 */ /* 0x001fe2000fffe0ff */
[----:B------:R-:W-:Y:S01]  /*7aa80*/  ULDC UR4, c[0x0][0x248] ;  /* 0x0000920000047ab9 */ /* 0x000fe20000000800 */
[----:B------:R-:W-:Y:S01]  /*7aa90*/  ISETP.GE.AND P0, PT, R46, UR8, PT ;  /* 0x000000082e007c0c */ /* 0x000fe2000bf06270 */
[----:B------:R-:W-:Y:S01]  /*7aaa0*/  ULDC UR8, c[0x0][0x22c] ;  /* 0x00008b0000087ab9 */ /* 0x000fe20000000800 */
[----:B------:R-:W-:Y:S01]  /*7aab0*/  ISETP.LT.AND P2, PT, R58, UR12, !P2 ;  /* 0x0000000c3a007c0c */ /* 0x000fe2000d741270 */
[C---:B------:R-:W-:Y:S01]  /*7aac0*/  IMAD.WIDE R46, R48.reuse, 0x2, R2 ;  /* 0x00000002302e7825 */ /* 0x040fe200078e0202 */
[----:B------:R-:W-:Y:S01]  /*7aad0*/  ISETP.LT.AND P6, PT, R59, UR14, !P1 ;  /* 0x0000000e3b007c0c */ /* 0x000fe2000cfc1270 */
[----:B------:R-:W-:Y:S01]  /*7aae0*/  ULDC UR12, c[0x0][0x228] ;  /* 0x00008a00000c7ab9 */ /* 0x000fe20000000800 */
[----:B------:R-:W-:Y:S01]  /*7aaf0*/  PRMT R54, R9, 0x7632, R54 ;  /* 0x0000763209367816 */ /* 0x000fe20000000036 */
[----:B-1----:R-:W-:-:S02]  /*7ab00*/  VIADD R52, R48, UR4 ;  /* 0x0000000430347c36 */ /* 0x002fc40008000000 */
        /* <DEDUP_REMOVED lines=9> */
[----:B------:R0:W-:Y:S01]  /*7aba0*/  @P2 STG.E.U16 desc[UR6][R48.64], R54 ;  /* 0x0000003630002986 */ /* 0x0001e2000c101506 */
[----:B------:R-:W-:Y:S01]  /*7abb0*/  ULDC UR10, c[0x0][0x22c] ;  /* 0x00008b00000a7ab9 */ /* 0x000fe20000000800 */
[----:B------:R-:W-:Y:S01]  /*7abc0*/  ISETP.GE.AND P4, PT, R53, UR4, PT ;  /* 0x0000000435007c0c */ /* 0x000fe2000bf86270 */
[----:B------:R-:W-:Y:S01]  /*7abd0*/  ULDC UR4, c[0x0][0x248] ;  /* 0x0000920000047ab9 */ /* 0x000fe20000000800 */
[----:B------:R1:W-:Y:S01]  /*7abe0*/  @P6 STG.E.U16 desc[UR6][R50.64], R8 ;  /* 0x0000000832006986 */ /* 0x0003e2000c101506 */
[----:B------:R-:W-:-:S02]  /*7abf0*/  PRMT R55, R8, 0x7632, R55 ;  /* 0x0000763208377816 */ /* 0x000fc40000000037 */
[----:B------:R-:W-:Y:S01]  /*7ac00*/  ISETP.LT.AND P6, PT, R59, UR12, !P5 ;  /* 0x0000000c3b007c0c */ /* 0x000fe2000efc1270 */
[----:B------:R-:W-:Y:S01]  /*7ac10*/  VIADD R53, R52, UR4 ;  /* 0x0000000434357c36 */ /* 0x000fe20008000000 */
[----:B------:R-:W-:Y:S01]  /*7ac20*/  ISETP.LT.AND P5, PT, R58, UR14, !P5 ;  /* 0x0000000e3a007c0c */ /* 0x000fe2000efa1270 */
[----:B0-----:R-:W-:Y:S01]  /*7ac30*/  VIADD R54, R60, 0x8f ;  /* 0x0000008f3c367836 */ /* 0x001fe20000000000 */
[----:B------:R-:W-:Y:S01]  /*7ac40*/  ISETP.GE.AND P2, PT, R46, UR8, PT ;  /* 0x000000082e007c0c */ /* 0x000fe2000bf46270 */
[----:B-1----:R-:W3:Y:S01]  /*7ac50*/  LDL.LU R8, [R1+0x374] ;  /* 0x0003740001087983 */ /* 0x002ee20000300800 */
[----:B------:R-:W-:Y:S01]  /*7ac60*/  IMAD.WIDE R46, R52, 0x2, R44 ;  /* 0x00000002342e7825 */ /* 0x000fe200078e022c */
[----:B------:R-:W-:Y:S01]  /*7ac70*/  ULDC UR12, c[0x0][0x228] ;  /* 0x00008a00000c7ab9 */ /* 0x000fe20000000800 */
[----:B------:R-:W-:Y:S01]  /*7ac80*/  ULDC UR4, c[0x0][0x22c] ;  /* 0x00008b0000047ab9 */ /* 0x000fe20000000800 */
[----:B------:R-:W-:Y:S01]  /*7ac90*/  ULDC UR14, c[0x0][0x228] ;  /* 0x00008a00000e7ab9 */ /* 0x000fe20000000800 */
[C---:B------:R-:W-:Y:S01]  /*7aca0*/  IMAD.WIDE R48, R53.reuse, 0x2, R2 ;  /* 0x0000000235307825 */ /* 0x040fe200078e0202 */
[----:B------:R0:W-:Y:S03]  /*7acb0*/  @P1 STG.E.U16 desc[UR6][R46.64], R55 ;  /* 0x000000372e001986 */ /* 0x0001e6000c101506 */
[----:B------:R-:W-:Y:S01]  /*7acc0*/  IMAD.WIDE R50, R53, 0x2, R44 ;  /* 0x0000000235327825 */ /* 0x000fe200078e022c */
[----:B------:R-:W-:Y:S01]  /*7acd0*/  ISETP.GE.AND P1, PT, R54, UR4, PT ;  /* 0x0000000436007c0c */ /* 0x000fe2000bf26270 */
[----:B------:R-:W-:Y:S01]  /*7ace0*/  ULDC UR4, c[0x0][0x248] ;  /* 0x0000920000047ab9 */ /* 0x000fe20000000800 */
[----:B------:R-:W-:Y:S01]  /*7acf0*/  ULDC UR8, c[0x0][0x248] ;  /* 0x0000920000087ab9 */ /* 0x000fe20000000800 */
[----:B0-----:R-:W-:Y:S01]  /*7ad00*/  VIADD R55, R60, 0x90 ;  /* 0x000000903c377836 */ /* 0x001fe20000000000 */
[----:B--2---:R-:W-:Y:S01]  /*7ad10*/  PRMT R52, R7, 0x7632, R52 ;  /* 0x0000763207347816 */ /* 0x004fe20000000034 */
[----:B------:R0:W-:Y:S04]  /*7ad20*/  @P6 STG.E.U16 desc[UR6][R48.64], R7 ;  /* 0x0000000730006986 */ /* 0x0001e8000c101506 */
[----:B------:R1:W-:Y:S01]  /*7ad30*/  @P5 STG.E.U16 desc[UR6][R50.64], R52 ;  /* 0x0000003432005986 */ /* 0x0003e2000c101506 */
[----:B------:R-:W-:Y:S01]  /*7ad40*/  ISETP.LT.AND P5, PT, R59, UR12, !P0 ;  /* 0x0000000c3b007c0c */ /* 0x000fe2000c7a1270 */
[----:B------:R-:W-:Y:S01]  /*7ad50*/  ULDC UR12, c[0x0][0x228] ;  /* 0x00008a00000c7ab9 */ /* 0x000fe20000000800 */
        /* <DEDUP_REMOVED lines=15> */
[C---:B-1----:R-:W-:Y:S01]  /*7ae50*/  IMAD.WIDE R50, R54.reuse, 0x2, R2 ;  /* 0x0000000236327825 */ /* 0x042fe200078e0202 */
[----:B0-----:R-:W2:Y:S03]  /*7ae60*/  LDL.LU R6, [R1+0x378] ;  /* 0x0003780001067983 */ /* 0x001ea60000300800 */
[C---:B------:R-:W-:Y:S01]  /*7ae70*/  IMAD.WIDE R52, R54.reuse, 0x2, R44 ;  /* 0x0000000236347825 */ /* 0x040fe200078e022c */
[----:B------:R0:W-:Y:S01]  /*7ae80*/  @P0 STG.E.U16 desc[UR6][R48.64], R56 ;  /* 0x0000003830000986 */ /* 0x0001e2000c101506 */
[----:B------:R-:W-:Y:S01]  /*7ae90*/  ISETP.GE.AND P5, PT, R55, UR10, PT ;  /* 0x0000000a37007c0c */ /* 0x000fe2000bfa6270 */
[----:B------:R-:W-:Y:S01]  /*7aea0*/  ULDC UR10, c[0x0][0x228] ;  /* 0x00008a00000a7ab9 */ /* 0x000fe20000000800 */
[----:B----4-:R-:W-:Y:S01]  /*7aeb0*/  PRMT R57, R5, 0x7632, R57 ;  /* 0x0000763205397816 */ /* 0x010fe20000000039 */
[----:B------:R1:W-:Y:S04]  /*7aec0*/  @P6 STG.E.U16 desc[UR6][R50.64], R5 ;  /* 0x0000000532006986 */ /* 0x0003e8000c101506 */
[----:B------:R4:W-:Y:S01]  /*7aed0*/  @P4 STG.E.U16 desc[UR6][R52.64], R57 ;  /* 0x0000003934004986 */ /* 0x0009e2000c101506 */
[----:B------:R-:W-:Y:S01]  /*7aee0*/  ISETP.LT.AND P4, PT, R59, UR10, !P2 ;  /* 0x0000000a3b007c0c */ /* 0x000fe2000d781270 */
[----:B0-----:R-:W-:-:S02]  /*7aef0*/  VIADD R48, R54, UR4 ;  /* 0x0000000436307c36 */ /* 0x001fc40008000000 */
[----:B-1----:R-:W2:Y:S01]  /*7af00*/  LDL.LU R5, [R1+0x368] ;  /* 0x0003680001057983 */ /* 0x002ea20000300800 */
[C---:B------:R-:W-:Y:S01]  /*7af10*/  IADD3 R46, R60.reuse, 0x91, RZ ;  /* 0x000000913c2e7810 */ /* 0x040fe20007ffe0ff */
[----:B------:R-:W-:Y:S01]  /*7af20*/  ULDC UR4, c[0x0][0x248] ;  /* 0x0000920000047ab9 */ /* 0x000fe20000000800 */
[----:B------:R-:W-:Y:S01]  /*7af30*/  ISETP.LT.AND P6, PT, R59, UR14, !P1 ;  /* 0x0000000e3b007c0c */ /* 0x000fe2000cfc1270 */
[----:B----4-:R-:W-:Y:S01]  /*7af40*/  VIADD R53, R60, 0x92 ;  /* 0x000000923c357836 */ /* 0x010fe20000000000 */
[----:B------:R-:W-:Y:S01]  /*7af50*/  ISETP.GE.AND P0, PT, R46, UR8, PT ;  /* 0x000000082e007c0c */ /* 0x000fe2000bf06270 */
        /* <DEDUP_REMOVED lines=9> */
[----:B------:R-:W-:Y:S01]  /*7aff0*/  IMAD.WIDE R50, R52, 0x2, R2 ;  /* 0x0000000234327825 */ /* 0x000fe200078e0202 */
[----:B---3--:R-:W-:Y:S01]  /*7b000*/  PRMT R54, R4, 0x7632, R54 ;  /* 0x0000763204367816 */ /* 0x008fe20000000036 */
[----:B------:R0:W-:Y:S04]  /*7b010*/  @P4 STG.E.U16 desc[UR6][R46.64], R4 ;  /* 0x000000042e004986 */ /* 0x0001e8000c101506 */
[----:B0-----:R-:W3:Y:S01]  /*7b020*/  LDL.LU R4, [R1+0x37c] ;  /* 0x00037c0001047983 */ /* 0x001ee20000300800 */
[----:B------:R-:W-:-:S03]  /*7b030*/  VIADD R47, R60, 0x93 ;  /* 0x000000933c2f7836 */ /* 0x000fc60000000000 */
[----:B------:R-:W-:Y:S02]  /*7b040*/  @P2 STG.E.U16 desc[UR6][R48.64], R54 ;  /* 0x0000003630002986 */ /* 0x000fe4000c101506 */
[----:B------:R-:W-:Y:S01]  /*7b050*/  ISETP.GE.AND P2, PT, R47, UR8, PT ;  /* 0x000000082f007c0c */ /* 0x000fe2000bf46270 */
[----:B------:R-:W-:Y:S01]  /*7b060*/  ULDC UR8, c[0x0][0x248] ;  /* 0x0000920000087ab9 */ /* 0x000fe20000000800 */
[----:B------:R0:W-:Y:S01]  /*7b070*/  @P6 STG.E.U16 desc[UR6][R50.64], R61 ;  /* 0x0000003d32006986 */ /* 0x0001e2000c101506 */
[----:B------:R-:W-:-:S03]  /*7b080*/  PRMT R47, R61, 0x7632, R47 ;  /* 0x000076323d2f7816 */ /* 0x000fc6000000002f */
[----:B0-----:R-:W4:Y:S01]  /*7b090*/  LDL.LU R61, [R1+0x36c] ;  /* 0x00036c00013d7983 */ /* 0x001f220000300800 */
        /* <DEDUP_REMOVED lines=11> */
[----:B------:R-:W4:Y:S01]  /*7b150*/  LDL.LU R10, [R1+0x390] ;  /* 0x00039000010a7983 */ /* 0x000f220000300800 */
[----:B------:R-:W-:Y:S01]  /*7b160*/  ULDC UR12, c[0x0][0x228] ;  /* 0x00008a00000c7ab9 */ /* 0x000fe20000000800 */
[----:B------:R-:W-:Y:S01]  /*7b170*/  ULDC UR14, c[0x0][0x228] ;  /* 0x00008a00000e7ab9 */ /* 0x000fe20000000800 */
[----:B------:R-:W-:Y:S01]  /*7b180*/  IMAD.WIDE R52, R46, 0x2, R44 ;  /* 0x000000022e347825 */ /* 0x000fe200078e022c */
[----:B------:R0:W-:Y:S03]  /*7b190*/  @P1 STG.E.U16 desc[UR6][R48.64], R47 ;  /* 0x0000002f30001986 */ /* 0x0001e6000c101506 */
[----:B------:R-:W-:Y:S01]  /*7b1a0*/  VIADD R54, R60, 0x94 ;  /* 0x000000943c367836 */ /* 0x000fe20000000000 */
[----:B------:R-:W-:Y:S04]  /*7b1b0*/  @P6 STG.E.U16 desc[UR6][R50.64], R11 ;  /* 0x0000000b32006986 */ /* 0x000fe8000c101506 */
[----:B------:R1:W-:Y:S01]  /*7b1c0*/  @P5 STG.E.U16 desc[UR6][R52.64], R55 ;  /* 0x0000003734005986 */ /* 0x0003e2000c101506 */
[----:B------:R-:W-:Y:S01]  /*7b1d0*/  ISETP.LT.AND P5, PT, R59, UR10, !P0 ;  /* 0x0000000a3b007c0c */ /* 0x000fe2000c7a1270 */
[----:B------:R-:W-:Y:S01]  /*7b1e0*/  ULDC UR10, c[0x0][0x228] ;  /* 0x00008a00000a7ab9 */ /* 0x000fe20000000800 */
[----:B------:R-:W-:Y:S01]  /*7b1f0*/  ISETP.GE.AND P1, PT, R54, UR4, PT ;  /* 0x0000000436007c0c */ /* 0x000fe2000bf26270 */
[----:B------:R-:W-:-:S02]  /*7b200*/  ULDC UR4, c[0x0][0x248] ;  /* 0x0000920000047ab9 */ /* 0x000fc40000000800 */
[----:B0-----:R-:W-:Y:S01]  /*7b210*/  VIADD R48, R46, UR4 ;  /* 0x000000042e307c36 */ /* 0x001fe20008000000 */
[----:B------:R-:W-:Y:S01]  /*7b220*/  ISETP.LT.AND P0, PT, R58, UR12, !P0 ;  /* 0x0000000c3a007c0c */ /* 0x000fe2000c701270 */
[----:B------:R-:W-:Y:S01]  /*7b230*/  ULDC UR4, c[0x0][0x22c] ;  /* 0x00008b0000047ab9 */ /* 0x000fe20000000800 */
[----:B------:R-:W-:Y:S01]  /*7b240*/  ISETP.LT.AND P6, PT, R59, UR14, !P4 ;  /* 0x0000000e3b007c0c */ /* 0x000fe2000e7c1270 */
[----:B------:R-:W-:Y:S01]  /*7b250*/  IMAD.WIDE R46, R48, 0x2, R2 ;  /* 0x00000002302e7825 */ /* 0x000fe200078e0202 */
[----:B------:R-:W-:Y:S01]  /*7b260*/  PRMT R56, R9, 0x7632, R56 ;  /* 0x0000763209387816 */ /* 0x000fe20000000038 */
[----:B------:R-:W-:Y:S01]  /*7b270*/  ULDC UR12, c[0x0][0x228] ;  /* 0x00008a00000c7ab9 */ /* 0x000fe20000000800 */
[----:B------:R-:W-:Y:S01]  /*7b280*/  ISETP.LT.AND P4, PT, R58, UR16, !P4 ;  /* 0x000000103a007c0c */ /* 0x000fe2000e781270 */
[C---:B------:R-:W-:Y:S01]  /*7b290*/  VIADD R54, R48.reuse, UR8 ;  /* 0x0000000830367c36 */ /* 0x040fe20008000000 */
[----:B------:R0:W-:Y:S01]  /*7b2a0*/  @P5 STG.E.U16 desc[UR6][R46.64], R9 ;  /* 0x000000092e005986 */ /* 0x0001e2000c101506 */
[----:B------:R-:W-:Y:S01]  /*7b2b0*/  IMAD.WIDE R48, R48, 0x2, R44 ;  /* 0x0000000230307825 */ /* 0x000fe200078e022c */
[----:B-1----:R-:W-:Y:S01]  /*7b2c0*/  IADD3 R55, R60, 0x95, RZ ;  /* 0x000000953c377810 */ /* 0x002fe20007ffe0ff */
[----:B------:R-:W-:Y:S01]  /*7b2d0*/  ULDC UR8, c[0x0][0x22c] ;  /* 0x00008b0000087ab9 */ /* 0x000fe20000000800 */
[----:B------:R-:W-:Y:S01]  /*7b2e0*/  ULDC UR14, c[0x0][0x228] ;  /* 0x00008a00000e7ab9 */ /* 0x000fe20000000800 */
[C---:B------:R-:W-:Y:S01]  /*7b2f0*/  IMAD.WIDE R50, R54.reuse, 0x2, R2 ;  /* 0x0000000236327825 */ /* 0x040fe200078e0202 */
[----:B------:R-:W-:Y:S01]  /*7b300*/  ULDC UR16, c[0x0][0x228] ;  /* 0x00008a0000107ab9 */ /* 0x000fe20000000800 */
[----:B0-----:R-:W4:Y:S02]  /*7b310*/  LDL.LU R9, [R1+0x380] ;  /* 0x0003800001097983 */ /* 0x001f240000300800 */
[----:B------:R-:W-:Y:S01]  /*7b320*/  IMAD.WIDE R52, R54, 0x2, R44 ;  /* 0x0000000236347825 */ /* 0x000fe200078e022c */
[----:B------:R-:W-:Y:S01]  /*7b330*/  PRMT R57, R8, 0x7632, R57 ;  /* 0x0000763208397816 */ /* 0x000fe20000000039 */
[----:B------:R0:W-:Y:S01]  /*7b340*/  @P0 STG.E.U16 desc[UR6][R48.64], R56 ;  /* 0x0000003830000986 */ /* 0x0001e2000c101506 */
[----:B------:R-:W-:Y:S01]  /*7b350*/  ISETP.GE.AND P5, PT, R55, UR4, PT ;  /* 0x0000000437007c0c */ /* 0x000fe2000bfa6270 */
[----:B------:R-:W-:-:S02]  /*7b360*/  ULDC UR4, c[0x0][0x248] ;  /* 0x0000920000047ab9 */ /* 0x000fc40000000800 */
[----:B------:R1:W-:Y:S01]  /*7b370*/  @P6 STG.E.U16 desc[UR6][R50.64], R8 ;  /* 0x0000000832006986 */ /* 0x0003e2000c101506 */
[----:B------:R-:W-:-:S03]  /*7b380*/  VIADD R46, R60, 0x96 ;  /* 0x000000963c2e7836 */ /* 0x000fc60000000000 */
[----:B------:R1:W-:Y:S01]  /*7b390*/  @P4 STG.E.U16 desc[UR6][R52.64], R57 ;  /* 0x0000003934004986 */ /* 0x0003e2000c101506 */
[C---:B------:R-:W-:Y:S01]  /*7b3a0*/  ISETP.LT.AND P4, PT, R59.reuse, UR10, !P2 ;  /* 0x0000000a3b007c0c */ /* 0x040fe2000d781270 */
[----:B------:R-:W-:Y:S01]  /*7b3b0*/  ULDC UR10, c[0x0][0x228] ;  /* 0x00008a00000a7ab9 */ /* 0x000fe20000000800 */
[----:B0-----:R-:W-:Y:S01]  /*7b3c0*/  VIADD R48, R54, UR4 ;  /* 0x0000000436307c36 */ /* 0x001fe20008000000 */
[----:B-1----:R-:W4:Y:S01]  /*7b3d0*/  LDL.LU R8, [R1+0x394] ;  /* 0x0003940001087983 */ /* 0x002f220000300800 */
[----:B------:R-:W-:Y:S02]  /*7b3e0*/  ISETP.GE.AND P0, PT, R46, UR8, PT ;  /* 0x000000082e007c0c */ /* 0x000fe4000bf06270 */
[----:B------:R-:W-:Y:S01]  /*7b3f0*/  IMAD.WIDE R46, R48, 0x2, R2 ;  /* 0x00000002302e7825 */ /* 0x000fe200078e0202 */
[----:B------:R-:W-:Y:S01]  /*7b400*/  ISETP.LT.AND P2, PT, R58, UR12, !P2 ;  /* 0x0000000c3a007c0c */ /* 0x000fe2000d741270 */
[----:B------:R-:W-:Y:S01]  /*7b410*/  ULDC UR4, c[0x0][0x248] ;  /* 0x0000920000047ab9 */ /* 0x000fe20000000800 */
[----:B------:R-:W-:Y:S01]  /*7b420*/  ISETP.LT.AND P6, PT, R59, UR14, !P1 ;  /* 0x0000000e3b007c0c */ /* 0x000fe2000cfc1270 */
[C---:B------:R-:W-:Y:S01]  /*7b430*/  VIADD R52, R48.reuse, UR4 ;  /* 0x0000000430347c36 */ /* 0x040fe20008000000 */
[----:B------:R-:W-:Y:S01]  /*7b440*/  ULDC UR12, c[0x0][0x228] ;  /* 0x00008a00000c7ab9 */ /* 0x000fe20000000800 */
[----:B------:R-:W-:Y:S01]  /*7b450*/  IMAD.WIDE R48, R48, 0x2, R44 ;  /* 0x0000000230307825 */ /* 0x000fe200078e022c */
[----:B------:R-:W-:Y:S01]  /*7b460*/  ULDC UR4, c[0x0][0x22c] ;  /* 0x00008b0000047ab9 */ /* 0x000fe20000000800 */
[----:B------:R-:W-:Y:S01]  /*7b470*/  ULDC UR14, c[0x0][0x228] ;  /* 0x00008a00000e7ab9 */ /* 0x000fe20000000800 */
[----:B------:R-:W-:Y:S01]  /*7b480*/  ULDC UR8, c[0x0][0x22c] ;  /* 0x00008b0000087ab9 */ /* 0x000fe20000000800 */
[----:B------:R-:W-:Y:S01]  /*7b490*/  IMAD.WIDE R50, R52, 0x2, R2 ;  /* 0x0000000234327825 */ /* 0x000fe200078e0202 */
[----:B------:R-:W-:Y:S01]  /*7b4a0*/  ISETP.LT.AND P1, PT, R58, UR10, !P1 ;  /* 0x0000000a3a007c0c */ /* 0x000fe2000cf21270 */
[----:B------:R-:W-:-:S02]  /*7b4b0*/  ULDC UR10, c[0x0][0x22c] ;  /* 0x00008b00000a7ab9 */ /* 0x000fc40000000800 */
[C---:B------:R-:W-:Y:S01]  /*7b4c0*/  VIADD R53, R60.reuse, 0x97 ;  /* 0x000000973c357836 */ /* 0x040fe20000000000 */
[----:B--2---:R-:W-:Y:S01]  /*7b4d0*/  PRMT R54, R7, 0x7632, R54 ;  /* 0x0000763207367816 */ /* 0x004fe20000000036 */
[----:B------:R0:W-:Y:S03]  /*7b4e0*/  @P4 STG.E.U16 desc[UR6][R46.64], R7 ;  /* 0x000000072e004986 */ /* 0x0001e6000c101506 */
[----:B------:R-:W-:Y:S01]  /*7b4f0*/  ISETP.GE.AND P4, PT, R53, UR4, PT ;  /* 0x0000000435007c0c */ /* 0x000fe2000bf86270 */
[----:B------:R-:W-:Y:S01]  /*7b500*/  ULDC UR4, c[0x0][0x248] ;  /* 0x0000920000047ab9 */ /* 0x000fe20000000800 */
[----:B------:R1:W-:Y:S04]  /*7b510*/  @P2 STG.E.U16 desc[UR6][R48.64], R54 ;  /* 0x0000003630002986 */ /* 0x0003e8000c101506 */
[----:B0-----:R-:W2:Y:S01]  /*7b520*/  LDL.LU R7, [R1+0x384] ;  /* 0x0003840001077983 */ /* 0x001ea20000300800 */
[----:B------:R-:W-:-:S02]  /*7b530*/  VIADD R46, R60, 0x98 ;  /* 0x000000983c2e7836 */ /* 0x000fc40000000000 */
[----:B------:R-:W-:Y:S01]  /*7b540*/  VIADD R53, R52, UR4 ;  /* 0x0000000434357c36 */ /* 0x000fe20008000000 */
[----:B------:R-:W-:Y:S01]  /*7b550*/  ULDC UR4, c[0x0][0x22c] ;  /* 0x00008b0000047ab9 */ /* 0x000fe20000000800 */
[----:B------:R0:W-:Y:S01]  /*7b560*/  @P6 STG.E.U16 desc[UR6][R50.64], R6 ;  /* 0x0000000632006986 */ /* 0x0001e2000c101506 */
[----:B------:R-:W-:Y:S02]  /*7b570*/  PRMT R55, R6, 0x7632, R55 ;  /* 0x0000763206377816 */ /* 0x000fe40000000037 */
[----:B------:R-:W-:Y:S02]  /*7b580*/  ISETP.LT.AND P6, PT, R59, UR12, !P5 ;  /* 0x0000000c3b007c0c */ /* 0x000fe4000efc1270 */
[----:B------:R-:W-:Y:S01]  /*7b590*/  ISETP.GE.AND P2, PT, R46, UR8, PT ;  /* 0x000000082e007c0c */ /* 0x000fe2000bf46270 */
[----:B-1----:R-:W-:Y:S01]  /*7b5a0*/  IMAD.WIDE R48, R53, 0x2, R2 ;  /* 0x0000000235307825 */ /* 0x002fe200078e0202 */
[----:B------:R-:W-:Y:S01]  /*7b5b0*/  ISETP.LT.AND P5, PT, R58, UR14, !P5 ;  /* 0x0000000e3a007c0c */ /* 0x000fe2000efa1270 */
[----:B------:R-:W-:Y:S01]  /*7b5c0*/  ULDC UR12, c[0x0][0x228] ;  /* 0x00008a00000c7ab9 */ /* 0x000fe20000000800 */
[----:B------:R-:W-:Y:S01]  /*7b5d0*/  ULDC UR14, c[0x0][0x228] ;  /* 0x00008a00000e7ab9 */ /* 0x000fe20000000800 */
[----:B0-----:R-:W2:Y:S01]  /*7b5e0*/  LDL.LU R6, [R1+0x398] ;  /* 0x0003980001067983 */ /* 0x001ea20000300800 */
[----:B------:R-:W-:Y:S01]  /*7b5f0*/  IMAD.WIDE R46, R52, 0x2, R44 ;  /* 0x00000002342e7825 */ /* 0x000fe200078e022c */
[----:B------:R-:W-:-:S03]  /*7b600*/  ULDC UR8, c[0x0][0x248] ;  /* 0x0000920000087ab9 */ /* 0x000fc60000000800 */
[----:B------:R-:W-:Y:S01]  /*7b610*/  IMAD.WIDE R50, R53, 0x2, R44 ;  /* 0x0000000235327825 */ /* 0x000fe200078e022c */
[----:B------:R-:W-:Y:S03]  /*7b620*/  @P1 STG.E.U16 desc[UR6][R46.64], R55 ;  /* 0x000000372e001986 */ /* 0x000fe6000c101506 */
[----:B------:R-:W-:Y:S01]  /*7b630*/  VIADD R54, R60, 0x99 ;  /* 0x000000993c367836 */ /* 0x000fe20000000000 */
[----:B------:R-:W-:Y:S01]  /*7b640*/  PRMT R52, R5, 0x7632, R52 ;  /* 0x0000763205347816 */ /* 0x000fe20000000034 */
[----:B------:R0:W-:Y:S03]  /*7b650*/  @P6 STG.E.U16 desc[UR6][R48.64], R5 ;  /* 0x0000000530006986 */ /* 0x0001e6000c101506 */
[----:B------:R-:W-:Y:S01]  /*7b660*/  ISETP.GE.AND P1, PT, R54, UR4, PT ;  /* 0x0000000436007c0c */ /* 0x000fe2000bf26270 */
[----:B------:R-:W-:Y:S01]  /*7b670*/  ULDC UR4, c[0x0][0x248] ;  /* 0x0000920000047ab9 */ /* 0x000fe20000000800 */
[----:B------:R-:W-:Y:S01]  /*7b680*/  @P5 STG.E.U16 desc[UR6][R50.64], R52 ;  /* 0x0000003432005986 */ /* 0x000fe2000c101506 */
[----:B------:R-:W-:-:S02]  /*7b690*/  ISETP.LT.AND P5, PT, R59, UR12, !P0 ;  /* 0x0000000c3b007c0c */ /* 0x000fc4000c7a1270 */
[----:B---3--:R-:W-:Y:S01]  /*7b6a0*/  PRMT R56, R4, 0x7632, R56 ;  /* 0x0000763204387816 */ /* 0x008fe20000000038 */
[----:B0-----:R-:W-:Y:S01]  /*7b6b0*/  VIADD R48, R53, UR4 ;  /* 0x0000000435307c36 */ /* 0x001fe20008000000 */
[----:B------:R-:W3:Y:S01]  /*7b6c0*/  LDL.LU R5, [R1+0x388] ;  /* 0x0003880001057983 */ /* 0x000ee20000300800 */
[----:B------:R-:W-:Y:S02]  /*7b6d0*/  ISETP.LT.AND P0, PT, R58, UR14, !P0 ;  /* 0x0000000e3a007c0c */ /* 0x000fe4000c701270 */
[----:B----4-:R-:W-:Y:S01]  /*7b6e0*/  PRMT R57, R61, 0x7632, R57 ;  /* 0x000076323d397816 */ /* 0x010fe20000000039 */
[C---:B------:R-:W-:Y:S01]  /*7b6f0*/  IMAD.WIDE R46, R48.reuse, 0x2, R2 ;  /* 0x00000002302e7825 */ /* 0x040fe200078e0202 */
[----:B------:R-:W-:Y:S01]  /*7b700*/  ISETP.LT.AND P6, PT, R59, UR16, !P4 ;  /* 0x000000103b007c0c */ /* 0x000fe2000e7c1270 */
[----:B------:R-:W-:Y:S01]  /*7b710*/  ULDC UR12, c[0x0][0x228] ;  /* 0x00008a00000c7ab9 */ /* 0x000fe20000000800 */
[----:B------:R-:W-:Y:S01]  /*7b720*/  IADD3 R54, R48, UR8, RZ ;  /* 0x0000000830367c10 */ /* 0x000fe2000fffe0ff */
[----:B------:R-:W-:Y:S01]  /*7b730*/  VIADD R55, R60, 0x9a ;  /* 0x0000009a3c377836 */ /* 0x000fe20000000000 */
[----:B------:R0:W-:Y:S01]  /*7b740*/  @P5 STG.E.U16 desc[UR6][R46.64], R4 ;  /* 0x000000042e005986 */ /* 0x0001e2000c101506 */
[----:B------:R-:W-:Y:S01]  /*7b750*/  IMAD.WIDE R48, R48, 0x2, R44 ;  /* 0x0000000230307825 */ /* 0x000fe200078e022c */
[----:B------:R-:W-:Y:S01]  /*7b760*/  ISETP.LT.AND P4, PT, R58, UR18, !P4 ;  /* 0x000000123a007c0c */ /* 0x000fe2000e781270 */
[----:B------:R-:W-:Y:S01]  /*7b770*/  ULDC UR4, c[0x0][0x248] ;  /* 0x0000920000047ab9 */ /* 0x000fe20000000800 */
[----:B------:R-:W-:Y:S01]  /*7b780*/  ULDC UR14, c[0x0][0x228] ;  /* 0x00008a00000e7ab9 */ /* 0x000fe20000000800 */
[----:B------:R-:W-:Y:S01]  /*7b790*/  ULDC UR8, c[0x0][0x22c] ;  /* 0x00008b0000087ab9 */ /* 0x000fe20000000800 */
[----:B------:R-:W-:Y:S01]  /*7b7a0*/  ULDC UR16, c[0x0][0x228] ;  /* 0x00008a0000107ab9 */ /* 0x000fe20000000800 */
[----:B0-----:R-:W4:Y:S01]  /*7b7b0*/  LDL.LU R4, [R1+0x39c] ;  /* 0x00039c0001047983 */ /* 0x001f220000300800 */
[C---:B------:R-:W-:Y:S01]  /*7b7c0*/  IMAD.WIDE R50, R54.reuse, 0x2, R2 ;  /* 0x0000000236327825 */ /* 0x040fe200078e0202 */
[----:B------:R-:W-:Y:S01]  /*7b7d0*/  ISETP.GE.AND P5, PT, R55, UR10, PT ;  /* 0x0000000a37007c0c */ /* 0x000fe2000bfa6270 */
[----:B------:R-:W-:Y:S01]  /*7b7e0*/  ULDC UR10, c[0x0][0x228] ;  /* 0x00008a00000a7ab9 */ /* 0x000fe20000000800 */
[----:B------:R-:W-:Y:S01]  /*7b7f0*/  @P0 STG.E.U16 desc[UR6][R48.64], R56 ;  /* 0x0000003830000986 */ /* 0x000fe2000c101506 */
[----:B------:R-:W-:Y:S01]  /*7b800*/  IMAD.WIDE R52, R54, 0x2, R44 ;  /* 0x0000000236347825 */ /* 0x000fe200078e022c */
[----:B------:R-:W-:-:S02]  /*7b810*/  ULDC UR18, c[0x0][0x228] ;  /* 0x00008a0000127ab9 */ /* 0x000fc40000000800 */
[----:B------:R0:W-:Y:S04]  /*7b820*/  @P6 STG.E.U16 desc[UR6][R50.64], R61 ;  /* 0x0000003d32006986 */ /* 0x0001e8000c101506 */
[----:B0-----:R-:W4:Y:S01]  /*7b830*/  LDL.LU R61, [R1+0x38c] ;  /* 0x00038c00013d7983 */ /* 0x001f220000300800 */
[----:B------:R-:W-:-:S03]  /*7b840*/  VIADD R46, R60, 0x9b ;  /* 0x0000009b3c2e7836 */ /* 0x000fc60000000000 */
[----:B------:R0:W-:Y:S01]  /*7b850*/  @P4 STG.E.U16 desc[UR6][R52.64], R57 ;  /* 0x0000003934004986 */ /* 0x0001e2000c101506 */
[C---:B------:R-:W-:Y:S01]  /*7b860*/  ISETP.LT.AND P4, PT, R59.reuse, UR10, !P2 ;  /* 0x0000000a3b007c0c */ /* 0x040fe2000d781270 */
[----:B------:R-:W-:Y:S01]  /*7b870*/  VIADD R48, R54, UR4 ;  /* 0x0000000436307c36 */ /* 0x000fe20008000000 */
[----:B------:R-:W-:Y:S01]  /*7b880*/  ISETP.LT.AND P2, PT, R58, UR12, !P2 ;  /* 0x0000000c3a007c0c */ /* 0x000fe2000d741270 */
[----:B------:R-:W-:Y:S01]  /*7b890*/  ULDC UR4, c[0x0][0x248] ;  /* 0x0000920000047ab9 */ /* 0x000fe20000000800 */
[----:B------:R-:W-:Y:S01]  /*7b8a0*/  ISETP.LT.AND P6, PT, R59, UR14, !P1 ;  /* 0x0000000e3b007c0c */ /* 0x000fe2000cfc1270 */
[----:B------:R-:W-:Y:S01]  /*7b8b0*/  ULDC UR10, c[0x0][0x228] ;  /* 0x00008a00000a7ab9 */ /* 0x000fe20000000800 */
[----:B------:R-:W-:Y:S01]  /*7b8c0*/  ISETP.GE.AND P0, PT, R46, UR8, PT ;  /* 0x000000082e007c0c */ /* 0x000fe2000bf06270 */
[----:B------:R-:W-:Y:S01]  /*7b8d0*/  IMAD.WIDE R46, R48, 0x2, R2 ;  /* 0x00000002302e7825 */ /* 0x000fe200078e0202 */
[----:B------:R-:W-:Y:S01]  /*7b8e0*/  PRMT R54, R10, 0x7632, R54 ;  /* 0x000076320a367816 */ /* 0x000fe20000000036 */
[----:B------:R-:W-:-:S02]  /*7b8f0*/  ULDC UR12, c[0x0][0x228] ;  /* 0x00008a00000c7ab9 */ /* 0x000fc40000000800 */
[C---:B0-----:R-:W-:Y:S01]  /*7b900*/  VIADD R53, R48.reuse, UR4 ;  /* 0x0000000430357c36 */ /* 0x041fe20008000000 */
[----:B------:R-:W-:Y:S01]  /*7b910*/  ULDC UR4, c[0x0][0x22c] ;  /* 0x00008b0000047ab9 */ /* 0x000fe20000000800 */
[----:B------:R-:W-:Y:S01]  /*7b920*/  IMAD.WIDE R48, R48, 0x2, R44 ;  /* 0x0000000230307825 */ /* 0x000fe200078e022c */
[----:B------:R0:W-:Y:S03]  /*7b930*/  @P4 STG.E.U16 desc[UR6][R46.64], R10 ;  /* 0x0000000a2e004986 */ /* 0x0001e6000c101506 */
[----:B------:R-:W-:Y:S01]  /*7b940*/  VIADD R52, R60, 0x9c ;  /* 0x0000009c3c347836 */ /* 0x000fe20000000000 */
[----:B------:R-:W-:Y:S01]  /*7b950*/  ISETP.LT.AND P1, PT, R58, UR10, !P1 ;  /* 0x0000000a3a007c0c */ /* 0x000fe2000cf21270 */
[----:B------:R-:W-:Y:S01]  /*7b960*/  IMAD.WIDE R50, R53, 0x2, R2 ;  /* 0x0000000235327825 */ /* 0x000fe200078e0202 */
[----:B------:R-:W-:Y:S01]  /*7b970*/  @P2 STG.E.U16 desc[UR6][R48.64], R54 ;  /* 0x0000003630002986 */ /* 0x000fe2000c101506 */
[----:B------:R-:W-:Y:S01]  /*7b980*/  ULDC UR8, c[0x0][0x22c] ;  /* 0x00008b0000087ab9 */ /* 0x000fe20000000800 */
[----:B------:R-:W-:Y:S01]  /*7b990*/  ISETP.GE.AND P4, PT, R52, UR4, PT ;  /* 0x0000000434007c0c */ /* 0x000fe2000bf86270 */
[----:B------:R-:W-:Y:S01]  /*7b9a0*/  ULDC UR4, c[0x0][0x248] ;  /* 0x0000920000047ab9 */ /* 0x000fe20000000800 */
[----:B------:R1:W-:Y:S01]  /*7b9b0*/  @P6 STG.E.U16 desc[UR6][R50.64], R9 ;  /* 0x0000000932006986 */ /* 0x0003e2000c101506 */
[----:B------:R-:W-:Y:S01]  /*7b9c0*/  ISETP.LT.AND P6, PT, R59, UR12, !P5 ;  /* 0x0000000c3b007c0c */ /* 0x000fe2000efc1270 */
[----:B0-----:R-:W-:Y:S01]  /*7b9d0*/  VIADD R46, R60, 0x9d ;  /* 0x0000009d3c2e7836 */ /* 0x001fe20000000000 */
[----:B------:R-:W-:Y:S01]  /*7b9e0*/  PRMT R55, R9, 0x7632, R55 ;  /* 0x0000763209377816 */ /* 0x000fe20000000037 */
[C---:B------:R-:W-:Y:S01]  /*7b9f0*/  VIADD R52, R53.reuse, UR4 ;  /* 0x0000000435347c36 */ /* 0x040fe20008000000 */
[----:B------:R-:W4:Y:S01]  /*7ba00*/  LDL.LU R10, [R1+0x3b0] ;  /* 0x0003b000010a7983 */ /* 0x000f220000300800 */
[----:B------:R-:W-:Y:S01]  /*7ba10*/  ULDC UR14, c[0x0][0x228] ;  /* 0x00008a00000e7ab9 */ /* 0x000fe20000000800 */
[----:B------:R-:W-:Y:S01]  /*7ba20*/  ISETP.GE.AND P2, PT, R46, UR8, PT ;  /* 0x000000082e007c0c */ /* 0x000fe2000bf46270 */
[----:B------:R-:W-:Y:S01]  /*7ba30*/  IMAD.WIDE R46, R53, 0x2, R44 ;  /* 0x00000002352e7825 */ /* 0x000fe200078e022c */
[----:B------:R-:W-:Y:S01]  /*7ba40*/  ISETP.LT.AND P5, PT, R58, UR14, !P5 ;  /* 0x0000000e3a007c0c */ /* 0x000fe2000efa1270 */
[----:B------:R-:W-:Y:S01]  /*7ba50*/  ULDC UR4, c[0x0][0x22c] ;  /* 0x00008b0000047ab9 */ /* 0x000fe20000000800 */
[----:B------:R-:W-:Y:S01]  /*7ba60*/  ULDC UR10, c[0x0][0x228] ;  /* 0x00008a00000a7ab9 */ /* 0x000fe20000000800 */
[----:B-1----:R-:W4:Y:S01]  /*7ba70*/  LDL.LU R9, [R1+0x3a0] ;  /* 0x0003a00001097983 */ /* 0x002f220000300800 */
[----:B------:R-:W-:-:S04]  /*7ba80*/  IMAD.WIDE R48, R52, 0x2, R2 ;  /* 0x0000000234307825 */ /* 0x000fc800078e0202 */
[----:B------:R-:W-:Y:S01]  /*7ba90*/  VIADD R54, R60, 0x9e ;  /* 0x0000009e3c367836 */ /* 0x000fe20000000000 */
[----:B------:R-:W-:Y:S01]  /*7baa0*/  @P1 STG.E.U16 desc[UR6][R46.64], R55 ;  /* 0x000000372e001986 */ /* 0x000fe2000c101506 */
[----:B------:R-:W-:Y:S01]  /*7bab0*/  IMAD.WIDE R50, R52, 0x2, R44 ;  /* 0x0000000234327825 */ /* 0x000fe200078e022c */
[----:B------:R-:W-:Y:S01]  /*7bac0*/  PRMT R53, R8, 0x7632, R53 ;  /* 0x0000763208357816 */ /* 0x000fe20000000035 */
[----:B------:R-:W-:Y:S01]  /*7bad0*/  ULDC UR12, c[0x0][0x228] ;  /* 0x00008a00000c7ab9 */ /* 0x000fe20000000800 */
[----:B------:R0:W-:Y:S01]  /*7bae0*/  @P6 STG.E.U16 desc[UR6][R48.64], R8 ;  /* 0x0000000830006986 */ /* 0x0001e2000c101506 */
[----:B------:R-:W-:Y:S01]  /*7baf0*/  ISETP.GE.AND P1, PT, R54, UR4, PT ;  /* 0x0000000436007c0c */ /* 0x000fe2000bf26270 */
[----:B------:R-:W-:Y:S01]  /*7bb00*/  ULDC UR4, c[0x0][0x248] ;  /* 0x0000920000047ab9 */ /* 0x000fe20000000800 */
[C---:B------:R-:W-:Y:S01]  /*7bb10*/  ISETP.LT.AND P6, PT, R59.reuse, UR10, !P0 ;  /* 0x0000000a3b007c0c */ /* 0x040fe2000c7c1270 */
[----:B------:R-:W-:Y:S01]  /*7bb20*/  ULDC UR14, c[0x0][0x228] ;  /* 0x00008a00000e7ab9 */ /* 0x000fe20000000800 */
[----:B------:R1:W-:Y:S01]  /*7bb30*/  @P5 STG.E.U16 desc[UR6][R50.64], R53 ;  /* 0x0000003532005986 */ /* 0x0003e2000c101506 */
[----:B------:R-:W-:Y:S01]  /*7bb40*/  ISETP.LT.AND P0, PT, R58, UR12, !P0 ;  /* 0x0000000c3a007c0c */ /* 0x000fe2000c701270 */
[----:B------:R-:W-:Y:S01]  /*7bb50*/  ULDC UR8, c[0x0][0x248] ;  /* 0x0000920000087ab9 */ /* 0x000fe20000000800 */
[----:B0-----:R-:W-:Y:S01]  /*7bb60*/  IADD3 R48, R52, UR4, RZ ;  /* 0x0000000434307c10 */ /* 0x001fe2000fffe0ff */
[----:B------:R-:W4:Y:S01]  /*7bb70*/  LDL.LU R8, [R1+0x3b4] ;  /* 0x0003b40001087983 */ /* 0x000f220000300800 */
[----:B------:R-:W-:Y:S01]  /*7bb80*/  ISETP.LT.AND P5, PT, R59, UR14, !P4 ;  /* 0x0000000e3b007c0c */ /* 0x000fe2000e7a1270 */
[----:B------:R-:W-:Y:S01]  /*7bb90*/  VIADD R55, R60, 0x9f ;  /* 0x0000009f3c377836 */ /* 0x000fe20000000000 */
[----:B------:R-:W-:Y:S01]  /*7bba0*/  ULDC UR10, c[0x0][0x228] ;  /* 0x00008a00000a7ab9 */ /* 0x000fe20000000800 */
        /* <DEDUP_REMOVED lines=37> */
[----:B------:R-:W-:Y:S01]  /*7be00*/  ULDC UR14, c[0x0][0x228] ;  /* 0x00008a00000e7ab9 */ /* 0x000fe20000000800 */
[C---:B------:R-:W-:Y:S01]  /*7be10*/  IADD3 R55, R60.reuse, 0xa3, RZ ;  /* 0x000000a33c377810 */ /* 0x040fe20007ffe0ff */
[C---:B------:R-:W-:Y:S01]  /*7be20*/  VIADD R53, R60.reuse, 0xa1 ;  /* 0x000000a13c357836 */ /* 0x040fe20000000000 */
[----:B------:R-:W-:Y:S01]  /*7be30*/  ULDC UR10, c[0x0][0x228] ;  /* 0x00008a00000a7ab9 */ /* 0x000fe20000000800 */
[----:B---3--:R-:W-:Y:S01]  /*7be40*/  PRMT R54, R5, 0x7632, R54 ;  /* 0x0000763205367816 */ /* 0x008fe20000000036 */
[----:B------:R0:W-:Y:S04]  /*7be50*/  @P4 STG.E.U16 desc[UR6][R46.64], R5 ;  /* 0x000000052e004986 */ /* 0x0001e8000c101506 */
[----:B------:R1:W-:Y:S04]  /*7be60*/  @P2 STG.E.U16 desc[UR6][R48.64], R54 ;  /* 0x0000003630002986 */ /* 0x0003e8000c101506 */
[----:B0-----:R-:W3:Y:S01]  /*7be70*/  LDL.LU R5, [R1+0x3a8] ;  /* 0x0003a80001057983 */ /* 0x001ee20000300800 */
[----:B------:R-:W-:Y:S01]  /*7be80*/  ISETP.GE.AND P4, PT, R53, UR4, PT ;  /* 0x0000000435007c0c */ /* 0x000fe2000bf86270 */
[----:B------:R-:W-:Y:S01]  /*7be90*/  VIADD R46, R60, 0xa2 ;  /* 0x000000a23c2e7836 */ /* 0x000fe20000000000 */
[----:B------:R-:W-:-:S02]  /*7bea0*/  ULDC UR4, c[0x0][0x248] ;  /* 0x0000920000047ab9 */ /* 0x000fc40000000800 */
[----:B------:R-:W-:Y:S01]  /*7beb0*/  VIADD R53, R52, UR4 ;  /* 0x0000000434357c36 */ /* 0x000fe20008000000 */
[----:B------:R-:W-:Y:S01]  /*7bec0*/  ULDC UR4, c[0x0][0x22c] ;  /* 0x00008b0000047ab9 */ /* 0x000fe20000000800 */
[----:B------:R-:W-:Y:S01]  /*7bed0*/  ISETP.GE.AND P2, PT, R46, UR8, PT ;  /* 0x000000082e007c0c */ /* 0x000fe2000bf46270 */
[----:B------:R-:W-:Y:S01]  /*7bee0*/  IMAD.WIDE R46, R52, 0x2, R44 ;  /* 0x00000002342e7825 */ /* 0x000fe200078e022c */
[----:B------:R-:W-:Y:S01]  /*7bef0*/  ULDC UR8, c[0x0][0x248] ;  /* 0x0000920000087ab9 */ /* 0x000fe20000000800 */
[----:B----4-:R0:W-:Y:S01]  /*7bf00*/  @P5 STG.E.U16 desc[UR6][R50.64], R4 ;  /* 0x0000000432005986 */ /* 0x0101e2000c101506 */
[----:B-1----:R-:W-:Y:S02]  /*7bf10*/  PRMT R54, R4, 0x7632, R54 ;  /* 0x0000763204367816 */ /* 0x002fe40000000036 */
[----:B------:R-:W-:Y:S01]  /*7bf20*/  ISETP.LT.AND P5, PT, R59, UR12, !P6 ;  /* 0x0000000c3b007c0c */ /* 0x000fe2000f7a1270 */
[----:B------:R-:W-:Y:S01]  /*7bf30*/  IMAD.WIDE R48, R53, 0x2, R2 ;  /* 0x0000000235307825 */ /* 0x000fe200078e0202 */
[----:B0-----:R-:W4:Y:S04]  /*7bf40*/  LDL.LU R4, [R1+0x3bc] ;  /* 0x0003bc0001047983 */ /* 0x001f280000300800 */
[----:B------:R-:W-:Y:S01]  /*7bf50*/  @P1 STG.E.U16 desc[UR6][R46.64], R54 ;  /* 0x000000362e001986 */ /* 0x000fe2000c101506 */
[----:B------:R-:W-:-:S06]  /*7bf60*/  PRMT R52, R61, 0x7632, R52 ;  /* 0x000076323d347816 */ /* 0x000fcc0000000034 */
[----:B------:R0:W-:Y:S01]  /*7bf70*/  @P5 STG.E.U16 desc[UR6][R48.64], R61 ;  /* 0x0000003d30005986 */ /* 0x0001e2000c101506 */
[----:B------:R-:W-:Y:S01]  /*7bf80*/  IMAD.WIDE R50, R53, 0x2, R44 ;  /* 0x0000000235327825 */ /* 0x000fe200078e022c */
[----:B------:R-:W-:Y:S02]  /*7bf90*/  ULDC UR12, c[0x0][0x228] ;  /* 0x00008a00000c7ab9 */ /* 0x000fe40000000800 */
[----:B0-----:R-:W4:Y:S01]  /*7bfa0*/  LDL.LU R61, [R1+0x3ac] ;  /* 0x0003ac00013d7983 */ /* 0x001f220000300800 */
[C---:B------:R-:W-:Y:S01]  /*7bfb0*/  ISETP.LT.AND P6, PT, R58.reuse, UR14, !P6 ;  /* 0x0000000e3a007c0c */ /* 0x040fe2000f7c1270 */
[----:B------:R-:W-:Y:S01]  /*7bfc0*/  ULDC UR14, c[0x0][0x228] ;  /* 0x00008a00000e7ab9 */ /* 0x000fe20000000800 */
[----:B------:R-:W-:Y:S01]  /*7bfd0*/  ISETP.GE.AND P1, PT, R55, UR4, PT ;  /* 0x0000000437007c0c */ /* 0x000fe2000bf26270 */
[----:B------:R-:W-:Y:S01]  /*7bfe0*/  ULDC UR4, c[0x0][0x248] ;  /* 0x0000920000047ab9 */ /* 0x000fe20000000800 */
[----:B------:R-:W-:Y:S01]  /*7bff0*/  ISETP.LT.AND P5, PT, R59, UR10, !P0 ;  /* 0x0000000a3b007c0c */ /* 0x000fe2000c7a1270 */
[----:B------:R-:W-:Y:S01]  /*7c000*/  VIADD R48, R53, UR4 ;  /* 0x0000000435307c36 */ /* 0x000fe20008000000 */
[----:B------:R-:W-:-:S07]  /*7c010*/  ISETP.LT.AND P0, PT, R58, UR12, !P0 ;  /* 0x0000000c3a007c0c */ /* 0x000fce000c701270 */
[----:B------:R0:W-:Y:S01]  /*7c020*/  @P6 STG.E.U16 desc[UR6][R50.64], R52 ;  /* 0x0000003432006986 */ /* 0x0001e2000c101506 */
[----:B------:R-:W-:Y:S01]  /*7c030*/  ISETP.LT.AND P6, PT, R59, UR14, !P4 ;  /* 0x0000000e3b007c0c */ /* 0x000fe2000e7c1270 */
[----:B------:R-:W-:Y:S01]  /*7c040*/  VIADD R54, R48, UR8 ;  /* 0x0000000830367c36 */ /* 0x000fe20008000000 */
[----:B------:R-:W-:Y:S01]  /*7c050*/  ISETP.LT.AND P4, PT, R58, UR16, !P4 ;  /* 0x000000103a007c0c */ /* 0x000fe2000e781270 */
[----:B------:R-:W-:Y:S01]  /*7c060*/  IMAD.WIDE R46, R48, 0x2, R2 ;  /* 0x00000002302e7825 */ /* 0x000fe200078e0202 */
[----:B------:R-:W-:Y:S01]  /*7c070*/  ULDC UR4, c[0x0][0x22c] ;  /* 0x00008b0000047ab9 */ /* 0x000fe20000000800 */
[----:B------:R-:W-:Y:S01]  /*7c080*/  ULDC UR10, c[0x0][0x228] ;  /* 0x00008a00000a7ab9 */ /* 0x000fe20000000800 */
[----:B------:R-:W-:Y:S01]  /*7c090*/  PRMT R56, R10, 0x7632, R56 ;  /* 0x000076320a387816 */ /* 0x000fe20000000038 */
[----:B------:R-:W-:Y:S01]  /*7c0a0*/  IMAD.WIDE R48, R48, 0x2, R44 ;  /* 0x0000000230307825 */ /* 0x000fe200078e022c */
[----:B------:R1:W-:Y:S01]  /*7c0b0*/  @P5 STG.E.U16 desc[UR6][R46.64], R10 ;  /* 0x0000000a2e005986 */ /* 0x0003e2000c101506 */
[----:B------:R-:W-:Y:S01]  /*7c0c0*/  ULDC UR12, c[0x0][0x228] ;  /* 0x00008a00000c7ab9 */ /* 0x000fe20000000800 */
[----:B------:R-:W-:Y:S01]  /*7c0d0*/  ULDC UR14, c[0x0][0x228] ;  /* 0x00008a00000e7ab9 */ /* 0x000fe20000000800 */
[----:B0-----:R-:W-:Y:S01]  /*7c0e0*/  IMAD.WIDE R50, R54, 0x2, R2 ;  /* 0x0000000236327825 */ /* 0x001fe200078e0202 */
[----:B------:R-:W-:Y:S01]  /*7c0f0*/  PRMT R57, R9, 0x7632, R57 ;  /* 0x0000763209397816 */ /* 0x000fe20000000039 */
[----:B------:R-:W-:-:S02]  /*7c100*/  ULDC UR8, c[0x0][0x22c] ;  /* 0x00008b0000087ab9 */ /* 0x000fc40000000800 */
[----:B------:R-:W-:Y:S02]  /*7c110*/  VIADD R55, R60, 0xa4 ;  /* 0x000000a43c377836 */ /* 0x000fe40000000000 */
[----:B------:R-:W-:Y:S01]  /*7c120*/  IMAD.WIDE R52, R54, 0x2, R44 ;  /* 0x0000000236347825 */ /* 0x000fe200078e022c */
[----:B------:R0:W-:Y:S01]  /*7c130*/  @P0 STG.E.U16 desc[UR6][R48.64], R56 ;  /* 0x0000003830000986 */ /* 0x0001e2000c101506 */
[----:B------:R-:W-:Y:S01]  /*7c140*/  ULDC UR16, c[0x0][0x228] ;  /* 0x00008a0000107ab9 */ /* 0x000fe20000000800 */
[----:B------:R-:W-:Y:S01]  /*7c150*/  ISETP.GE.AND P5, PT, R55, UR4, PT ;  /* 0x0000000437007c0c */ /* 0x000fe2000bfa6270 */
[----:B------:R-:W-:Y:S01]  /*7c160*/  ULDC UR4, c[0x0][0x248] ;  /* 0x0000920000047ab9 */ /* 0x000fe20000000800 */
[----:B-1----:R-:W4:Y:S04]  /*7c170*/  LDL.LU R10, [R1+0x3c0] ;  /* 0x0003c000010a7983 */ /* 0x002f280000300800 */
[----:B------:R1:W-:Y:S01]  /*7c180*/  @P6 STG.E.U16 desc[UR6][R50.64], R9 ;  /* 0x0000000932006986 */ /* 0x0003e2000c101506 */
[----:B------:R-:W-:-:S03]  /*7c190*/  VIADD R46, R60, 0xa5 ;  /* 0x000000a53c2e7836 */ /* 0x000fc60000000000 */
[----:B------:R1:W-:Y:S01]  /*7c1a0*/  @P4 STG.E.U16 desc[UR6][R52.64], R57 ;  /* 0x0000003934004986 */ /* 0x0003e2000c101506 */
[C---:B------:R-:W-:Y:S01]  /*7c1b0*/  ISETP.LT.AND P4, PT, R59.reuse, UR10, !P2 ;  /* 0x0000000a3b007c0c */ /* 0x040fe2000d781270 */
[----:B0-----:R-:W-:Y:S01]  /*7c1c0*/  VIADD R48, R54, UR4 ;  /* 0x0000000436307c36 */ /* 0x001fe20008000000 */
[----:B------:R-:W-:Y:S01]  /*7c1d0*/  ISETP.LT.AND P2, PT, R58, UR12, !P2 ;  /* 0x0000000c3a007c0c */ /* 0x000fe2000d741270 */
[----:B------:R-:W-:Y:S01]  /*7c1e0*/  ULDC UR4, c[0x0][0x248] ;  /* 0x0000920000047ab9 */ /* 0x000fe20000000800 */
[----:B------:R-:W-:Y:S01]  /*7c1f0*/  ISETP.LT.AND P6, PT, R59, UR14, !P1 ;  /* 0x0000000e3b007c0c */ /* 0x000fe2000cfc1270 */
[----:B------:R-:W-:Y:S01]  /*7c200*/  ULDC UR10, c[0x0][0x228] ;  /* 0x00008a00000a7ab9 */ /* 0x000fe20000000800 */
[----:B------:R-:W-:Y:S01]  /*7c210*/  ISETP.GE.AND P0, PT, R46, UR8, PT ;  /* 0x000000082e007c0c */ /* 0x000fe2000bf06270 */
[----:B-1----:R-:W4:Y:S01]  /*7c220*/  LDL.LU R9, [R1+0x3d0] ;  /* 0x0003d00001097983 */ /* 0x002f220000300800 */
[----:B------:R-:W-:Y:S01]  /*7c230*/  IMAD.WIDE R46, R48, 0x2, R2 ;  /* 0x00000002302e7825 */ /* 0x000fe200078e0202 */
[----:B------:R-:W-:Y:S01]  /*7c240*/  PRMT R54, R8, 0x7632, R54 ;  /* 0x0000763208367816 */ /* 0x000fe20000000036 */
[----:B------:R-:W-:Y:S01]  /*7c250*/  ULDC UR12, c[0x0][0x228] ;  /* 0x00008a00000c7ab9 */ /* 0x000fe20000000800 */
[----:B------:R-:W-:Y:S01]  /*7c260*/  ULDC UR14, c[0x0][0x228] ;  /* 0x00008a00000e7ab9 */ /* 0x000fe20000000800 */
[----:B------:R-:W-:-:S02]  /*7c270*/  VIADD R52, R48, UR4 ;  /* 0x0000000430347c36 */ /* 0x000fc40008000000 */
[----:B------:R-:W-:Y:S01]  /*7c280*/  VIADD R53, R60, 0xa6 ;  /* 0x000000a63c357836 */ /* 0x000fe20000000000 */
[----:B------:R0:W-:Y:S01]  /*7c290*/  @P4 STG.E.U16 desc[UR6][R46.64], R8 ;  /* 0x000000082e004986 */ /* 0x0001e2000c101506 */
[----:B------:R-:W-:Y:S01]  /*7c2a0*/  IMAD.WIDE R48, R48, 0x2, R44 ;  /* 0x0000000230307825 */ /* 0x000fe200078e022c */
[----:B------:R-:W-:Y:S01]  /*7c2b0*/  ULDC UR4, c[0x0][0x22c] ;  /* 0x00008b0000047ab9 */ /* 0x000fe20000000800 */
[----:B------:R-:W-:Y:S01]  /*7c2c0*/  ISETP.LT.AND P1, PT, R58, UR10, !P1 ;  /* 0x0000000a3a007c0c */ /* 0x000fe2000cf21270 */
[----:B------:R-:W-:Y:S01]  /*7c2d0*/  ULDC UR8, c[0x0][0x22c] ;  /* 0x00008b0000087ab9 */ /* 0x000fe20000000800 */
[----:B------:R-:W-:Y:S01]  /*7c2e0*/  IMAD.WIDE R50, R52, 0x2, R2 ;  /* 0x0000000234327825 */ /* 0x000fe200078e0202 */
[----:B------:R1:W-:Y:S01]  /*7c2f0*/  @P2 STG.E.U16 desc[UR6][R48.64], R54 ;  /* 0x0000003630002986 */ /* 0x0003e2000c101506 */
[----:B------:R-:W-:Y:S01]  /*7c300*/  ISETP.GE.AND P4, PT, R53, UR4, PT ;  /* 0x0000000435007c0c */ /* 0x000fe2000bf86270 */
[----:B------:R-:W-:Y:S01]  /*7c310*/  ULDC UR4, c[0x0][0x248] ;  /* 0x0000920000047ab9 */ /* 0x000fe20000000800 */
[----:B------:R-:W-:Y:S01]  /*7c320*/  VIADD R55, R60, 0xa8 ;  /* 0x000000a83c377836 */ /* 0x000fe20000000000 */
[----:B------:R-:W-:Y:S01]  /*7c330*/  IADD3 R53, R52, UR4, RZ ;  /* 0x0000000434357c10 */ /* 0x000fe2000fffe0ff */
[----:B------:R-:W-:Y:S01]  /*7c340*/  ULDC UR4, c[0x0][0x22c] ;  /* 0x00008b0000047ab9 */ /* 0x000fe20000000800 */
[----:B0-----:R-:W-:Y:S01]  /*7c350*/  VIADD R46, R60, 0xa7 ;  /* 0x000000a73c2e7836 */ /* 0x001fe20000000000 */
[----:B------:R-:W4:Y:S01]  /*7c360*/  LDL.LU R8, [R1+0x3c4] ;  /* 0x0003c40001087983 */ /* 0x000f220000300800 */
[----:B------:R-:W-:-:S03]  /*7c370*/  ULDC UR10, c[0x0][0x22c] ;  /* 0x00008b00000a7ab9 */ /* 0x000fc60000000800 */
[----:B------:R-:W-:Y:S01]  /*7c380*/  ISETP.GE.AND P2, PT, R46, UR8, PT ;  /* 0x000000082e007c0c */ /* 0x000fe2000bf46270 */
[----:B------:R-:W-:Y:S01]  /*7c390*/  IMAD.WIDE R46, R52, 0x2, R44 ;  /* 0x00000002342e7825 */ /* 0x000fe200078e022c */
[----:B------:R-:W-:-:S03]  /*7c3a0*/  ULDC UR8, c[0x0][0x248] ;  /* 0x0000920000087ab9 */ /* 0x000fc60000000800 */
[----:B-1----:R-:W-:Y:S01]  /*7c3b0*/  IMAD.WIDE R48, R53, 0x2, R2 ;  /* 0x0000000235307825 */ /* 0x002fe200078e0202 */
[----:B--2---:R0:W-:Y:S01]  /*7c3c0*/  @P6 STG.E.U16 desc[UR6][R50.64], R7 ;  /* 0x0000000732006986 */ /* 0x0041e2000c101506 */
[----:B------:R-:W-:Y:S01]  /*7c3d0*/  ISETP.LT.AND P6, PT, R59, UR12, !P5 ;  /* 0x0000000c3b007c0c */ /* 0x000fe2000efc1270 */
[----:B------:R-:W-:Y:S01]  /*7c3e0*/  ULDC UR12, c[0x0][0x228] ;  /* 0x00008a00000c7ab9 */ /* 0x000fe20000000800 */
[----:B------:R-:W-:Y:S01]  /*7c3f0*/  ISETP.LT.AND P5, PT, R58, UR14, !P5 ;  /* 0x0000000e3a007c0c */ /* 0x000fe2000efa1270 */
[----:B------:R-:W-:Y:S01]  /*7c400*/  ULDC UR14, c[0x0][0x228] ;  /* 0x00008a00000e7ab9 */ /* 0x000fe20000000800 */
[----:B------:R-:W-:Y:S02]  /*7c410*/  PRMT R54, R7, 0x7632, R54 ;  /* 0x0000763207367816 */ /* 0x000fe40000000036 */
[----:B0-----:R-:W2:Y:S01]  /*7c420*/  LDL.LU R7, [R1+0x3d4] ;  /* 0x0003d40001077983 */ /* 0x001ea20000300800 */
[----:B------:R-:W-:-:S03]  /*7c430*/  IMAD.WIDE R50, R53, 0x2, R44 ;  /* 0x0000000235327825 */ /* 0x000fc600078e022c */
[----:B------:R0:W-:Y:S01]  /*7c440*/  @P1 STG.E.U16 desc[UR6][R46.64], R54 ;  /* 0x000000362e001986 */ /* 0x0001e2000c101506 */
[----:B------:R-:W-:Y:S01]  /*7c450*/  ISETP.GE.AND P1, PT, R55, UR4, PT ;  /* 0x0000000437007c0c */ /* 0x000fe2000bf26270 */
[----:B------:R-:W-:Y:S01]  /*7c460*/  ULDC UR4, c[0x0][0x248] ;  /* 0x0000920000047ab9 */ /* 0x000fe20000000800 */
[----:B------:R-:W-:Y:S01]  /*7c470*/  PRMT R52, R6, 0x7632, R52 ;  /* 0x0000763206347816 */ /* 0x000fe20000000034 */
[----:B------:R1:W-:Y:S04]  /*7c480*/  @P6 STG.E.U16 desc[UR6][R48.64], R6 ;  /* 0x0000000630006986 */ /* 0x0003e8000c101506 */
[----:B------:R1:W-:Y:S01]  /*7c490*/  @P5 STG.E.U16 desc[UR6][R50.64], R52 ;  /* 0x0000003432005986 */ /* 0x0003e2000c101506 */
[----:B------:R-:W-:Y:S01]  /*7c4a0*/  ISETP.LT.AND P5, PT, R59, UR12, !P0 ;  /* 0x0000000c3b007c0c */ /* 0x000fe2000c7a1270 */
[----:B0-----:R-:W-:Y:S01]  /*7c4b0*/  VIADD R54, R60, 0xa9 ;  /* 0x000000a93c367836 */ /* 0x001fe20000000000 */
[----:B------:R-:W-:Y:S01]  /*7c4c0*/  ISETP.LT.AND P0, PT, R58, UR14, !P0 ;  /* 0x0000000e3a007c0c */ /* 0x000fe2000c701270 */
[----:B------:R-:W-:Y:S01]  /*7c4d0*/  ULDC UR12, c[0x0][0x228] ;  /* 0x00008a00000c7ab9 */ /* 0x000fe20000000800 */
        /* <DEDUP_REMOVED lines=11> */
[----:B------:R-:W-:-:S03]  /*7c590*/  ULDC UR18, c[0x0][0x228] ;  /* 0x00008a0000127ab9 */ /* 0x000fc60000000800 */
[----:B------:R-:W-:-:S04]  /*7c5a0*/  IMAD.WIDE R50, R55, 0x2, R2 ;  /* 0x0000000237327825 */ /* 0x000fc800078e0202 */
[----:B------:R-:W-:Y:S01]  /*7c5b0*/  IMAD.WIDE R52, R55, 0x2, R44 ;  /* 0x0000000237347825 */ /* 0x000fe200078e022c */
[----:B---3--:R-:W-:Y:S01]  /*7c5c0*/  PRMT R57, R5, 0x7632, R57 ;  /* 0x0000763205397816 */ /* 0x008fe20000000039 */
[----:B------:R0:W-:Y:S04]  /*7c5d0*/  @P5 STG.E.U16 desc[UR6][R46.64], R5 ;  /* 0x000000052e005986 */ /* 0x0001e8000c101506 */
[----:B------:R1:W-:Y:S04]  /*7c5e0*/  @P0 STG.E.U16 desc[UR6][R48.64], R57 ;  /* 0x0000003930000986 */ /* 0x0003e8000c101506 */
[----:B0-----:R-:W3:Y:S01]  /*7c5f0*/  LDL.LU R5, [R1+0x3d8] ;  /* 0x0003d80001057983 */ /* 0x001ee20000300800 */
[----:B------:R-:W-:Y:S01]  /*7c600*/  ISETP.GE.AND P5, PT, R54, UR10, PT ;  /* 0x0000000a36007c0c */ /* 0x000fe2000bfa6270 */
[----:B------:R-:W-:Y:S01]  /*7c610*/  ULDC UR10, c[0x0][0x228] ;  /* 0x00008a00000a7ab9 */ /* 0x000fe20000000800 */
[----:B------:R-:W-:-:S02]  /*7c620*/  VIADD R46, R60, 0xaa ;  /* 0x000000aa3c2e7836 */ /* 0x000fc40000000000 */
[----:B-1----:R-:W-:Y:S01]  /*7c630*/  VIADD R48, R55, UR4 ;  /* 0x0000000437307c36 */ /* 0x002fe20008000000 */
[----:B------:R-:W-:Y:S02]  /*7c640*/  ULDC UR4, c[0x0][0x248] ;  /* 0x0000920000047ab9 */ /* 0x000fe40000000800 */
[----:B------:R-:W-:Y:S01]  /*7c650*/  ISETP.GE.AND P0, PT, R46, UR8, PT ;  /* 0x000000082e007c0c */ /* 0x000fe2000bf06270 */
[----:B------:R-:W-:Y:S01]  /*7c660*/  IMAD.WIDE R46, R48, 0x2, R2 ;  /* 0x00000002302e7825 */ /* 0x000fe200078e0202 */
[----:B------:R-:W-:Y:S01]  /*7c670*/  ULDC UR8, c[0x0][0x22c] ;  /* 0x00008b0000087ab9 */ /* 0x000fe20000000800 */
[----:B----4-:R-:W-:Y:S01]  /*7c680*/  PRMT R56, R4, 0x7632, R56 ;  /* 0x0000763204387816 */ /* 0x010fe20000000038 */
[----:B------:R0:W-:Y:S04]  /*7c690*/  @P6 STG.E.U16 desc[UR6][R50.64], R4 ;  /* 0x0000000432006986 */ /* 0x0001e8000c101506 */
[----:B------:R-:W-:Y:S01]  /*7c6a0*/  @P4 STG.E.U16 desc[UR6][R52.64], R56 ;  /* 0x0000003834004986 */ /* 0x000fe2000c101506 */
[----:B------:R-:W-:Y:S01]  /*7c6b0*/  ISETP.LT.AND P4, PT, R59, UR10, !P2 ;  /* 0x0000000a3b007c0c */ /* 0x000fe2000d781270 */
[----:B------:R-:W-:-:S02]  /*7c6c0*/  ULDC UR10, c[0x0][0x228] ;  /* 0x00008a00000a7ab9 */ /* 0x000fc40000000800 */
[----:B0-----:R-:W4:Y:S01]  /*7c6d0*/  LDL.LU R4, [R1+0x3cc] ;  /* 0x0003cc0001047983 */ /* 0x001f220000300800 */
[----:B------:R-:W-:-:S09]  /*7c6e0*/  PRMT R54, R61, 0x7632, R54 ;  /* 0x000076323d367816 */ /* 0x000fd20000000036 */
[----:B------:R0:W-:Y:S04]  /*7c6f0*/  @P4 STG.E.U16 desc[UR6][R46.64], R61 ;  /* 0x0000003d2e004986 */ /* 0x0001e8000c101506 */
[----:B0-----:R-:W4:Y:S01]  /*7c700*/  LDL.LU R61, [R1+0x3dc] ;  /* 0x0003dc00013d7983 */ /* 0x001f220000300800 */
[----:B------:R-:W-:Y:S02]  /*7c710*/  ISETP.LT.AND P2, PT, R58, UR12, !P2 ;  /* 0x0000000c3a007c0c */ /* 0x000fe4000d741270 */
[----:B------:R-:W-:Y:S01]  /*7c720*/  ISETP.LT.AND P6, PT, R59, UR14, !P1 ;  /* 0x0000000e3b007c0c */ /* 0x000fe2000cfc1270 */
[C---:B------:R-:W-:Y:S01]  /*7c730*/  VIADD R52, R48.reuse, UR4 ;  /* 0x0000000430347c36 */ /* 0x040fe20008000000 */
[----:B------:R-:W-:Y:S01]  /*7c740*/  ULDC UR12, c[0x0][0x228] ;  /* 0x00008a00000c7ab9 */ /* 0x000fe20000000800 */
[----:B------:R-:W-:Y:S01]  /*7c750*/  IMAD.WIDE R48, R48, 0x2, R44 ;  /* 0x0000000230307825 */ /* 0x000fe200078e022c */
[----:B------:R-:W-:Y:S01]  /*7c760*/  ULDC UR4, c[0x0][0x22c] ;  /* 0x00008b0000047ab9 */ /* 0x000fe20000000800 */
[----:B------:R-:W-:Y:S01]  /*7c770*/  ULDC UR14, c[0x0][0x228] ;  /* 0x00008a00000e7ab9 */ /* 0x000fe20000000800 */
[----:B------:R-:W4:Y:S01]  /*7c780*/  LDL.LU R11, [R1+0x3f0] ;  /* 0x0003f000010b7983 */ /* 0x000f220000300800 */
[----:B------:R-:W-:Y:S01]  /*7c790*/  IMAD.WIDE R50, R52, 0x2, R2 ;  /* 0x0000000234327825 */ /* 0x000fe200078e0202 */
[----:B------:R-:W-:Y:S01]  /*7c7a0*/  ISETP.LT.AND P1, PT, R58, UR10, !P1 ;  /* 0x0000000a3a007c0c */ /* 0x000fe2000cf21270 */
[----:B------:R-:W-:-:S02]  /*7c7b0*/  ULDC UR10, c[0x0][0x228] ;  /* 0x00008a00000a7ab9 */ /* 0x000fc40000000800 */
[C---:B------:R-:W-:Y:S01]  /*7c7c0*/  VIADD R53, R60.reuse, 0xab ;  /* 0x000000ab3c357836 */ /* 0x040fe20000000000 */
[----:B------:R0:W-:Y:S01]  /*7c7d0*/  @P2 STG.E.U16 desc[UR6][R48.64], R54 ;  /* 0x0000003630002986 */ /* 0x0001e2000c101506 */
[----:B------:R-:W-:-:S03]  /*7c7e0*/  IADD3 R46, R60, 0xac, RZ ;  /* 0x000000ac3c2e7810 */ /* 0x000fc60007ffe0ff */
[----:B------:R-:W-:Y:S01]  /*7c7f0*/  ISETP.GE.AND P4, PT, R53, UR4, PT ;  /* 0x0000000435007c0c */ /* 0x000fe2000bf86270 */
[----:B------:R-:W-:Y:S01]  /*7c800*/  ULDC UR4, c[0x0][0x248] ;  /* 0x0000920000047ab9 */ /* 0x000fe20000000800 */
[----:B------:R1:W-:Y:S01]  /*7c810*/  @P6 STG.E.U16 desc[UR6][R50.64], R10 ;  /* 0x0000000a32006986 */ /* 0x0003e2000c101506 */
[----:B------:R-:W-:Y:S01]  /*7c820*/  ISETP.LT.AND P6, PT, R59, UR12, !P5 ;  /* 0x0000000c3b007c0c */ /* 0x000fe2000efc1270 */
[----:B------:R-:W-:Y:S01]  /*7c830*/  VIADD R53, R52, UR4 ;  /* 0x0000000434357c36 */ /* 0x000fe20008000000 */
[----:B------:R-:W-:Y:S02]  /*7c840*/  ISETP.LT.AND P5, PT, R58, UR14, !P5 ;  /* 0x0000000e3a007c0c */ /* 0x000fe4000efa1270 */
[----:B------:R-:W-:Y:S02]  /*7c850*/  PRMT R55, R10, 0x7632, R55 ;  /* 0x000076320a377816 */ /* 0x000fe40000000037 */
[----:B------:R-:W-:Y:S01]  /*7c860*/  ISETP.GE.AND P2, PT, R46, UR8, PT ;  /* 0x000000082e007c0c */ /* 0x000fe2000bf46270 */
[----:B------:R-:W-:Y:S01]  /*7c870*/  IMAD.WIDE R46, R52, 0x2, R44 ;  /* 0x00000002342e7825 */ /* 0x000fe200078e022c */
[----:B------:R-:W-:Y:S01]  /*7c880*/  ULDC UR4, c[0x0][0x22c] ;  /* 0x00008b0000047ab9 */ /* 0x000fe20000000800 */
[----:B------:R-:W-:Y:S01]  /*7c890*/  ULDC UR12, c[0x0][0x228] ;  /* 0x00008a00000c7ab9 */ /* 0x000fe20000000800 */
[----:B------:R-:W-:Y:S01]  /*7c8a0*/  ULDC UR14, c[0x0][0x228] ;  /* 0x00008a00000e7ab9 */ /* 0x000fe20000000800 */
[----:B0-----:R-:W-:Y:S01]  /*7c8b0*/  IMAD.WIDE R48, R53, 0x2, R2 ;  /* 0x0000000235307825 */ /* 0x001fe200078e0202 */
[----:B------:R0:W-:Y:S01]  /*7c8c0*/  @P1 STG.E.U16 desc[UR6][R46.64], R55 ;  /* 0x000000372e001986 */ /* 0x0001e2000c101506 */
[----:B------:R-:W-:-:S02]  /*7c8d0*/  ULDC UR8, c[0x0][0x248] ;  /* 0x0000920000087ab9 */ /* 0x000fc40000000800 */
[----:B------:R-:W-:Y:S01]  /*7c8e0*/  VIADD R54, R60, 0xad ;  /* 0x000000ad3c367836 */ /* 0x000fe20000000000 */
[----:B------:R-:W-:Y:S01]  /*7c8f0*/  PRMT R52, R9, 0x7632, R52 ;  /* 0x0000763209347816 */ /* 0x000fe20000000034 */
[----:B-1----:R-:W-:Y:S01]  /*7c900*/  IMAD.WIDE R50, R53, 0x2, R44 ;  /* 0x0000000235327825 */ /* 0x002fe200078e022c */
[----:B------:R1:W-:Y:S02]  /*7c910*/  @P6 STG.E.U16 desc[UR6][R48.64], R9 ;  /* 0x0000000930006986 */ /* 0x0003e4000c101506 */
[----:B------:R-:W-:Y:S01]  /*7c920*/  ISETP.GE.AND P1, PT, R54, UR4, PT ;  /* 0x0000000436007c0c */ /* 0x000fe2000bf26270 */
[----:B------:R-:W-:Y:S01]  /*7c930*/  ULDC UR4, c[0x0][0x248] ;  /* 0x0000920000047ab9 */ /* 0x000fe20000000800 */
[----:B------:R1:W-:Y:S01]  /*7c940*/  @P5 STG.E.U16 desc[UR6][R50.64], R52 ;  /* 0x0000003432005986 */ /* 0x0003e2000c101506 */
[----:B------:R-:W-:-:S03]  /*7c950*/  ISETP.LT.AND P5, PT, R59, UR10, !P0 ;  /* 0x0000000a3b007c0c */ /* 0x000fc6000c7a1270 */
[----:B------:R-:W4:Y:S01]  /*7c960*/  LDL.LU R10, [R1+0x3e0] ;  /* 0x0003e000010a7983 */ /* 0x000f220000300800 */
[----:B------:R-:W-:Y:S01]  /*7c970*/  ISETP.LT.AND P0, PT, R58, UR12, !P0 ;  /* 0x0000000c3a007c0c */ /* 0x000fe2000c701270 */
[----:B0-----:R-:W-:Y:S01]  /*7c980*/  VIADD R55, R60, 0xae ;  /* 0x000000ae3c377836 */ /* 0x001fe20000000000 */
[----:B------:R-:W-:Y:S01]  /*7c990*/  ISETP.LT.AND P6, PT, R59, UR14, !P4 ;  /* 0x0000000e3b007c0c */ /* 0x000fe2000e7c1270 */
[----:B-1----:R-:W-:Y:S01]  /*7c9a0*/  VIADD R48, R53, UR4 ;  /* 0x0000000435307c36 */ /* 0x002fe20008000000 */
[----:B------:R-:W-:Y:S01]  /*7c9b0*/  ISETP.LT.AND P4, PT, R58, UR16, !P4 ;  /* 0x000000103a007c0c */ /* 0x000fe2000e781270 */
[----:B------:R-:W4:Y:S01]  /*7c9c0*/  LDL.LU R9, [R1+0x3f4] ;  /* 0x0003f40001097983 */ /* 0x000f220000300800 */
[----:B------:R-:W-:Y:S01]  /*7c9d0*/  ULDC UR4, c[0x0][0x22c] ;  /* 0x00008b0000047ab9 */ /* 0x000fe20000000800 */
[C---:B------:R-:W-:Y:S01]  /*7c9e0*/  VIADD R54, R48.reuse, UR8 ;  /* 0x0000000830367c36 */ /* 0x040fe20008000000 */
[----:B------:R-:W-:Y:S01]  /*7c9f0*/  ULDC UR10, c[0x0][0x228] ;  /* 0x00008a00000a7ab9 */ /* 0x000fe20000000800 */
[----:B------:R-:W-:Y:S01]  /*7ca00*/  IMAD.WIDE R46, R48, 0x2, R2 ;  /* 0x00000002302e7825 */ /* 0x000fe200078e0202 */
[----:B------:R-:W-:Y:S01]  /*7ca10*/  PRMT R56, R8, 0x7632, R56 ;  /* 0x0000763208387816 */ /* 0x000fe20000000038 */
[----:B------:R-:W-:Y:S01]  /*7ca20*/  ULDC UR12, c[0x0][0x228] ;  /* 0x00008a00000c7ab9 */ /* 0x000fe20000000800 */
[----:B------:R-:W-:Y:S01]  /*7ca30*/  ULDC UR14, c[0x0][0x228] ;  /* 0x00008a00000e7ab9 */ /* 0x000fe20000000800 */
[----:B------:R-:W-:Y:S01]  /*7ca40*/  IMAD.WIDE R48, R48, 0x2, R44 ;  /* 0x0000000230307825 */ /* 0x000fe200078e022c */
[----:B------:R0:W-:Y:S01]  /*7ca50*/  @P5 STG.E.U16 desc[UR6][R46.64], R8 ;  /* 0x000000082e005986 */ /* 0x0001e2000c101506 */
[----:B------:R-:W-:Y:S01]  /*7ca60*/  ULDC UR8, c[0x0][0x22c] ;  /* 0x00008b0000087ab9 */ /* 0x000fe20000000800 */
[----:B------:R-:W-:Y:S01]  /*7ca70*/  ULDC UR16, c[0x0][0x228] ;  /* 0x00008a0000107ab9 */ /* 0x000fe20000000800 */
[C---:B------:R-:W-:Y:S01]  /*7ca80*/  IMAD.WIDE R50, R54.reuse, 0x2, R2 ;  /* 0x0000000236327825 */ /* 0x040fe200078e0202 */
[----:B------:R1:W-:Y:S03]  /*7ca90*/  @P0 STG.E.U16 desc[UR6][R48.64], R56 ;  /* 0x0000003830000986 */ /* 0x0003e6000c101506 */
[----:B------:R-:W-:Y:S01]  /*7caa0*/  IMAD.WIDE R52, R54, 0x2, R44 ;  /* 0x0000000236347825 */ /* 0x000fe200078e022c */
[----:B------:R-:W-:Y:S01]  /*7cab0*/  ISETP.GE.AND P5, PT, R55, UR4, PT ;  /* 0x0000000437007c0c */ /* 0x000fe2000bfa6270 */
[----:B------:R-:W-:-:S02]  /*7cac0*/  ULDC UR4, c[0x0][0x248] ;  /* 0x0000920000047ab9 */ /* 0x000fc40000000800 */
[----:B0-----:R-:W-:Y:S02]  /*7cad0*/  VIADD R46, R60, 0xaf ;  /* 0x000000af3c2e7836 */ /* 0x001fe40000000000 */
[----:B-1----:R-:W-:Y:S01]  /*7cae0*/  VIADD R48, R54, UR4 ;  /* 0x0000000436307c36 */ /* 0x002fe20008000000 */
[----:B------:R-:W-:Y:S02]  /*7caf0*/  ULDC UR4, c[0x0][0x248] ;  /* 0x0000920000047ab9 */ /* 0x000fe40000000800 */
[----:B------:R-:W-:Y:S01]  /*7cb00*/  ISETP.GE.AND P0, PT, R46, UR8, PT ;  /* 0x000000082e007c0c */ /* 0x000fe2000bf06270 */
[----:B------:R-:W-:Y:S01]  /*7cb10*/  ULDC UR8, c[0x0][0x228] ;  /* 0x00008a0000087ab9 */ /* 0x000fe20000000800 */
[----:B------:R-:W-:-:S04]  /*7cb20*/  IMAD.WIDE R46, R48, 0x2, R2 ;  /* 0x00000002302e7825 */ /* 0x000fc800078e0202 */
[----:B------:R-:W-:Y:S01]  /*7cb30*/  VIADD R55, R60, 0xb2 ;  /* 0x000000b23c377836 */ /* 0x000fe20000000000 */
[----:B--2---:R-:W-:Y:S01]  /*7cb40*/  PRMT R57, R7, 0x7632, R57 ;  /* 0x0000763207397816 */ /* 0x004fe20000000039 */
[----:B------:R0:W-:Y:S01]  /*7cb50*/  @P6 STG.E.U16 desc[UR6][R50.64], R7 ;  /* 0x0000000732006986 */ /* 0x0001e2000c101506 */
[C---:B------:R-:W-:Y:S01]  /*7cb60*/  ISETP.LT.AND P6, PT, R59.reuse, UR14, !P1 ;  /* 0x0000000e3b007c0c */ /* 0x040fe2000cfc1270 */
[----:B------:R-:W-:Y:S02]  /*7cb70*/  ULDC UR14, c[0x0][0x228] ;  /* 0x00008a00000e7ab9 */ /* 0x000fe40000000800 */
[----:B------:R1:W-:Y:S01]  /*7cb80*/  @P4 STG.E.U16 desc[UR6][R52.64], R57 ;  /* 0x0000003934004986 */ /* 0x0003e2000c101506 */
[----:B------:R-:W-:Y:S01]  /*7cb90*/  ISETP.LT.AND P4, PT, R59, UR10, !P2 ;  /* 0x0000000a3b007c0c */ /* 0x000fe2000d781270 */
[----:B------:R-:W-:Y:S01]  /*7cba0*/  ULDC UR10, c[0x0][0x228] ;  /* 0x00008a00000a7ab9 */ /* 0x000fe20000000800 */
[----:B------:R-:W-:Y:S01]  /*7cbb0*/  ISETP.LT.AND P2, PT, R58, UR12, !P2 ;  /* 0x0000000c3a007c0c */ /* 0x000fe2000d741270 */
[----:B------:R-:W-:Y:S01]  /*7cbc0*/  ULDC UR12, c[0x0][0x228] ;  /* 0x00008a00000c7ab9 */ /* 0x000fe20000000800 */
[----:B0-----:R-:W2:Y:S01]  /*7cbd0*/  LDL.LU R7, [R1+0x3e4] ;  /* 0x0003e40001077983 */ /* 0x001ea20000300800 */
[----:B-1----:R-:W-:Y:S01]  /*7cbe0*/  VIADD R52, R48, UR4 ;  /* 0x0000000430347c36 */ /* 0x002fe20008000000 */
[----:B------:R-:W-:Y:S01]  /*7cbf0*/  IADD3 R53, R60, 0xb0, RZ ;  /* 0x000000b03c357810 */ /* 0x000fe20007ffe0ff */
[----:B------:R-:W-:Y:S01]  /*7cc00*/  IMAD.WIDE R48, R48, 0x2, R44 ;  /* 0x0000000230307825 */ /* 0x000fe200078e022c */
[----:B------:R-:W-:-:S03]  /*7cc10*/  ULDC UR4, c[0x0][0x22c] ;  /* 0x00008b0000047ab9 */ /* 0x000fc60000000800 */
[----:B------:R-:W-:Y:S01]  /*7cc20*/  IMAD.WIDE R50, R52, 0x2, R2 ;  /* 0x0000000234327825 */ /* 0x000fe200078e0202 */
[----:B------:R-:W-:Y:S01]  /*7cc30*/  PRMT R54, R6, 0x7632, R54 ;  /* 0x0000763206367816 */ /* 0x000fe20000000036 */
[----:B------:R0:W-:Y:S01]  /*7cc40*/  @P4 STG.E.U16 desc[UR6][R46.64], R6 ;  /* 0x000000062e004986 */ /* 0x0001e2000c101506 */
[----:B------:R-:W-:Y:S01]  /*7cc50*/  ISETP.LT.AND P1, PT, R58, UR8, !P1 ;  /* 0x000000083a007c0c */ /* 0x000fe2000cf21270 */
[----:B------:R-:W-:Y:S02]  /*7cc60*/  ULDC UR8, c[0x0][0x22c] ;  /* 0x00008b0000087ab9 */ /* 0x000fe40000000800 */
[----:B------:R1:W-:Y:S01]  /*7cc70*/  @P2 STG.E.U16 desc[UR6][R48.64], R54 ;  /* 0x0000003630002986 */ /* 0x0003e2000c101506 */
[----:B------:R-:W-:Y:S01]  /*7cc80*/  ISETP.GE.AND P4, PT, R53, UR4, PT ;  /* 0x0000000435007c0c */ /* 0x000fe2000bf86270 */
[----:B------:R-:W-:Y:S02]  /*7cc90*/  ULDC UR4, c[0x0][0x248] ;  /* 0x0000920000047ab9 */ /* 0x000fe40000000800 */
[----:B------:R-:W-:Y:S01]  /*7cca0*/  VIADD R53, R52, UR4 ;  /* 0x0000000434357c36 */ /* 0x000fe20008000000 */
[----:B------:R-:W-:Y:S01]  /*7ccb0*/  ULDC UR4, c[0x0][0x22c] ;  /* 0x00008b0000047ab9 */ /* 0x000fe20000000800 */
[----:B0-----:R-:W-:Y:S01]  /*7ccc0*/  VIADD R46, R60, 0xb1 ;  /* 0x000000b13c2e7836 */ /* 0x001fe20000000000 */
[----:B------:R-:W2:Y:S04]  /*7ccd0*/  LDL.LU R6, [R1+0x3f8] ;  /* 0x0003f80001067983 */ /* 0x000ea80000300800 */
[----:B------:R-:W-:Y:S01]  /*7cce0*/  ISETP.GE.AND P2, PT, R46, UR8, PT ;  /* 0x000000082e007c0c */ /* 0x000fe2000bf46270 */
[----:B------:R-:W-:Y:S01]  /*7ccf0*/  IMAD.WIDE R46, R52, 0x2, R44 ;  /* 0x00000002342e7825 */ /* 0x000fe200078e022c */
[----:B------:R-:W-:-:S03]  /*7cd00*/  ULDC UR8, c[0x0][0x248] ;  /* 0x0000920000087ab9 */ /* 0x000fc60000000800 */
[----:B-1----:R-:W-:Y:S01]  /*7cd10*/  IMAD.WIDE R48, R53, 0x2, R2 ;  /* 0x0000000235307825 */ /* 0x002fe200078e0202 */
[----:B---3--:R0:W-:Y:S01]  /*7cd20*/  @P6 STG.E.U16 desc[UR6][R50.64], R5 ;  /* 0x0000000532006986 */ /* 0x0081e2000c101506 */
[----:B------:R-:W-:Y:S01]  /*7cd30*/  ISETP.LT.AND P6, PT, R59, UR10, !P5 ;  /* 0x0000000a3b007c0c */ /* 0x000fe2000efc1270 */
[----:B------:R-:W-:Y:S01]  /*7cd40*/  ULDC UR10, c[0x0][0x228] ;  /* 0x00008a00000a7ab9 */ /* 0x000fe20000000800 */
[----:B------:R-:W-:Y:S01]  /*7cd50*/  ISETP.LT.AND P5, PT, R58, UR12, !P5 ;  /* 0x0000000c3a007c0c */ /* 0x000fe2000efa1270 */
[----:B------:R-:W-:Y:S01]  /*7cd60*/  ULDC UR12, c[0x0][0x228] ;  /* 0x00008a00000c7ab9 */ /* 0x000fe20000000800 */
[----:B------:R-:W-:Y:S02]  /*7cd70*/  PRMT R54, R5, 0x7632, R54 ;  /* 0x0000763205367816 */ /* 0x000fe40000000036 */
[----:B0-----:R-:W3:Y:S01]  /*7cd80*/  LDL.LU R5, [R1+0x3e8] ;  /* 0x0003e80001057983 */ /* 0x001ee20000300800 */
[----:B------:R-:W-:-:S03]  /*7cd90*/  IMAD.WIDE R50, R53, 0x2, R44 ;  /* 0x0000000235327825 */ /* 0x000fc600078e022c */
[----:B------:R-:W-:Y:S01]  /*7cda0*/  @P1 STG.E.U16 desc[UR6][R46.64], R54 ;  /* 0x000000362e001986 */ /* 0x000fe2000c101506 */
[----:B------:R-:W-:Y:S01]  /*7cdb0*/  ISETP.GE.AND P1, PT, R55, UR4, PT ;  /* 0x0000000437007c0c */ /* 0x000fe2000bf26270 */
[----:B------:R-:W-:Y:S01]  /*7cdc0*/  ULDC UR4, c[0x0][0x248] ;  /* 0x0000920000047ab9 */ /* 0x000fe20000000800 */
[----:B----4-:R-:W-:Y:S01]  /*7cdd0*/  PRMT R52, R4, 0x7632, R52 ;  /* 0x0000763204347816 */ /* 0x010fe20000000034 */
[----:B------:R0:W-:Y:S04]  /*7cde0*/  @P6 STG.E.U16 desc[UR6][R48.64], R4 ;  /* 0x0000000430006986 */ /* 0x0001e8000c101506 */
[----:B------:R-:W-:Y:S01]  /*7cdf0*/  @P5 STG.E.U16 desc[UR6][R50.64], R52 ;  /* 0x0000003432005986 */ /* 0x000fe2000c101506 */
[----:B------:R-:W-:Y:S02]  /*7ce00*/  ISETP.LT.AND P5, PT, R59, UR10, !P0 ;  /* 0x0000000a3b007c0c */ /* 0x000fe4000c7a1270 */
[----:B------:R-:W-:Y:S01]  /*7ce10*/  PRMT R56, R61, 0x7632, R56 ;  /* 0x000076323d387816 */ /* 0x000fe20000000038 */
[----:B0-----:R-:W-:Y:S01]  /*7ce20*/  VIADD R48, R53, UR4 ;  /* 0x0000000435307c36 */ /* 0x001fe20008000000 */
[----:B------:R-:W4:Y:S01]  /*7ce30*/  LDL.LU R4, [R1+0x3fc] ;  /* 0x0003fc0001047983 */ /* 0x000f220000300800 */
[----:B------:R-:W-:Y:S01]  /*7ce40*/  ISETP.LT.AND P0, PT, R58, UR12, !P0 ;  /* 0x0000000c3a007c0c */ /* 0x000fe2000c701270 */
[----:B------:R-:W-:Y:S01]  /*7ce50*/  VIADD R55, R60, 0xb3 ;  /* 0x000000b33c377836 */ /* 0x000fe20000000000 */
[----:B------:R-:W-:Y:S01]  /*7ce60*/  ISETP.LT.AND P6, PT, R59, UR14, !P4 ;  /* 0x0000000e3b007c0c */ /* 0x000fe2000e7c1270 */
[C---:B------:R-:W-:Y:S01]  /*7ce70*/  IMAD.WIDE R46, R48.reuse, 0x2, R2 ;  /* 0x00000002302e7825 */ /* 0x040fe200078e0202 */
[----:B------:R-:W-:Y:S01]  /*7ce80*/  ULDC UR4, c[0x0][0x22c] ;  /* 0x00008b0000047ab9 */ /* 0x000fe20000000800 */
[----:B------:R-:W-:Y:S01]  /*7ce90*/  ULDC UR10, c[0x0][0x228] ;  /* 0x00008a00000a7ab9 */ /* 0x000fe20000000800 */
[----:B------:R-:W-:Y:S01]  /*7cea0*/  PRMT R57, R11, 0x7632, R57 ;  /* 0x000076320b397816 */ /* 0x000fe20000000039 */
[----:B------:R-:W-:Y:S01]  /*7ceb0*/  VIADD R54, R48, UR8 ;  /* 0x0000000830367c36 */ /* 0x000fe20008000000 */
[----:B------:R0:W-:Y:S01]  /*7cec0*/  @P5 STG.E.U16 desc[UR6][R46.64], R61 ;  /* 0x0000003d2e005986 */ /* 0x0001e2000c101506 */
[----:B------:R-:W-:Y:S01]  /*7ced0*/  ISETP.LT.AND P4, PT, R58, UR16, !P4 ;  /* 0x000000103a007c0c */ /* 0x000fe2000e781270 */
[----:B------:R-:W-:Y:S01]  /*7cee0*/  IMAD.WIDE R48, R48, 0x2, R44 ;  /* 0x0000000230307825 */ /* 0x000fe200078e022c */
[----:B------:R-:W-:Y:S01]  /*7cef0*/  ULDC UR12, c[0x0][0x228] ;  /* 0x00008a00000c7ab9 */ /* 0x000fe20000000800 */
[----:B------:R-:W-:Y:S01]  /*7cf00*/  ULDC UR14, c[0x0][0x228] ;  /* 0x00008a00000e7ab9 */ /* 0x000fe20000000800 */
[----:B------:R-:W-:Y:S01]  /*7cf10*/  ULDC UR8, c[0x0][0x22c] ;  /* 0x00008b0000087ab9 */ /* 0x000fe20000000800 */
[----:B0-----:R-:W4:Y:S01]  /*7cf20*/  LDL.LU R61, [R1+0x3ec] ;  /* 0x0003ec00013d7983 */ /* 0x001f220000300800 */
[----:B------:R-:W-:Y:S01]  /*7cf30*/  IMAD.WIDE R50, R54, 0x2, R2 ;  /* 0x0000000236327825 */ /* 0x000fe200078e0202 */
[----:B------:R-:W-:Y:S01]  /*7cf40*/  ISETP.GE.AND P5, PT, R55, UR4, PT ;  /* 0x0000000437007c0c */ /* 0x000fe2000bfa6270 */
[----:B------:R-:W-:-:S02]  /*7cf50*/  ULDC UR4, c[0x0][0x248] ;  /* 0x0000920000047ab9 */ /* 0x000fc40000000800 */
[----:B------:R-:W-:Y:S01]  /*7cf60*/  IMAD.WIDE R52, R54, 0x2, R44 ;  /* 0x0000000236347825 */ /* 0x000fe200078e022c */
[----:B------:R0:W-:Y:S01]  /*7cf70*/  @P0 STG.E.U16 desc[UR6][R48.64], R56 ;  /* 0x0000003830000986 */ /* 0x0001e2000c101506 */
[----:B------:R-:W-:-:S03]  /*7cf80*/  ULDC UR16, c[0x0][0x228] ;  /* 0x00008a0000107ab9 */ /* 0x000fc60000000800 */
[----:B------:R-:W-:Y:S01]  /*7cf90*/  @P6 STG.E.U16 desc[UR6][R50.64], R11 ;  /* 0x0000000b32006986 */ /* 0x000fe2000c101506 */
[----:B------:R-:W-:-:S03]  /*7cfa0*/  VIADD R46, R60, 0xb4 ;  /* 0x000000b43c2e7836 */ /* 0x000fc60000000000 */
[----:B------:R1:W-:Y:S01]  /*7cfb0*/  @P4 STG.E.U16 desc[UR6][R52.64], R57 ;  /* 0x0000003934004986 */ /* 0x0003e2000c101506 */
[C---:B------:R-:W-:Y:S01]  /*7cfc0*/  ISETP.LT.AND P4, PT, R59.reuse, UR10, !P2 ;  /* 0x0000000a3b007c0c */ /* 0x040fe2000d781270 */
[----:B------:R-:W-:Y:S01]  /*7cfd0*/  ULDC UR10, c[0x0][0x228] ;  /* 0x00008a00000a7ab9 */ /* 0x000fe20000000800 */
[----:B------:R-:W-:Y:S01]  /*7cfe0*/  ISETP.LT.AND P2, PT, R58, UR12, !P2 ;  /* 0x0000000c3a007c0c */ /* 0x000fe2000d741270 */
[----:B0-----:R-:W-:Y:S01]  /*7cff0*/  VIADD R48, R54, UR4 ;  /* 0x0000000436307c36 */ /* 0x001fe20008000000 */
[----:B------:R-:W-:Y:S01]  /*7d000*/  ISETP.LT.AND P6, PT, R59, UR14, !P1 ;  /* 0x0000000e3b007c0c */ /* 0x000fe2000cfc1270 */
[----:B------:R-:W-:Y:S01]  /*7d010*/  ULDC UR4, c[0x0][0x248] ;  /* 0x0000920000047ab9 */ /* 0x000fe20000000800 */
[----:B------:R-:W4:Y:S01]  /*7d020*/  LDL.LU R8, [R1+0x400] ;  /* 0x0004000001087983 */ /* 0x000f220000300800 */
[----:B------:R-:W-:Y:S01]  /*7d030*/  ISETP.GE.AND P0, PT, R46, UR8, PT ;  /* 0x000000082e007c0c */ /* 0x000fe2000bf06270 */
[C---:B------:R-:W-:Y:S01]  /*7d040*/  IMAD.WIDE R46, R48.reuse, 0x2, R2 ;  /* 0x00000002302e7825 */ /* 0x040fe200078e0202 */
[----:B------:R-:W-:Y:S01]  /*7d050*/  ULDC UR12, c[0x0][0x228] ;  /* 0x00008a00000c7ab9 */ /* 0x000fe20000000800 */
[----:B------:R-:W-:Y:S01]  /*7d060*/  ULDC UR14, c[0x0][0x228] ;  /* 0x00008a00000e7ab9 */ /* 0x000fe20000000800 */
[C---:B-1----:R-:W-:Y:S01]  /*7d070*/  IADD3 R52, R48.reuse, UR4, RZ ;  /* 0x0000000430347c10 */ /* 0x042fe2000fffe0ff */
[----:B------:R-:W-:Y:S01]  /*7d080*/  IMAD.WIDE R48, R48, 0x2, R44 ;  /* 0x0000000230307825 */ /* 0x000fe200078e022c */
[----:B------:R-:W-:Y:S01]  /*7d090*/  PRMT R54, R10, 0x7632, R54 ;  /* 0x000076320a367816 */ /* 0x000fe20000000036 */
[----:B------:R0:W-:Y:S01]  /*7d0a0*/  @P4 STG.E.U16 desc[UR6][R46.64], R10 ;  /* 0x0000000a2e004986 */ /* 0x0001e2000c101506 */
[----:B------:R-:W-:Y:S01]  /*7d0b0*/  ULDC UR4, c[0x0][0x22c] ;  /* 0x00008b0000047ab9 */ /* 0x000fe20000000800 */
[----:B------:R-:W-:Y:S01]  /*7d0c0*/  IMAD.WIDE R50, R52, 0x2, R2 ;  /* 0x0000000234327825 */ /* 0x000fe200078e0202 */
[----:B------:R-:W-:Y:S01]  /*7d0d0*/  ISETP.LT.AND P1, PT, R58, UR10, !P1 ;  /* 0x0000000a3a007c0c */ /* 0x000fe2000cf21270 */
[----:B------:R-:W-:Y:S01]  /*7d0e0*/  @P2 STG.E.U16 desc[UR6][R48.64], R54 ;  /* 0x0000003630002986 */ /* 0x000fe2000c101506 */
[----:B------:R-:W-:Y:S01]  /*7d0f0*/  ULDC UR8, c[0x0][0x22c] ;  /* 0x00008b0000087ab9 */ /* 0x000fe20000000800 */
[C---:B------:R-:W-:Y:S01]  /*7d100*/  VIADD R53, R60.reuse, 0xb5 ;  /* 0x000000b53c357836 */ /* 0x040fe20000000000 */
[----:B------:R-:W-:Y:S01]  /*7d110*/  PRMT R55, R9, 0x7632, R55 ;  /* 0x0000763209377816 */ /* 0x000fe20000000037 */
[----:B------:R1:W-:Y:S01]  /*7d120*/  @P6 STG.E.U16 desc[UR6][R50.64], R9 ;  /* 0x0000000932006986 */ /* 0x0003e2000c101506 */
[----:B------:R-:W-:Y:S01]  /*7d130*/  ISETP.LT.AND P6, PT, R59, UR12, !P5 ;  /* 0x0000000c3b007c0c */ /* 0x000fe2000efc1270 */
[----:B------:R-:W-:Y:S01]  /*7d140*/  ULDC UR12, c[0x0][0x228] ;  /* 0x00008a00000c7ab9 */ /* 0x000fe20000000800 */
[----:B------:R-:W-:Y:S01]  /*7d150*/  ISETP.GE.AND P4, PT, R53, UR4, PT ;  /* 0x0000000435007c0c */ /* 0x000fe2000bf86270 */
[----:B0-----:R-:W-:Y:S01]  /*7d160*/  VIADD R46, R60, 0xb6 ;  /* 0x000000b63c2e7836 */ /* 0x001fe20000000000 */
[----:B------:R-:W-:Y:S01]  /*7d170*/  ISETP.LT.AND P5, PT, R58, UR14, !P5 ;  /* 0x0000000e3a007c0c */ /* 0x000fe2000efa1270 */
[----:B------:R-:W-:Y:S01]  /*7d180*/  ULDC UR4, c[0x0][0x248] ;  /* 0x0000920000047ab9 */ /* 0x000fe20000000800 */
[----:B------:R-:W-:Y:S01]  /*7d190*/  ULDC UR14, c[0x0][0x228] ;  /* 0x00008a00000e7ab9 */ /* 0x000fe20000000800 */
[----:B------:R-:W-:Y:S01]  /*7d1a0*/  VIADD R53, R52, UR4 ;  /* 0x0000000434357c36 */ /* 0x000fe20008000000 */
[----:B------:R-:W-:Y:S01]  /*7d1b0*/  ISETP.GE.AND P2, PT, R46, UR8, PT ;  /* 0x000000082e007c0c */ /* 0x000fe2000bf46270 */
[----:B------:R-:W-:Y:S01]  /*7d1c0*/  IMAD.WIDE R46, R52, 0x2, R44 ;  /* 0x00000002342e7825 */ /* 0x000fe200078e022c */
[----:B------:R-:W-:Y:S01]  /*7d1d0*/  ULDC UR4, c[0x0][0x22c] ;  /* 0x00008b0000047ab9 */ /* 0x000fe20000000800 */
[----:B-1----:R-:W4:Y:S01]  /*7d1e0*/  LDL.LU R9, [R1+0x200] ;  /* 0x0002000001097983 */ /* 0x002f220000300800 */
[----:B------:R-:W-:Y:S01]  /*7d1f0*/  ULDC UR8, c[0x0][0x248] ;  /* 0x0000920000087ab9 */ /* 0x000fe20000000800 */
[C---:B------:R-:W-:Y:S01]  /*7d200*/  IMAD.WIDE R48, R53.reuse, 0x2, R2 ;  /* 0x0000000235307825 */ /* 0x040fe200078e0202 */
[----:B------:R-:W-:Y:S01]  /*7d210*/  ULDC UR10, c[0x0][0x22c] ;  /* 0x00008b00000a7ab9 */ /* 0x000fe20000000800 */
[----:B------:R-:W4:Y:S02]  /*7d220*/  LDL.LU R11, [R1+0x404] ;  /* 0x00040400010b7983 */ /* 0x000f240000300800 */
[----:B------:R-:W-:-:S02]  /*7d230*/  IMAD.WIDE R50, R53, 0x2, R44 ;  /* 0x0000000235327825 */ /* 0x000fc400078e022c */
[----:B------:R0:W-:Y:S02]  /*7d240*/  @P1 STG.E.U16 desc[UR6][R46.64], R55 ;  /* 0x000000372e001986 */ /* 0x0001e4000c101506 */
[----:B------:R-:W-:-:S05]  /*7d250*/  VIADD R54, R60, 0xb7 ;  /* 0x000000b73c367836 */ /* 0x000fca0000000000 */
[----:B------:R-:W-:Y:S01]  /*7d260*/  ISETP.GE.AND P1, PT, R54, UR4, PT ;  /* 0x0000000436007c0c */ /* 0x000fe2000bf26270 */
[----:B------:R-:W-:Y:S01]  /*7d270*/  ULDC UR4, c[0x0][0x248] ;  /* 0x0000920000047ab9 */ /* 0x000fe20000000800 */
[----:B0-----:R-:W-:Y:S01]  /*7d280*/  VIADD R55, R60, 0xb8 ;  /* 0x000000b83c377836 */ /* 0x001fe20000000000 */
[----:B--2---:R-:W-:Y:S01]  /*7d290*/  PRMT R52, R7, 0x7632, R52 ;  /* 0x0000763207347816 */ /* 0x004fe20000000034 */
[----:B------:R0:W-:Y:S04]  /*7d2a0*/  @P6 STG.E.U16 desc[UR6][R48.64], R7 ;  /* 0x0000000730006986 */ /* 0x0001e8000c101506 */
[----:B------:R1:W-:Y:S01]  /*7d2b0*/  @P5 STG.E.U16 desc[UR6][R50.64], R52 ;  /* 0x0000003432005986 */ /* 0x0003e2000c101506 */
[C---:B------:R-:W-:Y:S01]  /*7d2c0*/  ISETP.LT.AND P5, PT, R59.reuse, UR12, !P0 ;  /* 0x0000000c3b007c0c */ /* 0x040fe2000c7a1270 */
[----:B------:R-:W-:Y:S01]  /*7d2d0*/  ULDC UR12, c[0x0][0x228] ;  /* 0x00008a00000c7ab9 */ /* 0x000fe20000000800 */
[C---:B------:R-:W-:Y:S01]  /*7d2e0*/  ISETP.LT.AND P0, PT, R58.reuse, UR14, !P0 ;  /* 0x0000000e3a007c0c */ /* 0x040fe2000c701270 */
[----:B------:R-:W-:Y:S01]  /*7d2f0*/  ULDC UR14, c[0x0][0x228] ;  /* 0x00008a00000e7ab9 */ /* 0x000fe20000000800 */
[----:B------:R-:W-:Y:S01]  /*7d300*/  ISETP.LT.AND P6, PT, R59, UR16, !P4 ;  /* 0x000000103b007c0c */ /* 0x000fe2000e7c1270 */
[----:B------:R-:W-:Y:S01]  /*7d310*/  ULDC UR16, c[0x0][0x228] ;  /* 0x00008a0000107ab9 */ /* 0x000fe20000000800 */
[----:B0-----:R-:W-:Y:S01]  /*7d320*/  VIADD R48, R53, UR4 ;  /* 0x0000000435307c36 */ /* 0x001fe20008000000 */
[----:B------:R-:W-:Y:S01]  /*7d330*/  ISETP.LT.AND P4, PT, R58, UR18, !P4 ;  /* 0x000000123a007c0c */ /* 0x000fe2000e781270 */
[----:B------:R-:W2:Y:S01]  /*7d340*/  LDL.LU R7, [R1+0x204] ;  /* 0x0002040001077983 */ /* 0x000ea20000300800 */
[----:B------:R-:W-:Y:S01]  /*7d350*/  ULDC UR4, c[0x0][0x248] ;  /* 0x0000920000047ab9 */ /* 0x000fe20000000800 */
[----:B------:R-:W-:Y:S01]  /*7d360*/  IMAD.WIDE R46, R48, 0x2, R2 ;  /* 0x00000002302e7825 */ /* 0x000fe200078e0202 */
[----:B------:R-:W-:-:S03]  /*7d370*/  ULDC UR18, c[0x0][0x228] ;  /* 0x00008a0000127ab9 */ /* 0x000fc60000000800 */
[C---:B------:R-:W-:Y:S01]  /*7d380*/  VIADD R54, R48.reuse, UR8 ;  /* 0x0000000830367c36 */ /* 0x040fe20008000000 */
[----:B------:R-:W-:Y:S01]  /*7d390*/  ULDC UR8, c[0x0][0x22c] ;  /* 0x00008b0000087ab9 */ /* 0x000fe20000000800 */
[----:B------:R-:W-:Y:S01]  /*7d3a0*/  IMAD.WIDE R48, R48, 0x2, R44 ;  /* 0x0000000230307825 */ /* 0x000fe200078e022c */
[----:B------:R-:W-:-:S03]  /*7d3b0*/  PRMT R56, R6, 0x7632, R56 ;  /* 0x0000763206387816 */ /* 0x000fc60000000038 */
[C---:B-1----:R-:W-:Y:S01]  /*7d3c0*/  IMAD.WIDE R50, R54.reuse, 0x2, R2 ;  /* 0x0000000236327825 */ /* 0x042fe200078e0202 */
[----:B------:R0:W-:Y:S03]  /*7d3d0*/  @P5 STG.E.U16 desc[UR6][R46.64], R6 ;  /* 0x000000062e005986 */ /* 0x0001e6000c101506 */
[----:B------:R-:W-:Y:S01]  /*7d3e0*/  IMAD.WIDE R52, R54, 0x2, R44 ;  /* 0x0000000236347825 */ /* 0x000fe200078e022c */
[----:B------:R-:W-:Y:S01]  /*7d3f0*/  ISETP.GE.AND P5, PT, R55, UR10, PT ;  /* 0x0000000a37007c0c */ /* 0x000fe2000bfa6270 */
[----:B------:R1:W-:Y:S01]  /*7d400*/  @P0 STG.E.U16 desc[UR6][R48.64], R56 ;  /* 0x0000003830000986 */ /* 0x0003e2000c101506 */
[----:B------:R-:W-:-:S03]  /*7d410*/  ULDC UR10, c[0x0][0x228] ;  /* 0x00008a00000a7ab9 */ /* 0x000fc60000000800 */
[----:B0-----:R-:W2:Y:S01]  /*7d420*/  LDL.LU R6, [R1+0x408] ;  /* 0x0004080001067983 */ /* 0x001ea20000300800 */
[----:B------:R-:W-:Y:S01]  /*7d430*/  VIADD R46, R60, 0xb9 ;  /* 0x000000b93c2e7836 */ /* 0x000fe20000000000 */
[----:B-1----:R-:W-:Y:S01]  /*7d440*/  IADD3 R48, R54, UR4, RZ ;  /* 0x0000000436307c10 */ /* 0x002fe2000fffe0ff */
[----:B------:R-:W-:-:S03]  /*7d450*/  ULDC UR4, c[0x0][0x248] ;  /* 0x0000920000047ab9 */ /* 0x000fc60000000800 */
[----:B------:R-:W-:Y:S01]  /*7d460*/  ISETP.GE.AND P0, PT, R46, UR8, PT ;  /* 0x000000082e007c0c */ /* 0x000fe2000bf06270 */
[----:B------:R-:W-:Y:S01]  /*7d470*/  ULDC UR8, c[0x0][0x22c] ;  /* 0x00008b0000087ab9 */ /* 0x000fe20000000800 */
[----:B------:R-:W-:Y:S01]  /*7d480*/  IMAD.WIDE R46, R48, 0x2, R2 ;  /* 0x00000002302e7825 */ /* 0x000fe200078e0202 */
[----:B---3--:R-:W-:Y:S01]  /*7d490*/  PRMT R57, R5, 0x7632, R57 ;  /* 0x0000763205397816 */ /* 0x008fe20000000039 */
[----:B------:R0:W-:Y:S04]  /*7d4a0*/  @P6 STG.E.U16 desc[UR6][R50.64], R5 ;  /* 0x0000000532006986 */ /* 0x0001e8000c101506 */
[----:B------:R1:W-:Y:S01]  /*7d4b0*/  @P4 STG.E.U16 desc[UR6][R52.64], R57 ;  /* 0x0000003934004986 */ /* 0x0003e2000c101506 */
[C---:B------:R-:W-:Y:S01]  /*7d4c0*/  ISETP.LT.AND P4, PT, R59.reuse, UR10, !P2 ;  /* 0x0000000a3b007c0c */ /* 0x040fe2000d781270 */
[----:B------:R-:W-:Y:S01]  /*7d4d0*/  ULDC UR10, c[0x0][0x228] ;  /* 0x00008a00000a7ab9 */ /* 0x000fe20000000800 */
[----:B------:R-:W-:Y:S01]  /*7d4e0*/  ISETP.LT.AND P2, PT, R58, UR12, !P2 ;  /* 0x0000000c3a007c0c */ /* 0x000fe2000d741270 */
[----:B------:R-:W-:Y:S01]  /*7d4f0*/  ULDC UR12, c[0x0][0x228] ;  /* 0x00008a00000c7ab9 */ /* 0x000fe20000000800 */
[----:B------:R-:W-:Y:S01]  /*7d500*/  ISETP.LT.AND P6, PT, R59, UR14, !P1 ;  /* 0x0000000e3b007c0c */ /* 0x000fe2000cfc1270 */
[----:B------:R-:W-:Y:S01]  /*7d510*/  ULDC UR14, c[0x0][0x228] ;  /* 0x00008a00000e7ab9 */ /* 0x000fe20000000800 */
[----:B0-----:R-:W3:Y:S01]  /*7d520*/  LDL.LU R5, [R1+0x208] ;  /* 0x0002080001057983 */ /* 0x001ee20000300800 */
[C---:B-1----:R-:W-:Y:S01]  /*7d530*/  VIADD R52, R48.reuse, UR4 ;  /* 0x0000000430347c36 */ /* 0x042fe20008000000 */
[----:B------:R-:W-:Y:S01]  /*7d540*/  ULDC UR4, c[0x0][0x22c] ;  /* 0x00008b0000047ab9 */ /* 0x000fe20000000800 */
[----:B------:R-:W-:-:S04]  /*7d550*/  IMAD.WIDE R48, R48, 0x2, R44 ;  /* 0x0000000230307825 */ /* 0x000fc800078e022c */
[----:B------:R-:W-:Y:S01]  /*7d560*/  IMAD.WIDE R50, R52, 0x2, R2 ;  /* 0x0000000234327825 */ /* 0x000fe200078e0202 */
[----:B----4-:R-:W-:Y:S01]  /*7d570*/  PRMT R54, R4, 0x7632, R54 ;  /* 0x0000763204367816 */ /* 0x010fe20000000036 */
[----:B------:R0:W-:Y:S04]  /*7d580*/  @P4 STG.E.U16 desc[UR6][R46.64], R4 ;  /* 0x000000042e004986 */ /* 0x0001e8000c101506 */
[----:B------:R1:W-:Y:S01]  /*7d590*/  @P2 STG.E.U16 desc[UR6][R48.64], R54 ;  /* 0x0000003630002986 */ /* 0x0003e2000c101506 */
[----:B0-----:R-:W-:-:S03]  /*7d5a0*/  VIADD R47, R60, 0xbb ;  /* 0x000000bb3c2f7836 */ /* 0x001fc60000000000 */
[----:B------:R-:W4:Y:S02]  /*7d5b0*/  LDL.LU R4, [R1+0x40c] ;  /* 0x00040c0001047983 */ /* 0x000f240000300800 */
[----:B------:R-:W-:Y:S01]  /*7d5c0*/  ISETP.GE.AND P2, PT, R47, UR8, PT ;  /* 0x000000082f007c0c */ /* 0x000fe2000bf46270 */
[----:B------:R-:W-:Y:S01]  /*7d5d0*/  VIADD R53, R60, 0xba ;  /* 0x000000ba3c357836 */ /* 0x000fe20000000000 */
[----:B------:R-:W-:Y:S01]  /*7d5e0*/  ISETP.LT.AND P1, PT, R58, UR10, !P1 ;  /* 0x0000000a3a007c0c */ /* 0x000fe2000cf21270 */
[----:B------:R0:W-:Y:S01]  /*7d5f0*/  @P6 STG.E.U16 desc[UR6][R50.64], R61 ;  /* 0x0000003d32006986 */ /* 0x0001e2000c101506 */
[----:B------:R-:W-:Y:S01]  /*7d600*/  PRMT R47, R61, 0x7632, R47 ;  /* 0x000076323d2f7816 */ /* 0x000fe2000000002f */
[----:B-1----:R-:W-:Y:S01]  /*7d610*/  IMAD.WIDE R48, R52, 0x2, R44 ;  /* 0x0000000234307825 */ /* 0x002fe200078e022c */
[----:B------:R-:W-:Y:S01]  /*7d620*/  ISETP.GE.AND P4, PT, R53, UR4, PT ;  /* 0x0000000435007c0c */ /* 0x000fe2000bf86270 */
[----:B------:R-:W-:Y:S01]  /*7d630*/  ULDC UR4, c[0x0][0x248] ;  /* 0x0000920000047ab9 */ /* 0x000fe20000000800 */
[----:B------:R-:W-:Y:S01]  /*7d640*/  ULDC UR10, c[0x0][0x228] ;  /* 0x00008a00000a7ab9 */ /* 0x000fe20000000800 */
[----:B------:R-:W-:Y:S01]  /*7d650*/  VIADD R54, R60, 0xbc ;  /* 0x000000bc3c367836 */ /* 0x000fe20000000000 */
[----:B------:R-:W-:Y:S01]  /*7d660*/  ULDC UR8, c[0x0][0x248] ;  /* 0x0000920000087ab9 */ /* 0x000fe20000000800 */
[----:B0-----:R-:W4:Y:S04]  /*7d670*/  LDL.LU R61, [R1+0x20c] ;  /* 0x00020c00013d7983 */ /* 0x001f280000300800 */
[----:B------:R-:W4:Y:S01]  /*7d680*/  LDL.LU R10, [R1+0x220] ;  /* 0x00022000010a7983 */ /* 0x000f220000300800 */
[----:B------:R-:W-:Y:S01]  /*7d690*/  ISETP.LT.AND P6, PT, R59, UR12, !P5 ;  /* 0x0000000c3b007c0c */ /* 0x000fe2000efc1270 */
[----:B------:R-:W-:Y:S01]  /*7d6a0*/  VIADD R46, R52, UR4 ;  /* 0x00000004342e7c36 */ /* 0x000fe20008000000 */
[----:B------:R-:W-:Y:S01]  /*7d6b0*/  ISETP.LT.AND P5, PT, R58, UR14, !P5 ;  /* 0x0000000e3a007c0c */ /* 0x000fe2000efa1270 */
[----:B------:R-:W-:Y:S01]  /*7d6c0*/  ULDC UR4, c[0x0][0x22c] ;  /* 0x00008b0000047ab9 */ /* 0x000fe20000000800 */
[----:B------:R-:W-:Y:S01]  /*7d6d0*/  PRMT R55, R8, 0x7632, R55 ;  /* 0x0000763208377816 */ /* 0x000fe20000000037 */
[----:B------:R-:W-:Y:S01]  /*7d6e0*/  IMAD.WIDE R50, R46, 0x2, R2 ;  /* 0x000000022e327825 */ /* 0x000fe200078e0202 */
[----:B------:R0:W-:Y:S01]  /*7d6f0*/  @P1 STG.E.U16 desc[UR6][R48.64], R47 ;  /* 0x0000002f30001986 */ /* 0x0001e2000c101506 */
[----:B------:R-:W-:-:S02]  /*7d700*/  ULDC UR12, c[0x0][0x228] ;  /* 0x00008a00000c7ab9 */ /* 0x000fc40000000800 */
[----:B------:R-:W-:Y:S01]  /*7d710*/  IMAD.WIDE R52, R46, 0x2, R44 ;  /* 0x000000022e347825 */ /* 0x000fe200078e022c */
[----:B------:R-:W-:Y:S01]  /*7d720*/  ISETP.GE.AND P1, PT, R54, UR4, PT ;  /* 0x0000000436007c0c */ /* 0x000fe2000bf26270 */
[----:B------:R-:W-:Y:S01]  /*7d730*/  ULDC UR4, c[0x0][0x248] ;  /* 0x0000920000047ab9 */ /* 0x000fe20000000800 */
[----:B------:R-:W-:Y:S01]  /*7d740*/  ULDC UR14, c[0x0][0x228] ;  /* 0x00008a00000e7ab9 */ /* 0x000fe20000000800 */
[----:B------:R1:W-:Y:S01]  /*7d750*/  @P6 STG.E.U16 desc[UR6][R50.64], R8 ;  /* 0x0000000832006986 */ /* 0x0003e2000c101506 */
[C---:B------:R-:W-:Y:S01]  /*7d760*/  ISETP.LT.AND P6, PT, R59.reuse, UR14, !P4 ;  /* 0x0000000e3b007c0c */ /* 0x040fe2000e7c1270 */
[----:B------:R-:W-:Y:S02]  /*7d770*/  ULDC UR14, c[0x0][0x228] ;  /* 0x00008a00000e7ab9 */ /* 0x000fe40000000800 */
[----:B------:R1:W-:Y:S01]  /*7d780*/  @P5 STG.E.U16 desc[UR6][R52.64], R55 ;  /* 0x0000003734005986 */ /* 0x0003e2000c101506 */
[----:B------:R-:W-:Y:S01]  /*7d790*/  ISETP.LT.AND P5, PT, R59, UR10, !P0 ;  /* 0x0000000a3b007c0c */ /* 0x000fe2000c7a1270 */
[----:B0-----:R-:W-:Y:S01]  /*7d7a0*/  VIADD R48, R46, UR4 ;  /* 0x000000042e307c36 */ /* 0x001fe20008000000 */
[C---:B------:R-:W-:Y:S01]  /*7d7b0*/  ISETP.LT.AND P0, PT, R58.reuse, UR12, !P0 ;  /* 0x0000000c3a007c0c */ /* 0x040fe2000c701270 */
[----:B------:R-:W-:Y:S01]  /*7d7c0*/  ULDC UR4, c[0x0][0x22c] ;  /* 0x00008b0000047ab9 */ /* 0x000fe20000000800 */
[----:B------:R-:W-:Y:S01]  /*7d7d0*/  ISETP.LT.AND P4, PT, R58, UR16, !P4 ;  /* 0x000000103a007c0c */ /* 0x000fe2000e781270 */
[C---:B------:R-:W-:Y:S01]  /*7d7e0*/  VIADD R54, R48.reuse, UR8 ;  /* 0x0000000830367c36 */ /* 0x040fe20008000000 */
[----:B------:R-:W-:Y:S01]  /*7d7f0*/  ULDC UR10, c[0x0][0x228] ;  /* 0x00008a00000a7ab9 */ /* 0x000fe20000000800 */
[C---:B------:R-:W-:Y:S01]  /*7d800*/  IMAD.WIDE R46, R48.reuse, 0x2, R2 ;  /* 0x00000002302e7825 */ /* 0x040fe200078e0202 */
[----:B------:R-:W-:Y:S01]  /*7d810*/  ULDC UR12, c[0x0][0x228] ;  /* 0x00008a00000c7ab9 */ /* 0x000fe20000000800 */
[----:B------:R-:W-:Y:S01]  /*7d820*/  ULDC UR8, c[0x0][0x22c] ;  /* 0x00008b0000087ab9 */ /* 0x000fe20000000800 */
[----:B------:R-:W-:Y:S01]  /*7d830*/  ULDC UR16, c[0x0][0x228] ;  /* 0x00008a0000107ab9 */ /* 0x000fe20000000800 */
[----:B------:R-:W-:Y:S01]  /*7d840*/  IMAD.WIDE R48, R48, 0x2, R44 ;  /* 0x0000000230307825 */ /* 0x000fe200078e022c */
[----:B-1----:R-:W4:Y:S01]  /*7d850*/  LDL.LU R8, [R1+0x2528] ;  /* 0x0025280001087983 */ /* 0x002f220000300800 */
[----:B------:R-:W-:-:S02]  /*7d860*/  PRMT R56, R9, 0x7632, R56 ;  /* 0x0000763209387816 */ /* 0x000fc40000000038 */
[----:B------:R-:W-:Y:S01]  /*7d870*/  IMAD.WIDE R50, R54, 0x2, R2 ;  /* 0x0000000236327825 */ /* 0x000fe200078e0202 */
[----:B------:R-:W-:Y:S01]  /*7d880*/  @P5 STG.E.U16 desc[UR6][R46.64], R9 ;  /* 0x000000092e005986 */ /* 0x000fe2000c101506 */
[----:B------:R-:W-:Y:S02]  /*7d890*/  PRMT R57, R11, 0x7632, R57 ;  /* 0x000076320b397816 */ /* 0x000fe40000000039 */
[----:B------:R-:W-:Y:S02]  /*7d8a0*/  VIADD R55, R60, 0xbd ;  /* 0x000000bd3c377836 */ /* 0x000fe40000000000 */
[----:B------:R-:W-:Y:S01]  /*7d8b0*/  IMAD.WIDE R52, R54, 0x2, R44 ;  /* 0x0000000236347825 */ /* 0x000fe200078e022c */
[----:B------:R0:W-:Y:S02]  /*7d8c0*/  @P0 STG.E.U16 desc[UR6][R48.64], R56 ;  /* 0x0000003830000986 */ /* 0x0001e4000c101506 */
[----:B------:R-:W-:Y:S01]  /*7d8d0*/  ISETP.GE.AND P5, PT, R55, UR4, PT ;  /* 0x0000000437007c0c */ /* 0x000fe2000bfa6270 */
[----:B------:R-:W-:Y:S01]  /*7d8e0*/  ULDC UR4, c[0x0][0x248] ;  /* 0x0000920000047ab9 */ /* 0x000fe20000000800 */
[----:B------:R-:W-:Y:S01]  /*7d8f0*/  @P6 STG.E.U16 desc[UR6][R50.64], R11 ;  /* 0x0000000b32006986 */ /* 0x000fe2000c101506 */
[----:B------:R-:W-:Y:S01]  /*7d900*/  ISETP.LT.AND P6, PT, R59, UR14, !P1 ;  /* 0x0000000e3b007c0c */ /* 0x000fe2000cfc1270 */
[----:B------:R-:W-:-:S02]  /*7d910*/  ULDC UR14, c[0x0][0x228] ;  /* 0x00008a00000e7ab9 */ /* 0x000fc40000000800 */
[----:B------:R1:W-:Y:S01]  /*7d920*/  @P4 STG.E.U16 desc[UR6][R52.64], R57 ;  /* 0x0000003934004986 */ /* 0x0003e2000c101506 */
[----:B------:R-:W-:Y:S01]  /*7d930*/  ISETP.LT.AND P4, PT, R59, UR10, !P2 ;  /* 0x0000000a3b007c0c */ /* 0x000fe2000d781270 */
[----:B------:R-:W-:Y:S01]  /*7d940*/  ULDC UR10, c[0x0][0x228] ;  /* 0x00008a00000a7ab9 */ /* 0x000fe20000000800 */
[----:B------:R-:W-:Y:S01]  /*7d950*/  ISETP.LT.AND P2, PT, R58, UR12, !P2 ;  /* 0x0000000c3a007c0c */ /* 0x000fe2000d741270 */
[----:B0-----:R-:W-:Y:S01]  /*7d960*/  VIADD R48, R54, UR4 ;  /* 0x0000000436307c36 */ /* 0x001fe20008000000 */
[----:B------:R-:W-:Y:S01]  /*7d970*/  IADD3 R46, R60, 0xbe, RZ ;  /* 0x000000be3c2e7810 */ /* 0x000fe20007ffe0ff */
[----:B------:R-:W-:Y:S01]  /*7d980*/  ULDC UR4, c[0x0][0x248] ;  /* 0x0000920000047ab9 */ /* 0x000fe20000000800 */
[----:B------:R-:W-:Y:S01]  /*7d990*/  ULDC UR12, c[0x0][0x228] ;  /* 0x00008a00000c7ab9 */ /* 0x000fe20000000800 */
[----:B------:R-:W4:Y:S01]  /*7d9a0*/  LDL.LU R9, [R1+0x2524] ;  /* 0x0025240001097983 */ /* 0x000f220000300800 */
[----:B------:R-:W-:Y:S01]  /*7d9b0*/  ISETP.GE.AND P0, PT, R46, UR8, PT ;  /* 0x000000082e007c0c */ /* 0x000fe2000bf06270 */
[----:B------:R-:W-:Y:S01]  /*7d9c0*/  IMAD.WIDE R46, R48, 0x2, R2 ;  /* 0x00000002302e7825 */ /* 0x000fe200078e0202 */
[----:B------:R-:W-:Y:S01]  /*7d9d0*/  ISETP.LT.AND P1, PT, R58, UR10, !P1 ;  /* 0x0000000a3a007c0c */ /* 0x000fe2000cf21270 */
[----:B------:R-:W-:Y:S01]  /*7d9e0*/  ULDC UR8, c[0x0][0x22c] ;  /* 0x00008b0000087ab9 */ /* 0x000fe20000000800 */
[----:B------:R-:W-:Y:S01]  /*7d9f0*/  ULDC UR10, c[0x0][0x22c] ;  /* 0x00008b00000a7ab9 */ /* 0x000fe20000000800 */
[C---:B-1----:R-:W-:Y:S01]  /*7da00*/  VIADD R52, R48.reuse, UR4 ;  /* 0x0000000430347c36 */ /* 0x042fe20008000000 */
[----:B------:R-:W-:Y:S01]  /*7da10*/  ULDC UR4, c[0x0][0x22c] ;  /* 0x00008b0000047ab9 */ /* 0x000fe20000000800 */
[----:B------:R-:W-:Y:S01]  /*7da20*/  IMAD.WIDE R48, R48, 0x2, R44 ;  /* 0x0000000230307825 */ /* 0x000fe200078e022c */
[----:B------:R-:W4:Y:S03]  /*7da30*/  LDL.LU R11, [R1+0x224] ;  /* 0x00022400010b7983 */ /* 0x000f260000300800 */
[----:B------:R-:W-:-:S04]  /*7da40*/  IMAD.WIDE R50, R52, 0x2, R2 ;  /* 0x0000000234327825 */ /* 0x000fc800078e0202 */
[----:B------:R-:W-:Y:S01]  /*7da50*/  VIADD R53, R60, 0xbf ;  /* 0x000000bf3c357836 */ /* 0x000fe20000000000 */
[----:B--2---:R-:W-:Y:S01]  /*7da60*/  PRMT R54, R7, 0x7632, R54 ;  /* 0x0000763207367816 */ /* 0x004fe20000000036 */
[----:B------:R0:W-:Y:S03]  /*7da70*/  @P4 STG.E.U16 desc[UR6][R46.64], R7 ;  /* 0x000000072e004986 */ /* 0x0001e6000c101506 */
[----:B------:R-:W-:Y:S01]  /*7da80*/  ISETP.GE.AND P4, PT, R53, UR4, PT ;  /* 0x0000000435007c0c */ /* 0x000fe2000bf86270 */
[----:B------:R-:W-:Y:S01]  /*7da90*/  ULDC UR4, c[0x0][0x248] ;  /* 0x0000920000047ab9 */ /* 0x000fe20000000800 */
[----:B------:R1:W-:Y:S01]  /*7daa0*/  @P2 STG.E.U16 desc[UR6][R48.64], R54 ;  /* 0x0000003630002986 */ /* 0x0003e2000c101506 */
[----:B------:R-:W-:Y:S01]  /*7dab0*/  VIADD R53, R52, UR4 ;  /* 0x0000000434357c36 */ /* 0x000fe20008000000 */
[----:B------:R-:W-:Y:S01]  /*7dac0*/  ULDC UR4, c[0x0][0x22c] ;  /* 0x00008b0000047ab9 */ /* 0x000fe20000000800 */
[----:B0-----:R-:W-:Y:S01]  /*7dad0*/  VIADD R46, R60, 0xc0 ;  /* 0x000000c03c2e7836 */ /* 0x001fe20000000000 */
[----:B------:R-:W2:Y:S04]  /*7dae0*/  LDL.LU R7, [R1+0x214] ;  /* 0x0002140001077983 */ /* 0x000ea80000300800 */
[----:B------:R-:W-:Y:S01]  /*7daf0*/  ISETP.GE.AND P2, PT, R46, UR8, PT ;  /* 0x000000082e007c0c */ /* 0x000fe2000bf46270 */
[----:B------:R0:W-:Y:S01]  /*7db00*/  @P6 STG.E.U16 desc[UR6][R50.64], R6 ;  /* 0x0000000632006986 */ /* 0x0001e2000c101506 */
[----:B------:R-:W-:Y:S01]  /*7db10*/  ISETP.LT.AND P6, PT, R59, UR12, !P5 ;  /* 0x0000000c3b007c0c */ /* 0x000fe2000efc1270 */
[----:B------:R-:W-:Y:S01]  /*7db20*/  IMAD.WIDE R46, R52, 0x2, R44 ;  /* 0x00000002342e7825 */ /* 0x000fe200078e022c */
[----:B------:R-:W-:Y:S01]  /*7db30*/  ISETP.LT.AND P5, PT, R58, UR14, !P5 ;  /* 0x0000000e3a007c0c */ /* 0x000fe2000efa1270 */
[----:B------:R-:W-:Y:S01]  /*7db40*/  ULDC UR12, c[0x0][0x228] ;  /* 0x00008a00000c7ab9 */ /* 0x000fe20000000800 */
[----:B------:R-:W-:Y:S01]  /*7db50*/  PRMT R55, R6, 0x7632, R55 ;  /* 0x0000763206377816 */ /* 0x000fe20000000037 */
[----:B-1----:R-:W-:Y:S01]  /*7db60*/  IMAD.WIDE R48, R53, 0x2, R2 ;  /* 0x0000000235307825 */ /* 0x002fe200078e0202 */
[----:B------:R-:W-:Y:S01]  /*7db70*/  ULDC UR14, c[0x0][0x228] ;  /* 0x00008a00000e7ab9 */ /* 0x000fe20000000800 */
[----:B------:R-:W-:-:S02]  /*7db80*/  ULDC UR8, c[0x0][0x248] ;  /* 0x0000920000087ab9 */ /* 0x000fc40000000800 */
[----:B------:R-:W-:Y:S02]  /*7db90*/  VIADD R54, R60, 0xc1 ;  /* 0x000000c13c367836 */ /* 0x000fe40000000000 */
[----:B0-----:R-:W-:Y:S01]  /*7dba0*/  IMAD.WIDE R50, R53, 0x2, R44 ;  /* 0x0000000235327825 */ /* 0x001fe200078e022c */
[----:B------:R0:W-:Y:S02]  /*7dbb0*/  @P1 STG.E.U16 desc[UR6][R46.64], R55 ;  /* 0x000000372e001986 */ /* 0x0001e4000c101506 */
[----:B------:R-:W-:Y:S01]  /*7dbc0*/  ISETP.GE.AND P1, PT, R54, UR4, PT ;  /* 0x0000000436007c0c */ /* 0x000fe2000bf26270 */
[----:B------:R-:W-:Y:S01]  /*7dbd0*/  ULDC UR4, c[0x0][0x248] ;  /* 0x0000920000047ab9 */ /* 0x000fe20000000800 */
[----:B------:R-:W2:Y:S01]  /*7dbe0*/  LDL.LU R6, [R1+0x228] ;  /* 0x0002280001067983 */ /* 0x000ea20000300800 */
[----:B0-----:R-:W-:Y:S02]  /*7dbf0*/  IADD3 R55, R60, 0xc2, RZ ;  /* 0x000000c23c377810 */ /* 0x001fe40007ffe0ff */
[----:B---3--:R-:W-:Y:S01]  /*7dc00*/  PRMT R52, R5, 0x7632, R52 ;  /* 0x0000763205347816 */ /* 0x008fe20000000034 */
[----:B------:R0:W-:Y:S01]  /*7dc10*/  @P6 STG.E.U16 desc[UR6][R48.64], R5 ;  /* 0x0000000530006986 */ /* 0x0001e2000c101506 */
[----:B------:R-:W-:Y:S01]  /*7dc20*/  ISETP.LT.AND P6, PT, R59, UR16, !P4 ;  /* 0x000000103b007c0c */ /* 0x000fe2000e7c1270 */
[----:B------:R-:W-:-:S02]  /*7dc30*/  ULDC UR16, c[0x0][0x228] ;  /* 0x00008a0000107ab9 */ /* 0x000fc40000000800 */
[----:B------:R1:W-:Y:S01]  /*7dc40*/  @P5 STG.E.U16 desc[UR6][R50.64], R52 ;  /* 0x0000003432005986 */ /* 0x0003e2000c101506 */
[----:B------:R-:W-:Y:S01]  /*7dc50*/  ISETP.LT.AND P5, PT, R59, UR12, !P0 ;  /* 0x0000000c3b007c0c */ /* 0x000fe2000c7a1270 */
[----:B------:R-:W-:Y:S01]  /*7dc60*/  ULDC UR12, c[0x0][0x228] ;  /* 0x00008a00000c7ab9 */ /* 0x000fe20000000800 */
[C---:B------:R-:W-:Y:S01]  /*7dc70*/  ISETP.LT.AND P0, PT, R58.reuse, UR14, !P0 ;  /* 0x0000000e3a007c0c */ /* 0x040fe2000c701270 */
[----:B------:R-:W-:Y:S01]  /*7dc80*/  ULDC UR14, c[0x0][0x228] ;  /* 0x00008a00000e7ab9 */ /* 0x000fe20000000800 */
[----:B------:R-:W-:Y:S01]  /*7dc90*/  ISETP.LT.AND P4, PT, R58, UR18, !P4 ;  /* 0x000000123a007c0c */ /* 0x000fe2000e781270 */
[----:B------:R-:W-:Y:S01]  /*7dca0*/  ULDC UR18, c[0x0][0x228] ;  /* 0x00008a0000127ab9 */ /* 0x000fe20000000800 */
[----:B0-----:R-:W-:Y:S01]  /*7dcb0*/  VIADD R48, R53, UR4 ;  /* 0x0000000435307c36 */ /* 0x001fe20008000000 */
[----:B------:R-:W-:Y:S01]  /*7dcc0*/  ULDC UR4, c[0x0][0x248] ;  /* 0x0000920000047ab9 */ /* 0x000fe20000000800 */
[----:B------:R-:W3:Y:S02]  /*7dcd0*/  LDL.LU R5, [R1+0x218] ;  /* 0x0002180001057983 */ /* 0x000ee40000300800 */
[C---:B------:R-:W-:Y:S01]  /*7dce0*/  VIADD R54, R48.reuse, UR8 ;  /* 0x0000000830367c36 */ /* 0x040fe20008000000 */
[----:B------:R-:W-:Y:S01]  /*7dcf0*/  ULDC UR8, c[0x0][0x22c] ;  /* 0x00008b0000087ab9 */ /* 0x000fe20000000800 */
[----:B------:R-:W-:-:S04]  /*7dd00*/  IMAD.WIDE R46, R48, 0x2, R2 ;  /* 0x00000002302e7825 */ /* 0x000fc800078e0202 */
[----:B------:R-:W-:-:S04]  /*7dd10*/  IMAD.WIDE R48, R48, 0x2, R44 ;  /* 0x0000000230307825 */ /* 0x000fc800078e022c */
[----:B-1----:R-:W-:-:S04]  /*7dd20*/  IMAD.WIDE R50, R54, 0x2, R2 ;  /* 0x0000000236327825 */ /* 0x002fc800078e0202 */
[----:B------:R-:W-:Y:S01]  /*7dd30*/  IMAD.WIDE R52, R54, 0x2, R44 ;  /* 0x0000000236347825 */ /* 0x000fe200078e022c */
[----:B----4-:R-:W-:Y:S01]  /*7dd40*/  PRMT R56, R4, 0x7632, R56 ;  /* 0x0000763204387816 */ /* 0x010fe20000000038 */
[----:B------:R0:W-:Y:S01]  /*7dd50*/  @P5 STG.E.U16 desc[UR6][R46.64], R4 ;  /* 0x000000042e005986 */ /* 0x0001e2000c101506 */
[----:B------:R-:W-:Y:S01]  /*7dd60*/  ISETP.GE.AND P5, PT, R55, UR10, PT ;  /* 0x0000000a37007c0c */ /* 0x000fe2000bfa6270 */
[----:B------:R-:W-:Y:S02]  /*7dd70*/  ULDC UR10, c[0x0][0x228] ;  /* 0x00008a00000a7ab9 */ /* 0x000fe40000000800 */
[----:B------:R1:W-:Y:S01]  /*7dd80*/  @P0 STG.E.U16 desc[UR6][R48.64], R56 ;  /* 0x0000003830000986 */ /* 0x0003e2000c101506 */
[----:B------:R-:W-:-:S03]  /*7dd90*/  PRMT R57, R61, 0x7632, R57 ;  /* 0x000076323d397816 */ /* 0x000fc60000000039 */
[----:B------:R4:W-:Y:S01]  /*7dda0*/  @P6 STG.E.U16 desc[UR6][R50.64], R61 ;  /* 0x0000003d32006986 */ /* 0x0009e2000c101506 */
[----:B0-----:R-:W-:-:S03]  /*7ddb0*/  VIADD R46, R60, 0xc3 ;  /* 0x000000c33c2e7836 */ /* 0x001fc60000000000 */
[----:B------:R0:W-:Y:S01]  /*7ddc0*/  @P4 STG.E.U16 desc[UR6][R52.64], R57 ;  /* 0x0000003934004986 */ /* 0x0001e2000c101506 */
[C---:B------:R-:W-:Y:S01]  /*7ddd0*/  ISETP.LT.AND P4, PT, R59.reuse, UR10, !P2 ;  /* 0x0000000a3b007c0c */ /* 0x040fe2000d781270 */
[----:B-1----:R-:W-:Y:S01]  /*7dde0*/  VIADD R48, R54, UR4 ;  /* 0x0000000436307c36 */ /* 0x002fe20008000000 */
[----:B------:R-:W-:Y:S01]  /*7ddf0*/  ISETP.GE.AND P0, PT, R46, UR8, PT ;  /* 0x000000082e007c0c */ /* 0x000fe2000bf06270 */
[----:B------:R-:W3:Y:S01]  /*7de00*/  LDL.LU R4, [R1+0x22c] ;  /* 0x00022c0001047983 */ /* 0x000ee20000300800 */
[----:B------:R-:W-:Y:S01]  /*7de10*/  PRMT R54, R10, 0x7632, R54 ;  /* 0x000076320a367816 */ /* 0x000fe20000000036 */
[----:B------:R-:W-:Y:S01]  /*7de20*/  IMAD.WIDE R46, R48, 0x2, R2 ;  /* 0x00000002302e7825 */ /* 0x000fe200078e0202 */
[----:B------:R-:W-:Y:S01]  /*7de30*/  ISETP.LT.AND P2, PT, R58, UR12, !P2 ;  /* 0x0000000c3a007c0c */ /* 0x000fe2000d741270 */
[----:B----4-:R-:W4:Y:S01]  /*7de40*/  LDL.LU R61, [R1+0x21c] ;  /* 0x00021c00013d7983 */ /* 0x010f220000300800 */
[----:B------:R-:W-:Y:S01]  /*7de50*/  ISETP.LT.AND P6, PT, R59, UR14, !P1 ;  /* 0x0000000e3b007c0c */ /* 0x000fe2000cfc1270 */
[----:B------:R-:W-:Y:S01]  /*7de60*/  ULDC UR4, c[0x0][0x248] ;  /* 0x0000920000047ab9 */ /* 0x000fe20000000800 */
[----:B------:R-:W-:Y:S01]  /*7de70*/  ULDC UR10, c[0x0][0x228] ;  /* 0x00008a00000a7ab9 */ /* 0x000fe20000000800 */
[----:B0-----:R-:W-:Y:S01]  /*7de80*/  VIADD R52, R60, 0xc4 ;  /* 0x000000c43c347836 */ /* 0x001fe20000000000 */
[----:B------:R-:W-:Y:S01]  /*7de90*/  ULDC UR12, c[0x0][0x228] ;  /* 0x00008a00000c7ab9 */ /* 0x000fe20000000800 */
[----:B------:R0:W-:Y:S01]  /*7dea0*/  @P4 STG.E.U16 desc[UR6][R46.64], R10 ;  /* 0x0000000a2e004986 */ /* 0x0001e2000c101506 */
[----:B------:R-:W-:Y:S01]  /*7deb0*/  ULDC UR14, c[0x0][0x228] ;  /* 0x00008a00000e7ab9 */ /* 0x000fe20000000800 */
[----:B------:R-:W-:-:S02]  /*7dec0*/  ULDC UR8, c[0x0][0x22c] ;  /* 0x00008b0000087ab9 */ /* 0x000fc40000000800 */
[----:B0-----:R-:W4:Y:S04]  /*7ded0*/  LDL.LU R10, [R1+0x2520] ;  /* 0x00252000010a7983 */ /* 0x001f280000300800 */
[----:B------:R-:W3:Y:S01]  /*7dee0*/  LDL.LU R47, [R1+0x210] ;  /* 0x00021000012f7983 */ /* 0x000ee20000300800 */
[----:B------:R-:W-:Y:S01]  /*7def0*/  VIADD R53, R48, UR4 ;  /* 0x0000000430357c36 */ /* 0x000fe20008000000 */
[----:B------:R-:W-:Y:S01]  /*7df00*/  ISETP.LT.AND P1, PT, R58, UR10, !P1 ;  /* 0x0000000a3a007c0c */ /* 0x000fe2000cf21270 */
[----:B------:R-:W-:Y:S01]  /*7df10*/  IMAD.WIDE R48, R48, 0x2, R44 ;  /* 0x0000000230307825 */ /* 0x000fe200078e022c */
[----:B------:R-:W-:Y:S01]  /*7df20*/  ULDC UR4, c[0x0][0x22c] ;  /* 0x00008b0000047ab9 */ /* 0x000fe20000000800 */
[----:B------:R-:W-:Y:S02]  /*7df30*/  ULDC UR10, c[0x0][0x228] ;  /* 0x00008a00000a7ab9 */ /* 0x000fe40000000800 */
[----:B------:R-:W-:Y:S01]  /*7df40*/  IMAD.WIDE R50, R53, 0x2, R2 ;  /* 0x0000000235327825 */ /* 0x000fe200078e0202 */
[----:B------:R0:W-:Y:S01]  /*7df50*/  @P2 STG.E.U16 desc[UR6][R48.64], R54 ;  /* 0x0000003630002986 */ /* 0x0001e2000c101506 */
[----:B------:R-:W-:Y:S01]  /*7df60*/  ISETP.GE.AND P4, PT, R52, UR4, PT ;  /* 0x0000000434007c0c */ /* 0x000fe2000bf86270 */
[----:B------:R-:W-:Y:S01]  /*7df70*/  ULDC UR4, c[0x0][0x248] ;  /* 0x0000920000047ab9 */ /* 0x000fe20000000800 */
[----:B------:R-:W-:-:S02]  /*7df80*/  VIADD R46, R60, 0xc5 ;  /* 0x000000c53c2e7836 */ /* 0x000fc40000000000 */
[----:B------:R-:W-:Y:S01]  /*7df90*/  VIADD R52, R53, UR4 ;  /* 0x0000000435347c36 */ /* 0x000fe20008000000 */
[----:B------:R-:W-:Y:S02]  /*7dfa0*/  ULDC UR4, c[0x0][0x22c] ;  /* 0x00008b0000047ab9 */ /* 0x000fe40000000800 */
[----:B------:R-:W-:Y:S01]  /*7dfb0*/  ISETP.GE.AND P2, PT, R46, UR8, PT ;  /* 0x000000082e007c0c */ /* 0x000fe2000bf46270 */
[----:B------:R-:W-:Y:S01]  /*7dfc0*/  ULDC UR8, c[0x0][0x248] ;  /* 0x0000920000087ab9 */ /* 0x000fe20000000800 */
[----:B0-----:R-:W-:Y:S02]  /*7dfd0*/  VIADD R54, R60, 0xc6 ;  /* 0x000000c63c367836 */ /* 0x001fe40000000000 */
[----:B------:R-:W-:Y:S01]  /*7dfe0*/  IMAD.WIDE R48, R52, 0x2, R2 ;  /* 0x0000000234307825 */ /* 0x000fe200078e0202 */
[----:B--2---:R-:W-:Y:S02]  /*7dff0*/  PRMT R56, R7, 0x7632, R56 ;  /* 0x0000763207387816 */ /* 0x004fe40000000038 */
[----:B------:R-:W-:Y:S01]  /*7e000*/  PRMT R57, R6, 0x7632, R57 ;  /* 0x0000763206397816 */ /* 0x000fe20000000039 */
[----:B---3--:R0:W-:Y:S01]  /*7e010*/  @P6 STG.E.U16 desc[UR6][R50.64], R47 ;  /* 0x0000002f32006986 */ /* 0x0081e2000c101506 */
[----:B------:R-:W-:Y:S01]  /*7e020*/  ISETP.LT.AND P6, PT, R59, UR12, !P5 ;  /* 0x0000000c3b007c0c */ /* 0x000fe2000efc1270 */
[----:B------:R-:W-:Y:S01]  /*7e030*/  ULDC UR12, c[0x0][0x228] ;  /* 0x00008a00000c7ab9 */ /* 0x000fe20000000800 */
[----:B------:R-:W-:Y:S01]  /*7e040*/  ISETP.LT.AND P5, PT, R58, UR14, !P5 ;  /* 0x0000000e3a007c0c */ /* 0x000fe2000efa1270 */
[----:B------:R-:W-:Y:S01]  /*7e050*/  ULDC UR14, c[0x0][0x228] ;  /* 0x00008a00000e7ab9 */ /* 0x000fe20000000800 */
[----:B------:R-:W-:Y:S01]  /*7e060*/  PRMT R55, R47, 0x7632, R55 ;  /* 0x000076322f377816 */ /* 0x000fe20000000037 */
[----:B0-----:R-:W-:Y:S01]  /*7e070*/  IMAD.WIDE R46, R53, 0x2, R44 ;  /* 0x00000002352e7825 */ /* 0x001fe200078e022c */
[----:B------:R-:W-:-:S03]  /*7e080*/  PRMT R53, R11, 0x7632, R53 ;  /* 0x000076320b357816 */ /* 0x000fc60000000035 */
[----:B------:R-:W-:Y:S01]  /*7e090*/  IMAD.WIDE R50, R52, 0x2, R44 ;  /* 0x0000000234327825 */ /* 0x000fe200078e022c */
[----:B------:R0:W-:Y:S01]  /*7e0a0*/  @P1 STG.E.U16 desc[UR6][R46.64], R55 ;  /* 0x000000372e001986 */ /* 0x0001e2000c101506 */
[----:B------:R-:W-:Y:S01]  /*7e0b0*/  ISETP.GE.AND P1, PT, R54, UR4, PT ;  /* 0x0000000436007c0c */ /* 0x000fe2000bf26270 */
[----:B------:R-:W-:Y:S02]  /*7e0c0*/  ULDC UR4, c[0x0][0x248] ;  /* 0x0000920000047ab9 */ /* 0x000fe40000000800 */
[----:B------:R1:W-:Y:S01]  /*7e0d0*/  @P6 STG.E.U16 desc[UR6][R48.64], R11 ;  /* 0x0000000b30006986 */ /* 0x0003e2000c101506 */
[C---:B------:R-:W-:Y:S01]  /*7e0e0*/  ISETP.LT.AND P6, PT, R59.reuse, UR14, !P4 ;  /* 0x0000000e3b007c0c */ /* 0x040fe2000e7c1270 */
[----:B------:R-:W-:Y:S02]  /*7e0f0*/  ULDC UR14, c[0x0][0x228] ;  /* 0x00008a00000e7ab9 */ /* 0x000fe40000000800 */
[----:B------:R2:W-:Y:S01]  /*7e100*/  @P5 STG.E.U16 desc[UR6][R50.64], R53 ;  /* 0x0000003532005986 */ /* 0x0005e2000c101506 */
[----:B------:R-:W-:Y:S01]  /*7e110*/  ISETP.LT.AND P5, PT, R59, UR10, !P0 ;  /* 0x0000000a3b007c0c */ /* 0x000fe2000c7a1270 */
[----:B------:R-:W-:Y:S01]  /*7e120*/  ULDC UR10, c[0x0][0x228] ;  /* 0x00008a00000a7ab9 */ /* 0x000fe20000000800 */
[----:B------:R-:W-:Y:S01]  /*7e130*/  ISETP.LT.AND P0, PT, R58, UR12, !P0 ;  /* 0x0000000c3a007c0c */ /* 0x000fe2000c701270 */
[----:B0-----:R-:W-:Y:S01]  /*7e140*/  VIADD R55, R60, 0xc7 ;  /* 0x000000c73c377836 */ /* 0x001fe20000000000 */
[----:B------:R-:W-:Y:S01]  /*7e150*/  ISETP.LT.AND P4, PT, R58, UR16, !P4 ;  /* 0x000000103a007c0c */ /* 0x000fe2000e781270 */
[----:B------:R-:W-:Y:S01]  /*7e160*/  ULDC UR12, c[0x0][0x228] ;  /* 0x00008a00000c7ab9 */ /* 0x000fe20000000800 */
[----:B------:R-:W-:Y:S01]  /*7e170*/  ULDC UR16, c[0x0][0x228] ;  /* 0x00008a0000107ab9 */ /* 0x000fe20000000800 */
[----:B-1----:R-:W-:Y:S01]  /*7e180*/  VIADD R48, R52, UR4 ;  /* 0x0000000434307c36 */ /* 0x002fe20008000000 */
[----:B------:R-:W-:Y:S01]  /*7e190*/  ULDC UR4, c[0x0][0x22c] ;  /* 0x00008b0000047ab9 */ /* 0x000fe20000000800 */
[----:B------:R-:W3:Y:S03]  /*7e1a0*/  LDL.LU R11, [R1+0x240] ;  /* 0x00024000010b7983 */ /* 0x000ee60000300800 */
[C---:B------:R-:W-:Y:S01]  /*7e1b0*/  IADD3 R54, R48.reuse, UR8, RZ ;  /* 0x0000000830367c10 */ /* 0x040fe2000fffe0ff */
[----:B------:R-:W-:Y:S01]  /*7e1c0*/  IMAD.WIDE R46, R48, 0x2, R2 ;  /* 0x00000002302e7825 */ /* 0x000fe200078e0202 */
[----:B------:R-:W-:-:S03]  /*7e1d0*/  ULDC UR8, c[0x0][0x22c] ;  /* 0x00008b0000087ab9 */ /* 0x000fc60000000800 */
[----:B------:R-:W-:Y:S01]  /*7e1e0*/  IMAD.WIDE R48, R48, 0x2, R44 ;  /* 0x0000000230307825 */ /* 0x000fe200078e022c */
[----:B------:R0:W-:Y:S03]  /*7e1f0*/  @P5 STG.E.U16 desc[UR6][R46.64], R7 ;  /* 0x000000072e005986 */ /* 0x0001e6000c101506 */
[C---:B--2---:R-:W-:Y:S01]  /*7e200*/  IMAD.WIDE R50, R54.reuse, 0x2, R2 ;  /* 0x0000000236327825 */ /* 0x044fe200078e0202 */
[----:B------:R1:W-:Y:S03]  /*7e210*/  @P0 STG.E.U16 desc[UR6][R48.64], R56 ;  /* 0x0000003830000986 */ /* 0x0003e6000c101506 */
[----:B------:R-:W-:Y:S01]  /*7e220*/  IMAD.WIDE R52, R54, 0x2, R44 ;  /* 0x0000000236347825 */ /* 0x000fe200078e022c */
[----:B------:R-:W-:Y:S01]  /*7e230*/  @P6 STG.E.U16 desc[UR6][R50.64], R6 ;  /* 0x0000000632006986 */ /* 0x000fe2000c101506 */
[----:B------:R-:W-:Y:S01]  /*7e240*/  ISETP.GE.AND P5, PT, R55, UR4, PT ;  /* 0x0000000437007c0c */ /* 0x000fe2000bfa6270 */
[----:B------:R-:W-:-:S02]  /*7e250*/  ULDC UR4, c[0x0][0x248] ;  /* 0x0000920000047ab9 */ /* 0x000fc40000000800 */
[----:B------:R2:W-:Y:S01]  /*7e260*/  @P4 STG.E.U16 desc[UR6][R52.64], R57 ;  /* 0x0000003934004986 */ /* 0x0005e2000c101506 */
[C---:B------:R-:W-:Y:S01]  /*7e270*/  ISETP.LT.AND P4, PT, R59.reuse, UR10, !P2 ;  /* 0x0000000a3b007c0c */ /* 0x040fe2000d781270 */
[----:B0-----:R-:W-:Y:S01]  /*7e280*/  VIADD R46, R60, 0xc8 ;  /* 0x000000c83c2e7836 */ /* 0x001fe20000000000 */
[----:B------:R-:W-:Y:S01]  /*7e290*/  ISETP.LT.AND P2, PT, R58, UR12, !P2 ;  /* 0x0000000c3a007c0c */ /* 0x000fe2000d741270 */
[----:B-1----:R-:W-:Y:S01]  /*7e2a0*/  VIADD R48, R54, UR4 ;  /* 0x0000000436307c36 */ /* 0x002fe20008000000 */
[----:B------:R-:W-:Y:S01]  /*7e2b0*/  ISETP.LT.AND P6, PT, R59, UR14, !P1 ;  /* 0x0000000e3b007c0c */ /* 0x000fe2000cfc1270 */
[----:B------:R-:W-:Y:S01]  /*7e2c0*/  ULDC UR4, c[0x0][0x248] ;  /* 0x0000920000047ab9 */ /* 0x000fe20000000800 */
[----:B------:R-:W-:Y:S01]  /*7e2d0*/  ISETP.GE.AND P0, PT, R46, UR8, PT ;  /* 0x000000082e007c0c */ /* 0x000fe2000bf06270 */
[C---:B------:R-:W-:Y:S01]  /*7e2e0*/  IMAD.WIDE R46, R48.reuse, 0x2, R2 ;  /* 0x00000002302e7825 */ /* 0x040fe200078e0202 */
[----:B------:R-:W-:Y:S01]  /*7e2f0*/  PRMT R54, R5, 0x7632, R54 ;  /* 0x0000763205367816 */ /* 0x000fe20000000036 */
[----:B------:R-:W-:Y:S01]  /*7e300*/  ULDC UR10, c[0x0][0x228] ;  /* 0x00008a00000a7ab9 */ /* 0x000fe20000000800 */
[----:B------:R-:W-:Y:S01]  /*7e310*/  ULDC UR12, c[0x0][0x228] ;  /* 0x00008a00000c7ab9 */ /* 0x000fe20000000800 */
[C---:B--2---:R-:W-:Y:S01]  /*7e320*/  VIADD R52, R48.reuse, UR4 ;  /* 0x0000000430347c36 */ /* 0x044fe20008000000 */
[----:B------:R-:W-:Y:S01]  /*7e330*/  ULDC UR4, c[0x0][0x22c] ;  /* 0x00008b0000047ab9 */ /* 0x000fe20000000800 */
[----:B------:R-:W-:Y:S01]  /*7e340*/  IMAD.WIDE R48, R48, 0x2, R44 ;  /* 0x0000000230307825 */ /* 0x000fe200078e022c */
[----:B------:R-:W-:Y:S01]  /*7e350*/  @P4 STG.E.U16 desc[UR6][R46.64], R5 ;  /* 0x000000052e004986 */ /* 0x000fe2000c101506 */
[----:B------:R-:W-:Y:S01]  /*7e360*/  ULDC UR14, c[0x0][0x228] ;  /* 0x00008a00000e7ab9 */ /* 0x000fe20000000800 */
[----:B------:R-:W-:Y:S01]  /*7e370*/  ULDC UR8, c[0x0][0x22c] ;  /* 0x00008b0000087ab9 */ /* 0x000fe20000000800 */
[----:B------:R-:W-:Y:S01]  /*7e380*/  IMAD.WIDE R50, R52, 0x2, R2 ;  /* 0x0000000234327825 */ /* 0x000fe200078e0202 */
[----:B------:R0:W-:Y:S04]  /*7e390*/  @P2 STG.E.U16 desc[UR6][R48.64], R54 ;  /* 0x0000003630002986 */ /* 0x0001e8000c101506 */
[----:B------:R1:W-:Y:S01]  /*7e3a0*/  @P6 STG.E.U16 desc[UR6][R50.64], R4 ;  /* 0x0000000432006986 */ /* 0x0003e2000c101506 */
[----:B0-----:R-:W-:-:S03]  /*7e3b0*/  PRMT R54, R4, 0x7632, R54 ;  /* 0x0000763204367816 */ /* 0x001fc60000000036 */
[----:B-1----:R-:W2:Y:S01]  /*7e3c0*/  LDL.LU R4, [R1+0x230] ;  /* 0x0002300001047983 */ /* 0x002ea20000300800 */
[----:B------:R-:W-:Y:S01]  /*7e3d0*/  VIADD R53, R60, 0xc9 ;  /* 0x000000c93c357836 */ /* 0x000fe20000000000 */
[----:B------:R-:W-:Y:S01]  /*7e3e0*/  ISETP.LT.AND P1, PT, R58, UR10, !P1 ;  /* 0x0000000a3a007c0c */ /* 0x000fe2000cf21270 */
[C---:B------:R-:W-:Y:S01]  /*7e3f0*/  VIADD R46, R60.reuse, 0xca ;  /* 0x000000ca3c2e7836 */ /* 0x040fe20000000000 */
        /* <DEDUP_REMOVED lines=8> */
[----:B----4-:R-:W-:Y:S01]  /*7e480*/  PRMT R52, R61, 0x7632, R52 ;  /* 0x000076323d347816 */ /* 0x010fe20000000034 */
[----:B------:R-:W-:Y:S01]  /*7e490*/  ULDC UR4, c[0x0][0x22c] ;  /* 0x00008b0000047ab9 */ /* 0x000fe20000000800 */
        /* <DEDUP_REMOVED lines=8> */
[----:B------:R-:W-:Y:S01]  /*7e520*/  ULDC UR4, c[0x0][0x248] ;  /* 0x0000920000047ab9 */ /* 0x000fe20000000800 */
[----:B------:R-:W-:Y:S01]  /*7e530*/  ULDC UR8, c[0x0][0x248] ;  /* 0x0000920000087ab9 */ /* 0x000fe20000000800 */
[----:B------:R1:W-:Y:S01]  /*7e540*/  @P5 STG.E.U16 desc[UR6][R50.64], R52 ;  /* 0x0000003432005986 */ /* 0x0003e2000c101506 */
[----:B------:R-:W-:-:S02]  /*7e550*/  ISETP.LT.AND P5, PT, R59, UR10, !P0 ;  /* 0x0000000a3b007c0c */ /* 0x000fc4000c7a1270 */
[----:B------:R-:W-:Y:S01]  /*7e560*/  ISETP.LT.AND P6, PT, R59, UR14, !P4 ;  /* 0x0000000e3b007c0c */ /* 0x000fe2000e7c1270 */
[----:B------:R-:W-:Y:S01]  /*7e570*/  VIADD R55, R60, 0xcc ;  /* 0x000000cc3c377836 */ /* 0x000fe20000000000 */
[----:B------:R-:W-:Y:S01]  /*7e580*/  ISETP.LT.AND P0, PT, R58, UR12, !P0 ;  /* 0x0000000c3a007c0c */ /* 0x000fe2000c701270 */
[----:B------:R-:W4:Y:S01]  /*7e590*/  LDL.LU R5, [R1+0x248] ;  /* 0x0002480001057983 */ /* 0x000f220000300800 */
[----:B0-----:R-:W-:Y:S01]  /*7e5a0*/  IADD3 R48, R53, UR4, RZ ;  /* 0x0000000435307c10 */ /* 0x001fe2000fffe0ff */
[----:B------:R-:W-:Y:S02]  /*7e5b0*/  ULDC UR4, c[0x0][0x22c] ;  /* 0x00008b0000047ab9 */ /* 0x000fe40000000800 */
[----:B------:R-:W4:Y:S01]  /*7e5c0*/  LDL.LU R6, [R1+0x238] ;  /* 0x0002380001067983 */ /* 0x000f220000300800 */
[----:B---3--:R-:W-:Y:S01]  /*7e5d0*/  PRMT R56, R11, 0x7632, R56 ;  /* 0x000076320b387816 */ /* 0x008fe20000000038 */
[----:B------:R-:W-:Y:S02]  /*7e5e0*/  IMAD.WIDE R46, R48, 0x2, R2 ;  /* 0x00000002302e7825 */ /* 0x000fe400078e0202 */
[----:B------:R-:W3:Y:S01]  /*7e5f0*/  LDL.LU R7, [R1+0x24c] ;  /* 0x00024c0001077983 */ /* 0x000ee20000300800 */
[----:B--2---:R-:W-:Y:S01]  /*7e600*/  PRMT R57, R4, 0x7632, R57 ;  /* 0x0000763204397816 */ /* 0x004fe20000000039 */
[----:B------:R-:W-:-:S02]  /*7e610*/  VIADD R54, R48, UR8 ;  /* 0x0000000830367c36 */ /* 0x000fc40008000000 */
[----:B------:R0:W-:Y:S01]  /*7e620*/  @P5 STG.E.U16 desc[UR6][R46.64], R11 ;  /* 0x0000000b2e005986 */ /* 0x0001e2000c101506 */
[----:B------:R-:W-:Y:S01]  /*7e630*/  IMAD.WIDE R48, R48, 0x2, R44 ;  /* 0x0000000230307825 */ /* 0x000fe200078e022c */
[----:B------:R-:W-:Y:S01]  /*7e640*/  ISETP.GE.AND P5, PT, R55, UR4, PT ;  /* 0x0000000437007c0c */ /* 0x000fe2000bfa6270 */
[----:B------:R-:W-:Y:S01]  /*7e650*/  ULDC UR8, c[0x0][0x22c] ;  /* 0x00008b0000087ab9 */ /* 0x000fe20000000800 */
[----:B------:R-:W2:Y:S01]  /*7e660*/  LDL.LU R61, [R1+0x23c] ;  /* 0x00023c00013d7983 */ /* 0x000ea20000300800 */
[----:B-1----:R-:W-:Y:S01]  /*7e670*/  IMAD.WIDE R50, R54, 0x2, R2 ;  /* 0x0000000236327825 */ /* 0x002fe200078e0202 */
[----:B------:R-:W-:Y:S01]  /*7e680*/  ISETP.LT.AND P4, PT, R58, UR16, !P4 ;  /* 0x000000103a007c0c */ /* 0x000fe2000e781270 */
[----:B------:R-:W-:Y:S01]  /*7e690*/  ULDC UR10, c[0x0][0x228] ;  /* 0x00008a00000a7ab9 */ /* 0x000fe20000000800 */
[----:B------:R-:W-:Y:S01]  /*7e6a0*/  @P0 STG.E.U16 desc[UR6][R48.64], R56 ;  /* 0x0000003830000986 */ /* 0x000fe2000c101506 */
[----:B------:R-:W-:Y:S01]  /*7e6b0*/  VIADD R55, R60, 0xcd ;  /* 0x000000cd3c377836 */ /* 0x000fe20000000000 */
[----:B------:R-:W-:Y:S01]  /*7e6c0*/  ULDC UR4, c[0x0][0x248] ;  /* 0x0000920000047ab9 */ /* 0x000fe20000000800 */
[----:B------:R-:W-:Y:S01]  /*7e6d0*/  IMAD.WIDE R52, R54, 0x2, R44 ;  /* 0x0000000236347825 */ /* 0x000fe200078e022c */
[----:B0-----:R-:W2:Y:S01]  /*7e6e0*/  LDL.LU R11, [R1+0x251c] ;  /* 0x00251c00010b7983 */ /* 0x001ea20000300800 */
[----:B------:R-:W-:Y:S01]  /*7e6f0*/  ULDC UR12, c[0x0][0x228] ;  /* 0x00008a00000c7ab9 */ /* 0x000fe20000000800 */
[----:B------:R-:W-:Y:S01]  /*7e700*/  ISETP.GE.AND P0, PT, R55, UR8, PT ;  /* 0x0000000837007c0c */ /* 0x000fe2000bf06270 */
[----:B------:R-:W-:Y:S01]  /*7e710*/  ULDC UR14, c[0x0][0x228] ;  /* 0x00008a00000e7ab9 */ /* 0x000fe20000000800 */
[----:B------:R0:W-:Y:S01]  /*7e720*/  @P6 STG.E.U16 desc[UR6][R50.64], R4 ;  /* 0x0000000432006986 */ /* 0x0001e2000c101506 */
[----:B------:R-:W-:Y:S01]  /*7e730*/  ULDC UR8, c[0x0][0x22c] ;  /* 0x00008b0000087ab9 */ /* 0x000fe20000000800 */
[----:B------:R-:W-:-:S02]  /*7e740*/  ULDC UR16, c[0x0][0x228] ;  /* 0x00008a0000107ab9 */ /* 0x000fc40000000800 */
[----:B0-----:R-:W2:Y:S04]  /*7e750*/  LDL.LU R4, [R1+0x2518] ;  /* 0x0025180001047983 */ /* 0x001ea80000300800 */
[----:B------:R-:W4:Y:S04]  /*7e760*/  LDL.LU R55, [R1+0x244] ;  /* 0x0002440001377983 */ /* 0x000f280000300800 */
[----:B------:R-:W-:Y:S01]  /*7e770*/  @P4 STG.E.U16 desc[UR6][R52.64], R57 ;  /* 0x0000003934004986 */ /* 0x000fe2000c101506 */
[C---:B------:R-:W-:Y:S01]  /*7e780*/  ISETP.LT.AND P4, PT, R59.reuse, UR10, !P2 ;  /* 0x0000000a3b007c0c */ /* 0x040fe2000d781270 */
[----:B------:R-:W-:Y:S01]  /*7e790*/  VIADD R48, R54, UR4 ;  /* 0x0000000436307c36 */ /* 0x000fe20008000000 */
[----:B------:R-:W-:Y:S01]  /*7e7a0*/  ISETP.LT.AND P2, PT, R58, UR12, !P2 ;  /* 0x0000000c3a007c0c */ /* 0x000fe2000d741270 */
[----:B------:R-:W-:Y:S01]  /*7e7b0*/  ULDC UR4, c[0x0][0x248] ;  /* 0x0000920000047ab9 */ /* 0x000fe20000000800 */
[----:B------:R-:W-:Y:S01]  /*7e7c0*/  ISETP.LT.AND P6, PT, R59, UR14, !P1 ;  /* 0x0000000e3b007c0c */ /* 0x000fe2000cfc1270 */
[----:B------:R-:W-:Y:S01]  /*7e7d0*/  IMAD.WIDE R46, R48, 0x2, R2 ;  /* 0x00000002302e7825 */ /* 0x000fe200078e0202 */
[----:B------:R-:W-:Y:S01]  /*7e7e0*/  ULDC UR10, c[0x0][0x228] ;  /* 0x00008a00000a7ab9 */ /* 0x000fe20000000800 */
[----:B------:R-:W-:Y:S01]  /*7e7f0*/  ULDC UR12, c[0x0][0x228] ;  /* 0x00008a00000c7ab9 */ /* 0x000fe20000000800 */
[----:B------:R-:W-:-:S05]  /*7e800*/  ULDC UR14, c[0x0][0x228] ;  /* 0x00008a00000e7ab9 */ /* 0x000fca0000000800 */
[----:B----4-:R0:W-:Y:S04]  /*7e810*/  @P4 STG.E.U16 desc[UR6][R46.64], R55 ;  /* 0x000000372e004986 */ /* 0x0101e8000c101506 */
[----:B0-----:R-:W4:Y:S01]  /*7e820*/  LDL.LU R47, [R1+0x234] ;  /* 0x00023400012f7983 */ /* 0x001f220000300800 */
[C---:B------:R-:W-:Y:S01]  /*7e830*/  VIADD R52, R48.reuse, UR4 ;  /* 0x0000000430347c36 */ /* 0x040fe20008000000 */
[----:B------:R-:W-:Y:S01]  /*7e840*/  PRMT R54, R55, 0x7632, R54 ;  /* 0x0000763237367816 */ /* 0x000fe20000000036 */
[----:B------:R-:W-:Y:S01]  /*7e850*/  IMAD.WIDE R48, R48, 0x2, R44 ;  /* 0x0000000230307825 */ /* 0x000fe200078e022c */
[----:B------:R-:W-:-:S03]  /*7e860*/  ULDC UR4, c[0x0][0x22c] ;  /* 0x00008b0000047ab9 */ /* 0x000fc60000000800 */
[----:B------:R-:W-:Y:S01]  /*7e870*/  IMAD.WIDE R50, R52, 0x2, R2 ;  /* 0x0000000234327825 */ /* 0x000fe200078e0202 */
[----:B------:R0:W-:Y:S03]  /*7e880*/  @P2 STG.E.U16 desc[UR6][R48.64], R54 ;  /* 0x0000003630002986 */ /* 0x0001e6000c101506 */
[----:B------:R-:W-:Y:S01]  /*7e890*/  VIADD R53, R60, 0xce ;  /* 0x000000ce3c357836 */ /* 0x000fe20000000000 */
[----:B------:R-:W-:Y:S01]  /*7e8a0*/  ISETP.LT.AND P1, PT, R58, UR10, !P1 ;  /* 0x0000000a3a007c0c */ /* 0x000fe2000cf21270 */
[----:B------:R-:W-:Y:S01]  /*7e8b0*/  VIADD R55, R60, 0xcf ;  /* 0x000000cf3c377836 */ /* 0x000fe20000000000 */
[----:B------:R-:W-:Y:S01]  /*7e8c0*/  PRMT R57, R6, 0x7632, R57 ;  /* 0x0000763206397816 */ /* 0x000fe20000000039 */
[----:B------:R-:W-:Y:S01]  /*7e8d0*/  ULDC UR10, c[0x0][0x22c] ;  /* 0x00008b00000a7ab9 */ /* 0x000fe20000000800 */
[----:B------:R-:W-:Y:S01]  /*7e8e0*/  ISETP.GE.AND P4, PT, R53, UR4, PT ;  /* 0x0000000435007c0c */ /* 0x000fe2000bf86270 */
[----:B------:R-:W-:-:S02]  /*7e8f0*/  ULDC UR4, c[0x0][0x248] ;  /* 0x0000920000047ab9 */ /* 0x000fc40000000800 */
[----:B------:R-:W-:Y:S01]  /*7e900*/  VIADD R53, R52, UR4 ;  /* 0x0000000434357c36 */ /* 0x000fe20008000000 */
[----:B------:R-:W-:Y:S01]  /*7e910*/  ISETP.GE.AND P2, PT, R55, UR8, PT ;  /* 0x0000000837007c0c */ /* 0x000fe2000bf46270 */
[----:B------:R-:W-:Y:S02]  /*7e920*/  ULDC UR4, c[0x0][0x22c] ;  /* 0x00008b0000047ab9 */ /* 0x000fe40000000800 */
[----:B0-----:R-:W-:Y:S01]  /*7e930*/  IMAD.WIDE R48, R53, 0x2, R2 ;  /* 0x0000000235307825 */ /* 0x001fe200078e0202 */
[----:B------:R-:W-:Y:S01]  /*7e940*/  IADD3 R55, R60, 0xd0, RZ ;  /* 0x000000d03c377810 */ /* 0x000fe20007ffe0ff */
[----:B------:R-:W-:Y:S01]  /*7e950*/  ULDC UR8, c[0x0][0x248] ;  /* 0x0000920000087ab9 */ /* 0x000fe20000000800 */
[----:B---3--:R-:W-:Y:S01]  /*7e960*/  PRMT R56, R7, 0x7632, R56 ;  /* 0x0000763207387816 */ /* 0x008fe20000000038 */
[----:B----4-:R0:W-:Y:S01]  /*7e970*/  @P6 STG.E.U16 desc[UR6][R50.64], R47 ;  /* 0x0000002f32006986 */ /* 0x0101e2000c101506 */
        /* <DEDUP_REMOVED lines=24> */
[----:B------:R-:W4:Y:S02]  /*7eb00*/  LDL.LU R5, [R1+0x2514] ;  /* 0x0025140001057983 */ /* 0x000f240000300800 */
[C---:B------:R-:W-:Y:S01]  /*7eb10*/  VIADD R55, R49.reuse, UR8 ;  /* 0x0000000831377c36 */ /* 0x040fe20008000000 */
[----:B------:R-:W-:Y:S01]  /*7eb20*/  ULDC UR8, c[0x0][0x22c] ;  /* 0x00008b0000087ab9 */ /* 0x000fe20000000800 */
[----:B------:R-:W-:-:S04]  /*7eb30*/  IMAD.WIDE R46, R49, 0x2, R2 ;  /* 0x00000002312e7825 */ /* 0x000fc800078e0202 */
[----:B------:R-:W-:Y:S01]  /*7eb40*/  IMAD.WIDE R48, R49, 0x2, R44 ;  /* 0x0000000231307825 */ /* 0x000fe200078e022c */
[----:B------:R0:W-:Y:S03]  /*7eb50*/  @P5 STG.E.U16 desc[UR6][R46.64], R6 ;  /* 0x000000062e005986 */ /* 0x0001e6000c101506 */
[----:B---3--:R-:W-:Y:S01]  /*7eb60*/  IMAD.WIDE R50, R55, 0x2, R2 ;  /* 0x0000000237327825 */ /* 0x008fe200078e0202 */
[----:B------:R-:W-:-:S03]  /*7eb70*/  ISETP.GE.AND P5, PT, R54, UR10, PT ;  /* 0x0000000a36007c0c */ /* 0x000fc6000bfa6270 */
[----:B------:R-:W-:Y:S01]  /*7eb80*/  IMAD.WIDE R52, R55, 0x2, R44 ;  /* 0x0000000237347825 */ /* 0x000fe200078e022c */
[----:B------:R1:W-:Y:S01]  /*7eb90*/  @P0 STG.E.U16 desc[UR6][R48.64], R57 ;  /* 0x0000003930000986 */ /* 0x0003e2000c101506 */
[----:B------:R-:W-:-:S03]  /*7eba0*/  ULDC UR10, c[0x0][0x228] ;  /* 0x00008a00000a7ab9 */ /* 0x000fc60000000800 */
[----:B------:R3:W-:Y:S04]  /*7ebb0*/  @P6 STG.E.U16 desc[UR6][R50.64], R7 ;  /* 0x0000000732006986 */ /* 0x0007e8000c101506 */
[----:B------:R2:W-:Y:S01]  /*7ebc0*/  @P4 STG.E.U16 desc[UR6][R52.64], R56 ;  /* 0x0000003834004986 */ /* 0x0005e2000c101506 */
[----:B------:R-:W-:-:S03]  /*7ebd0*/  ISETP.LT.AND P4, PT, R59, UR10, !P2 ;  /* 0x0000000a3b007c0c */ /* 0x000fc6000d781270 */
[----:B0-----:R-:W4:Y:S01]  /*7ebe0*/  LDL.LU R6, [R1+0x2510] ;  /* 0x0025100001067983 */ /* 0x001f220000300800 */
[----:B-1----:R-:W-:Y:S02]  /*7ebf0*/  VIADD R49, R55, UR4 ;  /* 0x0000000437317c36 */ /* 0x002fe40008000000 */
[----:B------:R-:W-:Y:S01]  /*7ec00*/  VIADD R54, R60, 0xd2 ;  /* 0x000000d23c367836 */ /* 0x000fe20000000000 */
[----:B---3--:R-:W3:Y:S01]  /*7ec10*/  LDL.LU R7, [R1+0x250c] ;  /* 0x00250c0001077983 */ /* 0x008ee20000300800 */
[----:B------:R-:W-:Y:S01]  /*7ec20*/  IMAD.WIDE R46, R49, 0x2, R2 ;  /* 0x00000002312e7825 */ /* 0x000fe200078e0202 */
[----:B------:R-:W-:Y:S01]  /*7ec30*/  ISETP.LT.AND P2, PT, R58, UR12, !P2 ;  /* 0x0000000c3a007c0c */ /* 0x000fe2000d741270 */
[----:B------:R-:W-:Y:S01]  /*7ec40*/  ULDC UR4, c[0x0][0x248] ;  /* 0x0000920000047ab9 */ /* 0x000fe20000000800 */
[----:B------:R-:W-:Y:S02]  /*7ec50*/  ISETP.GE.AND P0, PT, R54, UR8, PT ;  /* 0x0000000836007c0c */ /* 0x000fe4000bf06270 */
[----:B------:R-:W-:Y:S01]  /*7ec60*/  ISETP.LT.AND P6, PT, R59, UR14, !P1 ;  /* 0x0000000e3b007c0c */ /* 0x000fe2000cfc1270 */
[----:B--2---:R0:W-:Y:S01]  /*7ec70*/  @P4 STG.E.U16 desc[UR6][R46.64], R61 ;  /* 0x0000003d2e004986 */ /* 0x0041e2000c101506 */
[----:B------:R-:W-:Y:S01]  /*7ec80*/  PRMT R54, R61, 0x7632, R54 ;  /* 0x000076323d367816 */ /* 0x000fe20000000036 */
[C---:B------:R-:W-:Y:S01]  /*7ec90*/  VIADD R52, R49.reuse, UR4 ;  /* 0x0000000431347c36 */ /* 0x040fe20008000000 */
[----:B------:R-:W-:Y:S01]  /*7eca0*/  ULDC UR10, c[0x0][0x228] ;  /* 0x00008a00000a7ab9 */ /* 0x000fe20000000800 */
[----:B------:R-:W-:Y:S01]  /*7ecb0*/  VIADD R53, R60, 0xd3 ;  /* 0x000000d33c357836 */ /* 0x000fe20000000000 */
[----:B------:R-:W-:Y:S01]  /*7ecc0*/  ULDC UR4, c[0x0][0x22c] ;  /* 0x00008b0000047ab9 */ /* 0x000fe20000000800 */
[----:B------:R-:W-:Y:S01]  /*7ecd0*/  ULDC UR12, c[0x0][0x228] ;  /* 0x00008a00000c7ab9 */ /* 0x000fe20000000800 */
[----:B------:R-:W-:Y:S01]  /*7ece0*/  ULDC UR14, c[0x0][0x228] ;  /* 0x00008a00000e7ab9 */ /* 0x000fe20000000800 */
[----:B------:R-:W-:Y:S01]  /*7ecf0*/  ULDC UR8, c[0x0][0x22c] ;  /* 0x00008b0000087ab9 */ /* 0x000fe20000000800 */
[----:B0-----:R-:W2:Y:S04]  /*7ed00*/  LDL.LU R47, [R1+0x250] ;  /* 0x00025000012f7983 */ /* 0x001ea80000300800 */
[----:B------:R-:W3:Y:S01]  /*7ed10*/  LDL.LU R61, [R1+0x254] ;  /* 0x00025400013d7983 */ /* 0x000ee20000300800 */
        /* <DEDUP_REMOVED lines=8> */
[C---:B------:R-:W-:Y:S01]  /*7eda0*/  IADD3 R55, R52.reuse, UR4, RZ ;  /* 0x0000000434377c10 */ /* 0x040fe2000fffe0ff */
[----:B------:R-:W3:Y:S01]  /*7edb0*/  LDL.LU R57, [R1+0x258] ;  /* 0x0002580001397983 */ /* 0x000ee20000300800 */
[----:B------:R-:W-:Y:S02]  /*7edc0*/  ULDC UR4, c[0x0][0x22c] ;  /* 0x00008b0000047ab9 */ /* 0x000fe40000000800 */
[----:B------:R-:W-:Y:S01]  /*7edd0*/  ISETP.GE.AND P2, PT, R53, UR8, PT ;  /* 0x0000000835007c0c */ /* 0x000fe2000bf46270 */
[----:B------:R-:W-:Y:S01]  /*7ede0*/  IMAD.WIDE R52, R52, 0x2, R44 ;  /* 0x0000000234347825 */ /* 0x000fe200078e022c */
[----:B0-----:R-:W-:Y:S01]  /*7edf0*/  PRMT R54, R4, 0x7632, R54 ;  /* 0x0000763204367816 */ /* 0x001fe20000000036 */
[----:B------:R-:W-:-:S02]  /*7ee00*/  ULDC UR8, c[0x0][0x248] ;  /* 0x0000920000087ab9 */ /* 0x000fc40000000800 */
[----:B------:R-:W-:Y:S01]  /*7ee10*/  IMAD.WIDE R48, R55, 0x2, R44 ;  /* 0x0000000237307825 */ /* 0x000fe200078e022c */
[----:B--2---:R0:W-:Y:S01]  /*7ee20*/  @P6 STG.E.U16 desc[UR6][R50.64], R47 ;  /* 0x0000002f32006986 */ /* 0x0041e2000c101506 */
[----:B------:R-:W-:Y:S01]  /*7ee30*/  ISETP.LT.AND P6, PT, R59, UR12, !P5 ;  /* 0x0000000c3b007c0c */ /* 0x000fe2000efc1270 */
[----:B------:R-:W-:Y:S01]  /*7ee40*/  ULDC UR12, c[0x0][0x228] ;  /* 0x00008a00000c7ab9 */ /* 0x000fe20000000800 */
[----:B------:R-:W-:Y:S01]  /*7ee50*/  ISETP.LT.AND P5, PT, R58, UR14, !P5 ;  /* 0x0000000e3a007c0c */ /* 0x000fe2000efa1270 */
[----:B------:R-:W-:Y:S01]  /*7ee60*/  ULDC UR14, c[0x0][0x228] ;  /* 0x00008a00000e7ab9 */ /* 0x000fe20000000800 */
[----:B0-----:R-:W-:Y:S01]  /*7ee70*/  PRMT R50, R47, 0x7632, R50 ;  /* 0x000076322f327816 */ /* 0x001fe20000000032 */
[----:B------:R-:W-:-:S04]  /*7ee80*/  IMAD.WIDE R46, R55, 0x2, R2 ;  /* 0x00000002372e7825 */ /* 0x000fc800078e0202 */
[----:B------:R-:W-:Y:S01]  /*7ee90*/  VIADD R51, R60, 0xd5 ;  /* 0x000000d53c337836 */ /* 0x000fe20000000000 */
[----:B------:R-:W-:Y:S04]  /*7eea0*/  @P1 STG.E.U16 desc[UR6][R52.64], R50 ;  /* 0x0000003234001986 */ /* 0x000fe8000c101506 */
[----:B------:R0:W-:Y:S01]  /*7eeb0*/  @P6 STG.E.U16 desc[UR6][R46.64], R4 ;  /* 0x000000042e006986 */ /* 0x0001e2000c101506 */
[----:B------:R-:W-:Y:S01]  /*7eec0*/  ISETP.GE.AND P1, PT, R51, UR4, PT ;  /* 0x0000000433007c0c */ /* 0x000fe2000bf26270 */
[----:B------:R-:W-:Y:S02]  /*7eed0*/  ULDC UR4, c[0x0][0x248] ;  /* 0x0000920000047ab9 */ /* 0x000fe40000000800 */
[----:B------:R1:W-:Y:S01]  /*7eee0*/  @P5 STG.E.U16 desc[UR6][R48.64], R54 ;  /* 0x0000003630005986 */ /* 0x0003e2000c101506 */
[----:B------:R-:W-:Y:S01]  /*7eef0*/  ISETP.LT.AND P5, PT, R59, UR10, !P0 ;  /* 0x0000000a3b007c0c */ /* 0x000fe2000c7a1270 */
[----:B------:R-:W-:Y:S01]  /*7ef00*/  VIADD R55, R55, UR4 ;  /* 0x0000000437377c36 */ /* 0x000fe20008000000 */
[----:B------:R-:W-:Y:S01]  /*7ef10*/  ISETP.LT.AND P0, PT, R58, UR12, !P0 ;  /* 0x0000000c3a007c0c */ /* 0x000fe2000c701270 */
[----:B------:R-:W-:Y:S01]  /*7ef20*/  ULDC UR4, c[0x0][0x22c] ;  /* 0x00008b0000047ab9 */ /* 0x000fe20000000800 */
[----:B------:R-:W-:Y:S01]  /*7ef30*/  ISETP.LT.AND P6, PT, R59, UR14, !P4 ;  /* 0x0000000e3b007c0c */ /* 0x000fe2000e7c1270 */
[----:B------:R-:W-:Y:S01]  /*7ef40*/  ULDC UR10, c[0x0][0x228] ;  /* 0x00008a00000a7ab9 */ /* 0x000fe20000000800 */
[----:B0-----:R-:W-:Y:S01]  /*7ef50*/  IMAD.WIDE R46, R55, 0x2, R2 ;  /* 0x00000002372e7825 */ /* 0x001fe200078e0202 */
[----:B----4-:R-:W-:Y:S01]  /*7ef60*/  PRMT R56, R5, 0x7632, R56 ;  /* 0x0000763205387816 */ /* 0x010fe20000000038 */
[----:B------:R-:W-:Y:S01]  /*7ef70*/  ULDC UR12, c[0x0][0x228] ;  /* 0x00008a00000c7ab9 */ /* 0x000fe20000000800 */
[----:B------:R-:W-:Y:S01]  /*7ef80*/  ULDC UR14, c[0x0][0x228] ;  /* 0x00008a00000e7ab9 */ /* 0x000fe20000000800 */
[----:B------:R-:W-:-:S02]  /*7ef90*/  VIADD R4, R55, UR8 ;  /* 0x0000000837047c36 */ /* 0x000fc40008000000 */
[----:B-1----:R-:W-:Y:S01]  /*7efa0*/  IMAD.WIDE R48, R55, 0x2, R44 ;  /* 0x0000000237307825 */ /* 0x002fe200078e022c */
[----:B---3--:R-:W-:Y:S01]  /*7efb0*/  PRMT R55, R61, 0x7632, R55 ;  /* 0x000076323d377816 */ /* 0x008fe20000000037 */
[----:B------:R0:W-:Y:S01]  /*7efc0*/  @P5 STG.E.U16 desc[UR6][R46.64], R61 ;  /* 0x0000003d2e005986 */ /* 0x0001e2000c101506 */
[----:B------:R-:W-:Y:S01]  /*7efd0*/  ISETP.LT.AND P4, PT, R58, UR16, !P4 ;  /* 0x000000103a007c0c */ /* 0x000fe2000e781270 */
[----:B------:R-:W-:Y:S01]  /*7efe0*/  IMAD.WIDE R50, R4, 0x2, R2 ;  /* 0x0000000204327825 */ /* 0x000fe200078e0202 */
[----:B------:R-:W-:Y:S01]  /*7eff0*/  ULDC UR8, c[0x0][0x22c] ;  /* 0x00008b0000087ab9 */ /* 0x000fe20000000800 */
[----:B0-----:R-:W2:Y:S02]  /*7f000*/  LDL.LU R61, [R1+0x2508] ;  /* 0x00250800013d7983 */ /* 0x001ea40000300800 */
[----:B------:R-:W-:Y:S01]  /*7f010*/  VIADD R54, R60, 0xd6 ;  /* 0x000000d63c367836 */ /* 0x000fe20000000000 */
[----:B------:R-:W-:Y:S01]  /*7f020*/  ULDC UR16, c[0x0][0x228] ;  /* 0x00008a0000107ab9 */ /* 0x000fe20000000800 */
[----:B------:R-:W-:Y:S01]  /*7f030*/  IMAD.WIDE R52, R4, 0x2, R44 ;  /* 0x0000000204347825 */ /* 0x000fe200078e022c */
[----:B------:R-:W-:Y:S02]  /*7f040*/  @P0 STG.E.U16 desc[UR6][R48.64], R55 ;  /* 0x0000003730000986 */ /* 0x000fe4000c101506 */
[----:B------:R-:W-:Y:S01]  /*7f050*/  ISETP.GE.AND P5, PT, R54, UR4, PT ;  /* 0x0000000436007c0c */ /* 0x000fe2000bfa6270 */
[----:B------:R-:W-:Y:S01]  /*7f060*/  ULDC UR4, c[0x0][0x248] ;  /* 0x0000920000047ab9 */ /* 0x000fe20000000800 */
[----:B------:R0:W-:Y:S01]  /*7f070*/  @P6 STG.E.U16 desc[UR6][R50.64], R5 ;  /* 0x0000000532006986 */ /* 0x0001e2000c101506 */
[----:B------:R-:W-:Y:S01]  /*7f080*/  VIADD R47, R4, UR4 ;  /* 0x00000004042f7c36 */ /* 0x000fe20008000000 */
[C---:B------:R-:W-:Y:S01]  /*7f090*/  ISETP.LT.AND P6, PT, R59.reuse, UR14, !P1 ;  /* 0x0000000e3b007c0c */ /* 0x040fe2000cfc1270 */
[----:B------:R-:W-:Y:S01]  /*7f0a0*/  ULDC UR4, c[0x0][0x248] ;  /* 0x0000920000047ab9 */ /* 0x000fe20000000800 */
[----:B------:R1:W-:Y:S01]  /*7f0b0*/  @P4 STG.E.U16 desc[UR6][R52.64], R56 ;  /* 0x0000003834004986 */ /* 0x0003e2000c101506 */
[----:B------:R-:W-:Y:S01]  /*7f0c0*/  ISETP.LT.AND P4, PT, R59, UR10, !P2 ;  /* 0x0000000a3b007c0c */ /* 0x000fe2000d781270 */
[----:B------:R-:W-:Y:S01]  /*7f0d0*/  VIADD R54, R60, 0xd7 ;  /* 0x000000d73c367836 */ /* 0x000fe20000000000 */
[----:B------:R-:W-:Y:S01]  /*7f0e0*/  ISETP.LT.AND P2, PT, R58, UR12, !P2 ;  /* 0x0000000c3a007c0c */ /* 0x000fe2000d741270 */
[----:B------:R-:W-:Y:S01]  /*7f0f0*/  ULDC UR10, c[0x0][0x228] ;  /* 0x00008a00000a7ab9 */ /* 0x000fe20000000800 */
[----:B------:R-:W-:Y:S01]  /*7f100*/  ULDC UR12, c[0x0][0x228] ;  /* 0x00008a00000c7ab9 */ /* 0x000fe20000000800 */
[----:B------:R-:W-:Y:S01]  /*7f110*/  ULDC UR14, c[0x0][0x228] ;  /* 0x00008a00000e7ab9 */ /* 0x000fe20000000800 */
[----:B0-----:R-:W-:-:S02]  /*7f120*/  VIADD R51, R47, UR4 ;  /* 0x000000042f337c36 */ /* 0x001fc40008000000 */
[----:B------:R-:W-:Y:S01]  /*7f130*/  IMAD.WIDE R4, R47, 0x2, R2 ;  /* 0x000000022f047825 */ /* 0x000fe200078e0202 */
[----:B-1----:R-:W-:Y:S01]  /*7f140*/  PRMT R52, R57, 0x7632, R52 ;  /* 0x0000763239347816 */ /* 0x002fe20000000034 */
[----:B------:R-:W-:Y:S02]  /*7f150*/  ULDC UR4, c[0x0][0x22c] ;  /* 0x00008b0000047ab9 */ /* 0x000fe40000000800 */
[----:B------:R-:W-:Y:S01]  /*7f160*/  IMAD.WIDE R46, R47, 0x2, R44 ;  /* 0x000000022f2e7825 */ /* 0x000fe200078e022c */
[----:B------:R-:W-:-:S03]  /*7f170*/  ISETP.GE.AND P0, PT, R54, UR8, PT ;  /* 0x0000000836007c0c */ /* 0x000fc6000bf06270 */
[----:B------:R-:W-:Y:S01]  /*7f180*/  IMAD.WIDE R48, R51, 0x2, R2 ;  /* 0x0000000233307825 */ /* 0x000fe200078e0202 */
[----:B------:R0:W-:Y:S01]  /*7f190*/  @P4 STG.E.U16 desc[UR6][R4.64], R57 ;  /* 0x0000003904004986 */ /* 0x0001e2000c101506 */
[----:B------:R-:W-:Y:S02]  /*7f1a0*/  ULDC UR8, c[0x0][0x228] ;  /* 0x00008a0000087ab9 */ /* 0x000fe40000000800 */
[----:B------:R-:W-:Y:S01]  /*7f1b0*/  VIADD R50, R60, 0xd8 ;  /* 0x000000d83c327836 */ /* 0x000fe20000000000 */
[----:B------:R1:W-:Y:S01]  /*7f1c0*/  @P2 STG.E.U16 desc[UR6][R46.64], R52 ;  /* 0x000000342e002986 */ /* 0x0003e2000c101506 */
[----:B------:R-:W-:Y:S01]  /*7f1d0*/  ISETP.LT.AND P1, PT, R58, UR8, !P1 ;  /* 0x000000083a007c0c */ /* 0x000fe2000cf21270 */
[----:B------:R-:W-:Y:S02]  /*7f1e0*/  ULDC UR8, c[0x0][0x22c] ;  /* 0x00008b0000087ab9 */ /* 0x000fe40000000800 */
[----:B------:R3:W-:Y:S01]  /*7f1f0*/  @P6 STG.E.U16 desc[UR6][R48.64], R6 ;  /* 0x0000000630006986 */ /* 0x0007e2000c101506 */
[----:B------:R-:W-:Y:S01]  /*7f200*/  ISETP.LT.AND P6, PT, R59, UR10, !P5 ;  /* 0x0000000a3b007c0c */ /* 0x000fe2000efc1270 */
[----:B------:R-:W-:Y:S01]  /*7f210*/  ULDC UR10, c[0x0][0x228] ;  /* 0x00008a00000a7ab9 */ /* 0x000fe20000000800 */
[----:B------:R-:W-:Y:S01]  /*7f220*/  ISETP.GE.AND P4, PT, R50, UR4, PT ;  /* 0x0000000432007c0c */ /* 0x000fe2000bf86270 */
[----:B------:R-:W-:Y:S01]  /*7f230*/  ULDC UR4, c[0x0][0x248] ;  /* 0x0000920000047ab9 */ /* 0x000fe20000000800 */
[----:B------:R-:W-:Y:S01]  /*7f240*/  ISETP.LT.AND P5, PT, R58, UR12, !P5 ;  /* 0x0000000c3a007c0c */ /* 0x000fe2000efa1270 */
[C---:B------:R-:W-:Y:S01]  /*7f250*/  VIADD R53, R51.reuse, UR4 ;  /* 0x0000000433357c36 */ /* 0x040fe20008000000 */
[----:B------:R-:W-:Y:S01]  /*7f260*/  IADD3 R50, R60, 0xd9, RZ ;  /* 0x000000d93c327810 */ /* 0x000fe20007ffe0ff */
[----:B0-----:R-:W-:Y:S01]  /*7f270*/  IMAD.WIDE R4, R51, 0x2, R44 ;  /* 0x0000000233047825 */ /* 0x001fe200078e022c */
[----:B------:R-:W-:Y:S01]  /*7f280*/  ULDC UR4, c[0x0][0x22c] ;  /* 0x00008b0000047ab9 */ /* 0x000fe20000000800 */
[----:B------:R-:W-:Y:S01]  /*7f290*/  ULDC UR12, c[0x0][0x228] ;  /* 0x00008a00000c7ab9 */ /* 0x000fe20000000800 */
[----:B------:R-:W-:Y:S01]  /*7f2a0*/  ISETP.GE.AND P2, PT, R50, UR8, PT ;  /* 0x0000000832007c0c */ /* 0x000fe2000bf46270 */
[----:B-1----:R-:W-:Y:S01]  /*7f2b0*/  IMAD.WIDE R46, R53, 0x2, R2 ;  /* 0x00000002352e7825 */ /* 0x002fe200078e0202 */
[----:B---3--:R-:W-:Y:S01]  /*7f2c0*/  PRMT R6, R6, 0x7632, R6 ;  /* 0x0000763206067816 */ /* 0x008fe20000000006 */
[----:B------:R-:W-:-:S02]  /*7f2d0*/  ULDC UR8, c[0x0][0x248] ;  /* 0x0000920000087ab9 */ /* 0x000fc40000000800 */
[----:B------:R-:W-:Y:S02]  /*7f2e0*/  VIADD R52, R60, 0xda ;  /* 0x000000da3c347836 */ /* 0x000fe40000000000 */
[C---:B------:R-:W-:Y:S01]  /*7f2f0*/  IMAD.WIDE R48, R53.reuse, 0x2, R44 ;  /* 0x0000000235307825 */ /* 0x040fe200078e022c */
[----:B------:R0:W-:Y:S02]  /*7f300*/  @P1 STG.E.U16 desc[UR6][R4.64], R6 ;  /* 0x0000000604001986 */ /* 0x0001e4000c101506 */
[----:B------:R-:W-:Y:S01]  /*7f310*/  ISETP.GE.AND P1, PT, R52, UR4, PT ;  /* 0x0000000434007c0c */ /* 0x000fe2000bf26270 */
[----:B------:R-:W-:Y:S02]  /*7f320*/  ULDC UR4, c[0x0][0x248] ;  /* 0x0000920000047ab9 */ /* 0x000fe40000000800 */
[----:B------:R-:W-:Y:S01]  /*7f330*/  VIADD R53, R53, UR4 ;  /* 0x0000000435357c36 */ /* 0x000fe20008000000 */
[----:B------:R-:W-:Y:S01]  /*7f340*/  PRMT R52, R7, 0x7632, R52 ;  /* 0x0000763207347816 */ /* 0x000fe20000000034 */
[----:B------:R-:W-:-:S02]  /*7f350*/  ULDC UR4, c[0x0][0x22c] ;  /* 0x00008b0000047ab9 */ /* 0x000fc40000000800 */
[C---:B------:R-:W-:Y:S01]  /*7f360*/  VIADD R55, R53.reuse, UR8 ;  /* 0x0000000835377c36 */ /* 0x040fe20008000000 */
[----:B------:R-:W-:Y:S01]  /*7f370*/  ULDC UR8, c[0x0][0x22c] ;  /* 0x00008b0000087ab9 */ /* 0x000fe20000000800 */
[----:B0-----:R-:W-:-:S04]  /*7f380*/  IMAD.WIDE R4, R53, 0x2, R2 ;  /* 0x0000000235047825 */ /* 0x001fc800078e0202 */
        /* <DEDUP_REMOVED lines=8> */
[C---:B------:R-:W-:Y:S01]  /*7f410*/  ISETP.LT.AND P0, PT, R58.reuse, UR12, !P0 ;  /* 0x0000000c3a007c0c */ /* 0x040fe2000c701270 */
[----:B------:R-:W-:Y:S01]  /*7f420*/  ULDC UR12, c[0x0][0x228] ;  /* 0x00008a00000c7ab9 */ /* 0x000fe20000000800 */
[----:B------:R-:W-:Y:S01]  /*7f430*/  ISETP.LT.AND P4, PT, R58, UR16, !P4 ;  /* 0x000000103a007c0c */ /* 0x000fe2000e781270 */
[----:B------:R-:W-:Y:S01]  /*7f440*/  ULDC UR16, c[0x0][0x228] ;  /* 0x00008a0000107ab9 */ /* 0x000fe20000000800 */
[----:B0-----:R-:W-:-:S04]  /*7f450*/  IMAD.WIDE R46, R55, 0x2, R2 ;  /* 0x00000002372e7825 */ /* 0x001fc800078e0202 */
[----:B-1----:R-:W-:Y:S01]  /*7f460*/  IMAD.WIDE R48, R53, 0x2, R44 ;  /* 0x0000000235307825 */ /* 0x002fe200078e022c */
[----:B------:R-:W-:Y:S02]  /*7f470*/  PRMT R53, R8, 0x7632, R53 ;  /* 0x0000763208357816 */ /* 0x000fe40000000035 */
[----:B------:R0:W-:Y:S01]  /*7f480*/  @P5 STG.E.U16 desc[UR6][R4.64], R7 ;  /* 0x0000000704005986 */ /* 0x0001e2000c101506 */
[----:B------:R-:W-:-:S03]  /*7f490*/  IMAD.WIDE R50, R55, 0x2, R44 ;  /* 0x0000000237327825 */ /* 0x000fc600078e022c */
[----:B------:R1:W-:Y:S01]  /*7f4a0*/  @P0 STG.E.U16 desc[UR6][R48.64], R52 ;  /* 0x0000003430000986 */ /* 0x0003e2000c101506 */
[----:B------:R-:W-:Y:S01]  /*7f4b0*/  ISETP.GE.AND P5, PT, R6, UR4, PT ;  /* 0x0000000406007c0c */ /* 0x000fe2000bfa6270 */
[----:B------:R-:W-:Y:S02]  /*7f4c0*/  ULDC UR4, c[0x0][0x248] ;  /* 0x0000920000047ab9 */ /* 0x000fe40000000800 */
[----:B------:R2:W-:Y:S01]  /*7f4d0*/  @P6 STG.E.U16 desc[UR6][R46.64], R8 ;  /* 0x000000082e006986 */ /* 0x0005e2000c101506 */
[C---:B------:R-:W-:Y:S01]  /*7f4e0*/  ISETP.LT.AND P6, PT, R59.reuse, UR14, !P1 ;  /* 0x0000000e3b007c0c */ /* 0x040fe2000cfc1270 */
[----:B------:R-:W-:Y:S01]  /*7f4f0*/  VIADD R6, R60, 0xdc ;  /* 0x000000dc3c067836 */ /* 0x000fe20000000000 */
[----:B------:R-:W-:Y:S01]  /*7f500*/  ULDC UR14, c[0x0][0x228] ;  /* 0x00008a00000e7ab9 */ /* 0x000fe20000000800 */
[----:B------:R3:W-:Y:S01]  /*7f510*/  @P4 STG.E.U16 desc[UR6][R50.64], R53 ;  /* 0x0000003532004986 */ /* 0x0007e2000c101506 */
[----:B------:R-:W-:Y:S01]  /*7f520*/  ISETP.LT.AND P4, PT, R59, UR10, !P2 ;  /* 0x0000000a3b007c0c */ /* 0x000fe2000d781270 */
[----:B0-----:R-:W-:Y:S01]  /*7f530*/  VIADD R7, R55, UR4 ;  /* 0x0000000437077c36 */ /* 0x001fe20008000000 */
[----:B------:R-:W-:Y:S01]  /*7f540*/  ISETP.LT.AND P2, PT, R58, UR12, !P2 ;  /* 0x0000000c3a007c0c */ /* 0x000fe2000d741270 */
[----:B------:R-:W-:Y:S01]  /*7f550*/  ULDC UR4, c[0x0][0x248] ;  /* 0x0000920000047ab9 */ /* 0x000fe20000000800 */
[----:B------:R-:W-:Y:S01]  /*7f560*/  ISETP.GE.AND P0, PT, R6, UR8, PT ;  /* 0x0000000806007c0c */ /* 0x000fe2000bf06270 */
[C---:B-1----:R-:W-:Y:S01]  /*7f570*/  VIADD R49, R7.reuse, UR4 ;  /* 0x0000000407317c36 */ /* 0x042fe20008000000 */
[----:B------:R-:W-:Y:S01]  /*7f580*/  PRMT R48, R12, 0x7632, R48 ;  /* 0x000076320c307816 */ /* 0x000fe20000000030 */
[C---:B------:R-:W-:Y:S01]  /*7f590*/  IMAD.WIDE R4, R7.reuse, 0x2, R2 ;  /* 0x0000000207047825 */ /* 0x040fe200078e0202 */
[----:B--2---:R-:W-:Y:S01]  /*7f5a0*/  IADD3 R8, R60, 0xdd, RZ ;  /* 0x000000dd3c087810 */ /* 0x004fe20007ffe0ff */
[----:B------:R-:W-:Y:S01]  /*7f5b0*/  ULDC UR10, c[0x0][0x228] ;  /* 0x00008a00000a7ab9 */ /* 0x000fe20000000800 */
[----:B------:R-:W-:Y:S01]  /*7f5c0*/  ULDC UR12, c[0x0][0x228] ;  /* 0x00008a00000c7ab9 */ /* 0x000fe20000000800 */
[----:B------:R-:W-:Y:S01]  /*7f5d0*/  IMAD.WIDE R6, R7, 0x2, R44 ;  /* 0x0000000207067825 */ /* 0x000fe200078e022c */
[----:B------:R-:W-:Y:S01]  /*7f5e0*/  ULDC UR4, c[0x0][0x22c] ;  /* 0x00008b0000047ab9 */ /* 0x000fe20000000800 */
[----:B------:R-:W-:-:S02]  /*7f5f0*/  ULDC UR8, c[0x0][0x22c] ;  /* 0x00008b0000087ab9 */ /* 0x000fc40000000800 */
[----:B------:R-:W-:Y:S01]  /*7f600*/  IMAD.WIDE R46, R49, 0x2, R2 ;  /* 0x00000002312e7825 */ /* 0x000fe200078e0202 */
[----:B------:R0:W-:Y:S01]  /*7f610*/  @P4 STG.E.U16 desc[UR6][R4.64], R12 ;  /* 0x0000000c04004986 */ /* 0x0001e2000c101506 */
[----:B------:R-:W-:Y:S01]  /*7f620*/  ISETP.LT.AND P1, PT, R58, UR10, !P1 ;  /* 0x0000000a3a007c0c */ /* 0x000fe2000cf21270 */
[----:B------:R-:W-:Y:S02]  /*7f630*/  ULDC UR10, c[0x0][0x22c] ;  /* 0x00008b00000a7ab9 */ /* 0x000fe40000000800 */
[----:B------:R1:W-:Y:S01]  /*7f640*/  @P2 STG.E.U16 desc[UR6][R6.64], R48 ;  /* 0x0000003006002986 */ /* 0x0003e2000c101506 */
[----:B------:R-:W-:Y:S01]  /*7f650*/  ISETP.GE.AND P4, PT, R8, UR4, PT ;  /* 0x0000000408007c0c */ /* 0x000fe2000bf86270 */
[----:B------:R-:W-:Y:S02]  /*7f660*/  ULDC UR4, c[0x0][0x248] ;  /* 0x0000920000047ab9 */ /* 0x000fe40000000800 */
[----:B------:R2:W-:Y:S01]  /*7f670*/  @P6 STG.E.U16 desc[UR6][R46.64], R9 ;  /* 0x000000092e006986 */ /* 0x0005e2000c101506 */
[----:B------:R-:W-:Y:S01]  /*7f680*/  ISETP.LT.AND P6, PT, R59, UR12, !P5 ;  /* 0x0000000c3b007c0c */ /* 0x000fe2000efc1270 */
[----:B------:R-:W-:Y:S01]  /*7f690*/  VIADD R8, R60, 0xde ;  /* 0x000000de3c087836 */ /* 0x000fe20000000000 */
[----:B------:R-:W-:Y:S01]  /*7f6a0*/  ISETP.LT.AND P5, PT, R58, UR14, !P5 ;  /* 0x0000000e3a007c0c */ /* 0x000fe2000efa1270 */
[----:B---3--:R-:W-:Y:S01]  /*7f6b0*/  VIADD R51, R49, UR4 ;  /* 0x0000000431337c36 */ /* 0x008fe20008000000 */
[----:B0-----:R-:W-:Y:S01]  /*7f6c0*/  PRMT R12, R9, 0x7632, R12 ;  /* 0x00007632090c7816 */ /* 0x001fe2000000000c */
[----:B------:R-:W-:Y:S01]  /*7f6d0*/  IMAD.WIDE R4, R49, 0x2, R44 ;  /* 0x0000000231047825 */ /* 0x000fe200078e022c */
[----:B------:R-:W-:Y:S01]  /*7f6e0*/  ISETP.GE.AND P2, PT, R8, UR8, PT ;  /* 0x0000000808007c0c */ /* 0x000fe2000bf46270 */
[----:B------:R-:W-:Y:S01]  /*7f6f0*/  ULDC UR4, c[0x0][0x22c] ;  /* 0x00008b0000047ab9 */ /* 0x000fe20000000800 */
[----:B------:R-:W-:Y:S01]  /*7f700*/  ULDC UR12, c[0x0][0x228] ;  /* 0x00008a00000c7ab9 */ /* 0x000fe20000000800 */
[----:B-1----:R-:W-:Y:S01]  /*7f710*/  IMAD.WIDE R6, R51, 0x2, R2 ;  /* 0x0000000233067825 */ /* 0x002fe200078e0202 */
[----:B--2---:R-:W-:-:S03]  /*7f720*/  PRMT R46, R13, 0x7632, R46 ;  /* 0x000076320d2e7816 */ /* 0x004fc6000000002e */
[----:B------:R-:W-:Y:S01]  /*7f730*/  VIADD R47, R60, 0xdf ;  /* 0x000000df3c2f7836 */ /* 0x000fe20000000000 */
[----:B------:R0:W-:Y:S01]  /*7f740*/  @P1 STG.E.U16 desc[UR6][R4.64], R12 ;  /* 0x0000000c04001986 */ /* 0x0001e2000c101506 */
[----:B------:R-:W-:Y:S01]  /*7f750*/  IMAD.WIDE R8, R51, 0x2, R44 ;  /* 0x0000000233087825 */ /* 0x000fe200078e022c */
[----:B------:R-:W-:Y:S01]  /*7f760*/  ULDC UR14, c[0x0][0x228] ;  /* 0x00008a00000e7ab9 */ /* 0x000fe20000000800 */
[----:B------:R-:W-:Y:S01]  /*7f770*/  ULDC UR8, c[0x0][0x248] ;  /* 0x0000920000087ab9 */ /* 0x000fe20000000800 */
[----:B------:R-:W-:Y:S01]  /*7f780*/  @P6 STG.E.U16 desc[UR6][R6.64], R13 ;  /* 0x0000000d06006986 */ /* 0x000fe2000c101506 */
[----:B------:R-:W-:Y:S01]  /*7f790*/  ISETP.GE.AND P1, PT, R47, UR4, PT ;  /* 0x000000042f007c0c */ /* 0x000fe2000bf26270 */
[----:B------:R-:W-:Y:S02]  /*7f7a0*/  ULDC UR4, c[0x0][0x248] ;  /* 0x0000920000047ab9 */ /* 0x000fe40000000800 */
[----:B------:R1:W-:Y:S01]  /*7f7b0*/  @P5 STG.E.U16 desc[UR6][R8.64], R46 ;  /* 0x0000002e08005986 */ /* 0x0003e2000c101506 */
[----:B------:R-:W-:Y:S01]  /*7f7c0*/  ISETP.LT.AND P5, PT, R59, UR12, !P0 ;  /* 0x0000000c3b007c0c */ /* 0x000fe2000c7a1270 */
[----:B------:R-:W-:Y:S01]  /*7f7d0*/  VIADD R51, R51, UR4 ;  /* 0x0000000433337c36 */ /* 0x000fe20008000000 */
[C---:B------:R-:W-:Y:S01]  /*7f7e0*/  ISETP.LT.AND P0, PT, R58.reuse, UR14, !P0 ;  /* 0x0000000e3a007c0c */ /* 0x040fe2000c701270 */
[----:B------:R-:W-:Y:S01]  /*7f7f0*/  ULDC UR4, c[0x0][0x248] ;  /* 0x0000920000047ab9 */ /* 0x000fe20000000800 */
[----:B------:R-:W-:Y:S01]  /*7f800*/  ISETP.LT.AND P6, PT, R59, UR16, !P4 ;  /* 0x000000103b007c0c */ /* 0x000fe2000e7c1270 */
[C---:B------:R-:W-:Y:S01]  /*7f810*/  VIADD R47, R51.reuse, UR8 ;  /* 0x00000008332f7c36 */ /* 0x040fe20008000000 */
[----:B------:R-:W-:Y:S01]  /*7f820*/  ISETP.LT.AND P4, PT, R58, UR18, !P4 ;  /* 0x000000123a007c0c */ /* 0x000fe2000e781270 */
[C---:B0-----:R-:W-:Y:S01]  /*7f830*/  IMAD.WIDE R4, R51.reuse, 0x2, R2 ;  /* 0x0000000233047825 */ /* 0x041fe200078e0202 */
[----:B------:R-:W-:Y:S01]  /*7f840*/  PRMT R48, R10, 0x7632, R48 ;  /* 0x000076320a307816 */ /* 0x000fe20000000030 */
[----:B------:R-:W-:Y:S01]  /*7f850*/  ULDC UR12, c[0x0][0x228] ;  /* 0x00008a00000c7ab9 */ /* 0x000fe20000000800 */
[----:B------:R-:W-:Y:S01]  /*7f860*/  PRMT R49, R14, 0x7632, R49 ;  /* 0x000076320e317816 */ /* 0x000fe20000000031 */
[----:B-1----:R-:W-:Y:S01]  /*7f870*/  VIADD R46, R60, 0xe0 ;  /* 0x000000e03c2e7836 */ /* 0x002fe20000000000 */
[----:B------:R-:W-:Y:S01]  /*7f880*/  ULDC UR14, c[0x0][0x228] ;  /* 0x00008a00000e7ab9 */ /* 0x000fe20000000800 */
[----:B------:R-:W-:Y:S01]  /*7f890*/  IMAD.WIDE R6, R51, 0x2, R44 ;  /* 0x0000000233067825 */ /* 0x000fe200078e022c */
[----:B------:R0:W-:Y:S01]  /*7f8a0*/  @P5 STG.E.U16 desc[UR6][R4.64], R10 ;  /* 0x0000000a04005986 */ /* 0x0001e2000c101506 */
[----:B------:R-:W-:Y:S01]  /*7f8b0*/  ULDC UR8, c[0x0][0x22c] ;  /* 0x00008b0000087ab9 */ /* 0x000fe20000000800 */
[----:B------:R-:W-:Y:S01]  /*7f8c0*/  ULDC UR16, c[0x0][0x228] ;  /* 0x00008a0000107ab9 */ /* 0x000fe20000000800 */
[----:B------:R-:W-:Y:S01]  /*7f8d0*/  IMAD.WIDE R8, R47, 0x2, R2 ;  /* 0x000000022f087825 */ /* 0x000fe200078e0202 */
[----:B------:R-:W-:-:S03]  /*7f8e0*/  ISETP.GE.AND P5, PT, R46, UR10, PT ;  /* 0x0000000a2e007c0c */ /* 0x000fc6000bfa6270 */
[----:B------:R-:W-:Y:S01]  /*7f8f0*/  IMAD.WIDE R12, R47, 0x2, R44 ;  /* 0x000000022f0c7825 */ /* 0x000fe200078e022c */
[----:B------:R1:W-:Y:S01]  /*7f900*/  @P0 STG.E.U16 desc[UR6][R6.64], R48 ;  /* 0x0000003006000986 */ /* 0x0003e2000c101506 */
[----:B------:R-:W-:Y:S01]  /*7f910*/  ULDC UR10, c[0x0][0x228] ;  /* 0x00008a00000a7ab9 */ /* 0x000fe20000000800 */
[----:B------:R-:W-:Y:S02]  /*7f920*/  ULDC UR18, c[0x0][0x228] ;  /* 0x00008a0000127ab9 */ /* 0x000fe40000000800 */
[----:B------:R-:W-:Y:S01]  /*7f930*/  @P6 STG.E.U16 desc[UR6][R8.64], R14 ;  /* 0x0000000e08006986 */ /* 0x000fe2000c101506 */
[C---:B------:R-:W-:Y:S01]  /*7f940*/  ISETP.LT.AND P6, PT, R59.reuse, UR14, !P1 ;  /* 0x0000000e3b007c0c */ /* 0x040fe2000cfc1270 */
[----:B0-----:R-:W-:Y:S01]  /*7f950*/  VIADD R10, R60, 0xe2 ;  /* 0x000000e23c0a7836 */ /* 0x001fe20000000000 */
[----:B------:R-:W-:Y:S01]  /*7f960*/  ULDC UR14, c[0x0][0x228] ;  /* 0x00008a00000e7ab9 */ /* 0x000fe20000000800 */
[----:B------:R0:W-:Y:S01]  /*7f970*/  @P4 STG.E.U16 desc[UR6][R12.64], R49 ;  /* 0x000000310c004986 */ /* 0x0001e2000c101506 */
[----:B------:R-:W-:Y:S01]  /*7f980*/  ISETP.LT.AND P4, PT, R59, UR10, !P2 ;  /* 0x0000000a3b007c0c */ /* 0x000fe2000d781270 */
[----:B------:R-:W-:Y:S01]  /*7f990*/  ULDC UR10, c[0x0][0x228] ;  /* 0x00008a00000a7ab9 */ /* 0x000fe20000000800 */
[----:B------:R-:W-:Y:S01]  /*7f9a0*/  ISETP.LT.AND P2, PT, R58, UR12, !P2 ;  /* 0x0000000c3a007c0c */ /* 0x000fe2000d741270 */
[----:B-1----:R-:W-:Y:S01]  /*7f9b0*/  VIADD R7, R47, UR4 ;  /* 0x000000042f077c36 */ /* 0x002fe20008000000 */
[----:B------:R-:W-:Y:S01]  /*7f9c0*/  ULDC UR4, c[0x0][0x248] ;  /* 0x0000920000047ab9 */ /* 0x000fe20000000800 */
[----:B------:R-:W-:-:S02]  /*7f9d0*/  ULDC UR12, c[0x0][0x228] ;  /* 0x00008a00000c7ab9 */ /* 0x000fc40000000800 */
[C---:B------:R-:W-:Y:S01]  /*7f9e0*/  IMAD.WIDE R4, R7.reuse, 0x2, R2 ;  /* 0x0000000207047825 */ /* 0x040fe200078e0202 */
[----:B0-----:R-:W-:-:S03]  /*7f9f0*/  IADD3 R13, R7, UR4, RZ ;  /* 0x00000004070d7c10 */ /* 0x001fc6000fffe0ff */
[----:B------:R-:W-:Y:S01]  /*7fa00*/  IMAD.WIDE R6, R7, 0x2, R44 ;  /* 0x0000000207067825 */ /* 0x000fe200078e022c */
[----:B------:R-:W-:Y:S01]  /*7fa10*/  PRMT R12, R11, 0x7632, R12 ;  /* 0x000076320b0c7816 */ /* 0x000fe2000000000c */
[----:B------:R0:W-:Y:S01]  /*7fa20*/  @P4 STG.E.U16 desc[UR6][R4.64], R11 ;  /* 0x0000000b04004986 */ /* 0x0001e2000c101506 */
[----:B------:R-:W-:Y:S01]  /*7fa30*/  ULDC UR4, c[0x0][0x22c] ;  /* 0x00008b0000047ab9 */ /* 0x000fe20000000800 */
[----:B------:R-:W-:Y:S01]  /*7fa40*/  IMAD.WIDE R8, R13, 0x2, R2 ;  /* 0x000000020d087825 */ /* 0x000fe200078e0202 */
[----:B------:R-:W-:Y:S01]  /*7fa50*/  ISETP.LT.AND P1, PT, R58, UR10, !P1 ;  /* 0x0000000a3a007c0c */ /* 0x000fe2000cf21270 */
[----:B------:R1:W-:Y:S01]  /*7fa60*/  @P2 STG.E.U16 desc[UR6][R6.64], R12 ;  /* 0x0000000c06002986 */ /* 0x0003e2000c101506 */
[----:B------:R-:W-:Y:S01]  /*7fa70*/  ISETP.GE.AND P4, PT, R10, UR4, PT ;  /* 0x000000040a007c0c */ /* 0x000fe2000bf86270 */
[C---:B------:R-:W-:Y:S01]  /*7fa80*/  VIADD R46, R60.reuse, 0xe1 ;  /* 0x000000e13c2e7836 */ /* 0x040fe20000000000 */
[----:B------:R-:W-:Y:S01]  /*7fa90*/  ULDC UR4, c[0x0][0x248] ;  /* 0x0000920000047ab9 */ /* 0x000fe20000000800 */
[----:B------:R2:W-:Y:S01]  /*7faa0*/  @P6 STG.E.U16 desc[UR6][R8.64], R15 ;  /* 0x0000000f08006986 */ /* 0x0005e2000c101506 */
[----:B------:R-:W-:Y:S01]  /*7fab0*/  ISETP.LT.AND P6, PT, R59, UR12, !P5 ;  /* 0x0000000c3b007c0c */ /* 0x000fe2000efc1270 */
[----:B------:R-:W-:Y:S01]  /*7fac0*/  VIADD R10, R60, 0xe3 ;  /* 0x000000e33c0a7836 */ /* 0x000fe20000000000 */
[----:B------:R-:W-:Y:S01]  /*7fad0*/  ISETP.LT.AND P5, PT, R58, UR14, !P5 ;  /* 0x0000000e3a007c0c */ /* 0x000fe2000efa1270 */
[C---:B0-----:R-:W-:Y:S01]  /*7fae0*/  VIADD R11, R13.reuse, UR4 ;  /* 0x000000040d0b7c36 */ /* 0x041fe20008000000 */
[----:B------:R-:W-:Y:S01]  /*7faf0*/  ISETP.GE.AND P0, PT, R46, UR8, PT ;  /* 0x000000082e007c0c */ /* 0x000fe2000bf06270 */
[----:B------:R-:W-:Y:S01]  /*7fb00*/  ULDC UR8, c[0x0][0x22c] ;  /* 0x00008b0000087ab9 */ /* 0x000fe20000000800 */
[----:B------:R-:W-:Y:S01]  /*7fb10*/  IMAD.WIDE R4, R13, 0x2, R44 ;  /* 0x000000020d047825 */ /* 0x000fe200078e022c */
[----:B------:R-:W-:Y:S01]  /*7fb20*/  ISETP.GE.AND P2, PT, R10, UR8, PT ;  /* 0x000000080a007c0c */ /* 0x000fe2000bf46270 */
[----:B------:R-:W-:Y:S01]  /*7fb30*/  ULDC UR4, c[0x0][0x22c] ;  /* 0x00008b0000047ab9 */ /* 0x000fe20000000800 */
[----:B------:R-:W-:Y:S01]  /*7fb40*/  PRMT R10, R16, 0x7632, R10 ;  /* 0x00007632100a7816 */ /* 0x000fe2000000000a */
[----:B-1----:R-:W-:Y:S01]  /*7fb50*/  IMAD.WIDE R6, R11, 0x2, R2 ;  /* 0x000000020b067825 */ /* 0x002fe200078e0202 */
[----:B--2---:R-:W-:Y:S01]  /*7fb60*/  PRMT R15, R15, 0x7632, R15 ;  /* 0x000076320f0f7816 */ /* 0x004fe2000000000f */
[----:B------:R-:W-:Y:S01]  /*7fb70*/  ULDC UR10, c[0x0][0x228] ;  /* 0x00008a00000a7ab9 */ /* 0x000fe20000000800 */
[----:B------:R-:W-:Y:S01]  /*7fb80*/  ULDC UR12, c[0x0][0x228] ;  /* 0x00008a00000c7ab9 */ /* 0x000fe20000000800 */
[----:B------:R-:W-:Y:S01]  /*7fb90*/  VIADD R12, R60, 0xe4 ;  /* 0x000000e43c0c7836 */ /* 0x000fe20000000000 */
[----:B------:R-:W-:Y:S01]  /*7fba0*/  ULDC UR14, c[0x0][0x228] ;  /* 0x00008a00000e7ab9 */ /* 0x000fe20000000800 */
[C---:B------:R-:W-:Y:S01]  /*7fbb0*/  IMAD.WIDE R8, R11.reuse, 0x2, R44 ;  /* 0x000000020b087825 */ /* 0x040fe200078e022c */
[----:B------:R0:W-:Y:S01]  /*7fbc0*/  @P1 STG.E.U16 desc[UR6][R4.64], R15 ;  /* 0x0000000f04001986 */ /* 0x0001e2000c101506 */
[----:B------:R-:W-:Y:S01]  /*7fbd0*/  ULDC UR8, c[0x0][0x248] ;  /* 0x0000920000087ab9 */ /* 0x000fe20000000800 */
[----:B------:R-:W-:Y:S01]  /*7fbe0*/  ISETP.GE.AND P1, PT, R12, UR4, PT ;  /* 0x000000040c007c0c */ /* 0x000fe2000bf26270 */
[----:B------:R-:W-:Y:S01]  /*7fbf0*/  ULDC UR4, c[0x0][0x248] ;  /* 0x0000920000047ab9 */ /* 0x000fe20000000800 */
[----:B------:R1:W-:Y:S01]  /*7fc00*/  @P6 STG.E.U16 desc[UR6][R6.64], R16 ;  /* 0x0000001006006986 */ /* 0x0003e2000c101506 */
[----:B------:R-:W-:Y:S01]  /*7fc10*/  VIADD R11, R11, UR4 ;  /* 0x000000040b0b7c36 */ /* 0x000fe20008000000 */
[C---:B------:R-:W-:Y:S01]  /*7fc20*/  ISETP.LT.AND P6, PT, R59.reuse, UR14, !P4 ;  /* 0x0000000e3b007c0c */ /* 0x040fe2000e7c1270 */
[----:B------:R-:W-:Y:S01]  /*7fc30*/  VIADD R12, R60, 0xe5 ;  /* 0x000000e53c0c7836 */ /* 0x000fe20000000000 */
[----:B------:R2:W-:Y:S01]  /*7fc40*/  @P5 STG.E.U16 desc[UR6][R8.64], R10 ;  /* 0x0000000a08005986 */ /* 0x0005e2000c101506 */
[----:B------:R-:W-:Y:S01]  /*7fc50*/  ISETP.LT.AND P5, PT, R59, UR10, !P0 ;  /* 0x0000000a3b007c0c */ /* 0x000fe2000c7a1270 */
[C---:B------:R-:W-:Y:S01]  /*7fc60*/  VIADD R13, R11.reuse, UR8 ;  /* 0x000000080b0d7c36 */ /* 0x040fe20008000000 */
[C---:B------:R-:W-:Y:S01]  /*7fc70*/  ISETP.LT.AND P0, PT, R58.reuse, UR12, !P0 ;  /* 0x0000000c3a007c0c */ /* 0x040fe2000c701270 */
[C---:B0-----:R-:W-:Y:S01]  /*7fc80*/  IMAD.WIDE R4, R11.reuse, 0x2, R2 ;  /* 0x000000020b047825 */ /* 0x041fe200078e0202 */
[----:B------:R-:W-:Y:S01]  /*7fc90*/  ISETP.LT.AND P4, PT, R58, UR16, !P4 ;  /* 0x000000103a007c0c */ /* 0x000fe2000e781270 */
[----:B------:R-:W-:Y:S01]  /*7fca0*/  ULDC UR4, c[0x0][0x22c] ;  /* 0x00008b0000047ab9 */ /* 0x000fe20000000800 */
[----:B------:R-:W-:Y:S01]  /*7fcb0*/  PRMT R14, R20, 0x7632, R14 ;  /* 0x00007632140e7816 */ /* 0x000fe2000000000e */
[----:B-1----:R-:W-:Y:S01]  /*7fcc0*/  IMAD.WIDE R6, R11, 0x2, R44 ;  /* 0x000000020b067825 */ /* 0x002fe200078e022c */
[----:B------:R-:W-:Y:S01]  /*7fcd0*/  PRMT R15, R17, 0x7632, R15 ;  /* 0x00007632110f7816 */ /* 0x000fe2000000000f */
[----:B------:R-:W-:Y:S01]  /*7fce0*/  ULDC UR10, c[0x0][0x228] ;  /* 0x00008a00000a7ab9 */ /* 0x000fe20000000800 */
[----:B------:R-:W-:Y:S01]  /*7fcf0*/  ULDC UR12, c[0x0][0x228] ;  /* 0x00008a00000c7ab9 */ /* 0x000fe20000000800 */
[C---:B--2---:R-:W-:Y:S01]  /*7fd00*/  IMAD.WIDE R8, R13.reuse, 0x2, R2 ;  /* 0x000000020d087825 */ /* 0x044fe200078e0202 */
[----:B------:R-:W-:Y:S01]  /*7fd10*/  ULDC UR14, c[0x0][0x228] ;  /* 0x00008a00000e7ab9 */ /* 0x000fe20000000800 */
[----:B------:R-:W-:Y:S01]  /*7fd20*/  @P5 STG.E.U16 desc[UR6][R4.64], R20 ;  /* 0x0000001404005986 */ /* 0x000fe2000c101506 */
[----:B------:R-:W-:Y:S01]  /*7fd30*/  ULDC UR8, c[0x0][0x22c] ;  /* 0x00008b0000087ab9 */ /* 0x000fe20000000800 */
[----:B------:R-:W-:Y:S01]  /*7fd40*/  IMAD.WIDE R10, R13, 0x2, R44 ;  /* 0x000000020d0a7825 */ /* 0x000fe200078e022c */
[----:B------:R-:W-:Y:S01]  /*7fd50*/  ISETP.GE.AND P5, PT, R12, UR4, PT ;  /* 0x000000040c007c0c */ /* 0x000fe2000bfa6270 */
[----:B------:R0:W-:Y:S01]  /*7fd60*/  @P0 STG.E.U16 desc[UR6][R6.64], R14 ;  /* 0x0000000e06000986 */ /* 0x0001e2000c101506 */
[----:B------:R-:W-:Y:S01]  /*7fd70*/  ULDC UR4, c[0x0][0x248] ;  /* 0x0000920000047ab9 */ /* 0x000fe20000000800 */
[----:B------:R-:W-:-:S02]  /*7fd80*/  ULDC UR16, c[0x0][0x228] ;  /* 0x00008a0000107ab9 */ /* 0x000fc40000000800 */
[----:B------:R-:W-:Y:S01]  /*7fd90*/  @P6 STG.E.U16 desc[UR6][R8.64], R17 ;  /* 0x0000001108006986 */ /* 0x000fe2000c101506 */
[C---:B------:R-:W-:Y:S01]  /*7fda0*/  ISETP.LT.AND P6, PT, R59.reuse, UR14, !P1 ;  /* 0x0000000e3b007c0c */ /* 0x040fe2000cfc1270 */
[----:B------:R-:W-:Y:S01]  /*7fdb0*/  VIADD R12, R60, 0xe6 ;  /* 0x000000e63c0c7836 */ /* 0x000fe20000000000 */
[----:B------:R-:W-:Y:S01]  /*7fdc0*/  ULDC UR14, c[0x0][0x228] ;  /* 0x00008a00000e7ab9 */ /* 0x000fe20000000800 */
[----:B------:R1:W-:Y:S01]  /*7fdd0*/  @P4 STG.E.U16 desc[UR6][R10.64], R15 ;  /* 0x0000000f0a004986 */ /* 0x0003e2000c101506 */
[----:B------:R-:W-:Y:S01]  /*7fde0*/  ISETP.LT.AND P4, PT, R59, UR10, !P2 ;  /* 0x0000000a3b007c0c */ /* 0x000fe2000d781270 */
[----:B------:R-:W-:Y:S01]  /*7fdf0*/  ULDC UR10, c[0x0][0x228] ;  /* 0x00008a00000a7ab9 */ /* 0x000fe20000000800 */
[----:B------:R-:W-:Y:S01]  /*7fe00*/  ISETP.LT.AND P2, PT, R58, UR12, !P2 ;  /* 0x0000000c3a007c0c */ /* 0x000fe2000d741270 */
[----:B------:R-:W-:Y:S01]  /*7fe10*/  ULDC UR12, c[0x0][0x228] ;  /* 0x00008a00000c7ab9 */ /* 0x000fe20000000800 */
[----:B0-----:R-:W-:Y:S01]  /*7fe20*/  IADD3 R7, R13, UR4, RZ ;  /* 0x000000040d077c10 */ /* 0x001fe2000fffe0ff */
[----:B------:R-:W-:Y:S01]  /*7fe30*/  ULDC UR4, c[0x0][0x248] ;  /* 0x0000920000047ab9 */ /* 0x000fe20000000800 */
[----:B------:R-:W-:Y:S01]  /*7fe40*/  ISETP.GE.AND P0, PT, R12, UR8, PT ;  /* 0x000000080c007c0c */ /* 0x000fe2000bf06270 */
[----:B------:R-:W-:Y:S01]  /*7fe50*/  ULDC UR8, c[0x0][0x22c] ;  /* 0x00008b0000087ab9 */ /* 0x000fe20000000800 */
[----:B------:R-:W-:Y:S01]  /*7fe60*/  PRMT R12, R21, 0x7632, R12 ;  /* 0x00007632150c7816 */ /* 0x000fe2000000000c */
[----:B------:R-:W-:-:S04]  /*7fe70*/  IMAD.WIDE R4, R7, 0x2, R2 ;  /* 0x0000000207047825 */ /* 0x000fc800078e0202 */
[C---:B-1----:R-:W-:Y:S01]  /*7fe80*/  VIADD R11, R7.reuse, UR4 ;  /* 0x00000004070b7c36 */ /* 0x042fe20008000000 */
[----:B------:R0:W-:Y:S01]  /*7fe90*/  @P4 STG.E.U16 desc[UR6][R4.64], R21 ;  /* 0x0000001504004986 */ /* 0x0001e2000c101506 */
[----:B------:R-:W-:Y:S01]  /*7fea0*/  IMAD.WIDE R6, R7, 0x2, R44 ;  /* 0x0000000207067825 */ /* 0x000fe200078e022c */
[----:B------:R-:W-:-:S03]  /*7feb0*/  ULDC UR4, c[0x0][0x22c] ;  /* 0x00008b0000047ab9 */ /* 0x000fc60000000800 */
[C---:B------:R-:W-:Y:S01]  /*7fec0*/  IMAD.WIDE R8, R11.reuse, 0x2, R2 ;  /* 0x000000020b087825 */ /* 0x040fe200078e0202 */
[----:B------:R-:W-:Y:S03]  /*7fed0*/  @P2 STG.E.U16 desc[UR6][R6.64], R12 ;  /* 0x0000000c06002986 */ /* 0x000fe6000c101506 */
[----:B------:R-:W-:Y:S01]  /*7fee0*/  VIADD R10, R60, 0xe7 ;  /* 0x000000e73c0a7836 */ /* 0x000fe20000000000 */
[----:B------:R1:W-:Y:S01]  /*7fef0*/  @P6 STG.E.U16 desc[UR6][R8.64], R18 ;  /* 0x0000001208006986 */ /* 0x0003e2000c101506 */
[----:B------:R-:W-:Y:S01]  /*7ff00*/  ISETP.LT.AND P1, PT, R58, UR10, !P1 ;  /* 0x0000000a3a007c0c */ /* 0x000fe2000cf21270 */
[----:B0-----:R-:W-:Y:S01]  /*7ff10*/  IMAD.WIDE R4, R11, 0x2, R44 ;  /* 0x000000020b047825 */ /* 0x001fe200078e022c */
[----:B------:R-:W-:Y:S01]  /*7ff20*/  ISETP.LT.AND P6, PT, R59, UR12, !P5 ;  /* 0x0000000c3b007c0c */ /* 0x000fe2000efc1270 */
[----:B------:R-:W-:Y:S01]  /*7ff30*/  ULDC UR12, c[0x0][0x228] ;  /* 0x00008a00000c7ab9 */ /* 0x000fe20000000800 */
[----:B------:R-:W-:Y:S01]  /*7ff40*/  ISETP.GE.AND P4, PT, R10, UR4, PT ;  /* 0x000000040a007c0c */ /* 0x000fe2000bf86270 */
[----:B------:R-:W-:Y:S01]  /*7ff50*/  ULDC UR4, c[0x0][0x248] ;  /* 0x0000920000047ab9 */ /* 0x000fe20000000800 */
[----:B------:R-:W-:Y:S01]  /*7ff60*/  ISETP.LT.AND P5, PT, R58, UR14, !P5 ;  /* 0x0000000e3a007c0c */ /* 0x000fe2000efa1270 */
[----:B------:R-:W-:Y:S01]  /*7ff70*/  VIADD R10, R60, 0xe8 ;  /* 0x000000e83c0a7836 */ /* 0x000fe20000000000 */
[----:B------:R-:W-:Y:S01]  /*7ff80*/  ULDC UR14, c[0x0][0x228] ;  /* 0x00008a00000e7ab9 */ /* 0x000fe20000000800 */
[----:B------:R-:W-:Y:S01]  /*7ff90*/  VIADD R13, R11, UR4 ;  /* 0x000000040b0d7c36 */ /* 0x000fe20008000000 */
[----:B------:R-:W-:Y:S01]  /*7ffa0*/  ULDC UR4, c[0x0][0x22c] ;  /* 0x00008b0000047ab9 */ /* 0x000fe20000000800 */
[----:B-1----:R-:W-:Y:S01]  /*7ffb0*/  PRMT R18, R18, 0x7632, R18 ;  /* 0x0000763212127816 */ /* 0x002fe20000000012 */
[----:B------:R-:W-:Y:S01]  /*7ffc0*/  VIADD R12, R60, 0xe9 ;  /* 0x000000e93c0c7836 */ /* 0x000fe20000000000 */
[----:B------:R-:W-:Y:S01]  /*7ffd0*/  ISETP.GE.AND P2, PT, R10, UR8, PT ;  /* 0x000000080a007c0c */ /* 0x000fe2000bf46270 */
[----:B------:R-:W-:Y:S01]  /*7ffe0*/  IMAD.WIDE R6, R13, 0x2, R2 ;  /* 0x000000020d067825 */ /* 0x000fe200078e0202 */
[----:B------:R-:W-:Y:S01]  /*7fff0*/  PRMT R10, R22, 0x7632, R10 ;  /* 0x00007632160a7816 */ /* 0x000fe2000000000a */
[----:B------:R-:W-:-:S02]  /*80000*/  ULDC UR10, c[0x0][0x22c] ;  /* 0x00008b00000a7ab9 */ /* 0x000fc40000000800 */
[C---:B------:R-:W-:Y:S01]  /*80010*/  IMAD.WIDE R8, R13.reuse, 0x2, R44 ;  /* 0x000000020d087825 */ /* 0x040fe200078e022c */
[----:B------:R0:W-:Y:S01]  /*80020*/  @P1 STG.E.U16 desc[UR6][R4.64], R18 ;  /* 0x0000001204001986 */ /* 0x0001e2000c101506 */
[----:B------:R-:W-:Y:S01]  /*80030*/  ISETP.GE.AND P1, PT, R12, UR4, PT ;  /* 0x000000040c007c0c */ /* 0x000fe2000bf26270 */
[----:B------:R-:W-:Y:S01]  /*80040*/  ULDC UR4, c[0x0][0x248] ;  /* 0x0000920000047ab9 */ /* 0x000fe20000000800 */
        /* <DEDUP_REMOVED lines=9> */
[----:B0-----:R-:W-:Y:S01]  /*800e0*/  IMAD.WIDE R4, R13, 0x2, R2 ;  /* 0x000000020d047825 */ /* 0x001fe200078e0202 */
        /* <DEDUP_REMOVED lines=14> */
[----:B------:R-:W-:-:S03]  /*801d0*/  ULDC UR10, c[0x0][0x228] ;  /* 0x00008a00000a7ab9 */ /* 0x000fc60000000800 */
[----:B------:R-:W-:Y:S01]  /*801e0*/  @P6 STG.E.U16 desc[UR6][R8.64], R23 ;  /* 0x0000001708006986 */ /* 0x000fe2000c101506 */
[C---:B------:R-:W-:Y:S01]  /*801f0*/  ISETP.LT.AND P6, PT, R59.reuse, UR14, !P1 ;  /* 0x0000000e3b007c0c */ /* 0x040fe2000cfc1270 */
[----:B------:R-:W-:Y:S02]  /*80200*/  ULDC UR14, c[0x0][0x228] ;  /* 0x00008a00000e7ab9 */ /* 0x000fe40000000800 */
        /* <DEDUP_REMOVED lines=8> */
[----:B------:R-:W-:Y:S01]  /*80290*/  IMAD.WIDE R4, R7, 0x2, R2 ;  /* 0x0000000207047825 */ /* 0x000fe200078e0202 */
[----:B------:R-:W-:Y:S01]  /*802a0*/  ISETP.GE.AND P0, PT, R12, UR8, PT ;  /* 0x000000080c007c0c */ /* 0x000fe2000bf06270 */
[----:B------:R-:W-:-:S02]  /*802b0*/  ULDC UR8, c[0x0][0x22c] ;  /* 0x00008b0000087ab9 */ /* 0x000fc40000000800 */
[C---:B-1----:R-:W-:Y:S01]  /*802c0*/  VIADD R11, R7.reuse, UR4 ;  /* 0x00000004070b7c36 */ /* 0x042fe20008000000 */
[----:B------:R-:W-:Y:S01]  /*802d0*/  PRMT R12, R24, 0x7632, R12 ;  /* 0x00007632180c7816 */ /* 0x000fe2000000000c */
[----:B------:R-:W-:Y:S01]  /*802e0*/  IMAD.WIDE R6, R7, 0x2, R44 ;  /* 0x0000000207067825 */ /* 0x000fe200078e022c */
[----:B------:R0:W-:Y:S01]  /*802f0*/  @P4 STG.E.U16 desc[UR6][R4.64], R24 ;  /* 0x0000001804004986 */ /* 0x0001e2000c101506 */
[----:B------:R-:W-:Y:S02]  /*80300*/  ULDC UR4, c[0x0][0x22c] ;  /* 0x00008b0000047ab9 */ /* 0x000fe40000000800 */
[----:B------:R-:W-:Y:S01]  /*80310*/  IMAD.WIDE R8, R11, 0x2, R2 ;  /* 0x000000020b087825 */ /* 0x000fe200078e0202 */
[----:B------:R-:W-:Y:S03]  /*80320*/  @P2 STG.E.U16 desc[UR6][R6.64], R12 ;  /* 0x0000000c06002986 */ /* 0x000fe6000c101506 */
[----:B------:R-:W-:Y:S01]  /*80330*/  VIADD R10, R60, 0xec ;  /* 0x000000ec3c0a7836 */ /* 0x000fe20000000000 */
[----:B------:R1:W-:Y:S01]  /*80340*/  @P6 STG.E.U16 desc[UR6][R8.64], R28 ;  /* 0x0000001c08006986 */ /* 0x0003e2000c101506 */
[----:B------:R-:W-:Y:S01]  /*80350*/  ISETP.LT.AND P1, PT, R58, UR10, !P1 ;  /* 0x0000000a3a007c0c */ /* 0x000fe2000cf21270 */
[----:B------:R-:W-:Y:S01]  /*80360*/  ULDC UR10, c[0x0][0x228] ;  /* 0x00008a00000a7ab9 */ /* 0x000fe20000000800 */
[----:B------:R-:W-:Y:S01]  /*80370*/  ISETP.LT.AND P6, PT, R59, UR12, !P5 ;  /* 0x0000000c3b007c0c */ /* 0x000fe2000efc1270 */
[C---:B0-----:R-:W-:Y:S01]  /*80380*/  IMAD.WIDE R4, R11.reuse, 0x2, R44 ;  /* 0x000000020b047825 */ /* 0x041fe200078e022c */
        /* <DEDUP_REMOVED lines=21> */
[----:B------:R-:W-:Y:S01]  /*804e0*/  ULDC UR4, c[0x0][0x22c] ;  /* 0x00008b0000047ab9 */ /* 0x000fe20000000800 */
        /* <DEDUP_REMOVED lines=11> */
[----:B------:R-:W-:Y:S01]  /*805a0*/  IADD3 R12, R60, 0xef, RZ ;  /* 0x000000ef3c0c7810 */ /* 0x000fe20007ffe0ff */
[C---:B--2---:R-:W-:Y:S01]  /*805b0*/  IMAD.WIDE R8, R15.reuse, 0x2, R2 ;  /* 0x000000020f087825 */ /* 0x044fe200078e0202 */
[----:B------:R-:W-:Y:S01]  /*805c0*/  ULDC UR14, c[0x0][0x228] ;  /* 0x00008a00000e7ab9 */ /* 0x000fe20000000800 */
[----:B------:R-:W-:Y:S01]  /*805d0*/  @P5 STG.E.U16 desc[UR6][R4.64], R29 ;  /* 0x0000001d04005986 */ /* 0x000fe2000c101506 */
[----:B------:R-:W-:Y:S01]  /*805e0*/  ULDC UR8, c[0x0][0x22c] ;  /* 0x00008b0000087ab9 */ /* 0x000fe20000000800 */
[----:B------:R-:W-:Y:S01]  /*805f0*/  IMAD.WIDE R10, R15, 0x2, R44 ;  /* 0x000000020f0a7825 */ /* 0x000fe200078e022c */
[----:B------:R-:W-:Y:S01]  /*80600*/  ULDC UR16, c[0x0][0x228] ;  /* 0x00008a0000107ab9 */ /* 0x000fe20000000800 */
[----:B------:R0:W-:Y:S01]  /*80610*/  @P0 STG.E.U16 desc[UR6][R6.64], R13 ;  /* 0x0000000d06000986 */ /* 0x0001e2000c101506 */
[----:B------:R-:W-:Y:S01]  /*80620*/  ISETP.GE.AND P5, PT, R12, UR4, PT ;  /* 0x000000040c007c0c */ /* 0x000fe2000bfa6270 */
        /* <DEDUP_REMOVED lines=9> */
[----:B0-----:R-:W-:Y:S01]  /*806c0*/  VIADD R7, R15, UR4 ;  /* 0x000000040f077c36 */ /* 0x001fe20008000000 */
[----:B------:R-:W-:Y:S01]  /*806d0*/  ULDC UR4, c[0x0][0x248] ;  /* 0x0000920000047ab9 */ /* 0x000fe20000000800 */
[----:B------:R-:W-:Y:S01]  /*806e0*/  ISETP.GE.AND P0, PT, R12, UR8, PT ;  /* 0x000000080c007c0c */ /* 0x000fe2000bf06270 */
[----:B------:R-:W-:Y:S01]  /*806f0*/  ULDC UR12, c[0x0][0x228] ;  /* 0x00008a00000c7ab9 */ /* 0x000fe20000000800 */
[----:B------:R-:W-:Y:S01]  /*80700*/  IMAD.WIDE R4, R7, 0x2, R2 ;  /* 0x0000000207047825 */ /* 0x000fe200078e0202 */
[----:B------:R-:W-:Y:S01]  /*80710*/  PRMT R12, R30, 0x7632, R12 ;  /* 0x000076321e0c7816 */ /* 0x000fe2000000000c */
[----:B------:R-:W-:-:S02]  /*80720*/  ULDC UR8, c[0x0][0x22c] ;  /* 0x00008b0000087ab9 */ /* 0x000fc40000000800 */
[C---:B-1----:R-:W-:Y:S02]  /*80730*/  VIADD R11, R7.reuse, UR4 ;  /* 0x00000004070b7c36 */ /* 0x042fe40008000000 */
[----:B------:R-:W-:Y:S01]  /*80740*/  VIADD R10, R60, 0xf1 ;  /* 0x000000f13c0a7836 */ /* 0x000fe20000000000 */
[----:B------:R0:W-:Y:S01]  /*80750*/  @P4 STG.E.U16 desc[UR6][R4.64], R30 ;  /* 0x0000001e04004986 */ /* 0x0001e2000c101506 */
[----:B------:R-:W-:Y:S01]  /*80760*/  IMAD.WIDE R6, R7, 0x2, R44 ;  /* 0x0000000207067825 */ /* 0x000fe200078e022c */
[----:B------:R-:W-:Y:S01]  /*80770*/  ISETP.LT.AND P1, PT, R58, UR10, !P1 ;  /* 0x0000000a3a007c0c */ /* 0x000fe2000cf21270 */
[----:B------:R-:W-:Y:S01]  /*80780*/  ULDC UR4, c[0x0][0x22c] ;  /* 0x00008b0000047ab9 */ /* 0x000fe20000000800 */
[----:B------:R-:W-:Y:S01]  /*80790*/  ULDC UR10, c[0x0][0x228] ;  /* 0x00008a00000a7ab9 */ /* 0x000fe20000000800 */
[----:B------:R-:W-:Y:S01]  /*807a0*/  IMAD.WIDE R8, R11, 0x2, R2 ;  /* 0x000000020b087825 */ /* 0x000fe200078e0202 */
[----:B------:R1:W-:Y:S01]  /*807b0*/  @P2 STG.E.U16 desc[UR6][R6.64], R12 ;  /* 0x0000000c06002986 */ /* 0x0003e2000c101506 */
[----:B------:R-:W-:Y:S01]  /*807c0*/  ISETP.GE.AND P4, PT, R10, UR4, PT ;  /* 0x000000040a007c0c */ /* 0x000fe2000bf86270 */
[----:B------:R-:W-:-:S02]  /*807d0*/  ULDC UR4, c[0x0][0x248] ;  /* 0x0000920000047ab9 */ /* 0x000fc40000000800 */
[----:B------:R2:W-:Y:S01]  /*807e0*/  @P6 STG.E.U16 desc[UR6][R8.64], R27 ;  /* 0x0000001b08006986 */ /* 0x0005e2000c101506 */
[----:B------:R-:W-:Y:S01]  /*807f0*/  ISETP.LT.AND P6, PT, R59, UR12, !P5 ;  /* 0x0000000c3b007c0c */ /* 0x000fe2000efc1270 */
[----:B------:R-:W-:Y:S01]  /*80800*/  VIADD R10, R60, 0xf2 ;  /* 0x000000f23c0a7836 */ /* 0x000fe20000000000 */
[----:B------:R-:W-:Y:S01]  /*80810*/  ISETP.LT.AND P5, PT, R58, UR14, !P5 ;  /* 0x0000000e3a007c0c */ /* 0x000fe2000efa1270 */
[C---:B------:R-:W-:Y:S01]  /*80820*/  VIADD R13, R11.reuse, UR4 ;  /* 0x000000040b0d7c36 */ /* 0x040fe20008000000 */
[----:B------:R-:W-:Y:S01]  /*80830*/  ULDC UR4, c[0x0][0x22c] ;  /* 0x00008b0000047ab9 */ /* 0x000fe20000000800 */
[----:B0-----:R-:W-:Y:S01]  /*80840*/  IMAD.WIDE R4, R11, 0x2, R44 ;  /* 0x000000020b047825 */ /* 0x001fe200078e022c */
[----:B------:R-:W-:Y:S01]  /*80850*/  ISETP.GE.AND P2, PT, R10, UR8, PT ;  /* 0x000000080a007c0c */ /* 0x000fe2000bf46270 */
[----:B------:R-:W-:Y:S02]  /*80860*/  ULDC UR12, c[0x0][0x228] ;  /* 0x00008a00000c7ab9 */ /* 0x000fe40000000800 */
[----:B-1----:R-:W-:Y:S01]  /*80870*/  VIADD R12, R60, 0xf3 ;  /* 0x000000f33c0c7836 */ /* 0x002fe20000000000 */
[----:B--2---:R-:W-:Y:S01]  /*80880*/  PRMT R27, R27, 0x7632, R27 ;  /* 0x000076321b1b7816 */ /* 0x004fe2000000001b */
[----:B------:R-:W-:Y:S01]  /*80890*/  IMAD.WIDE R6, R13, 0x2, R2 ;  /* 0x000000020d067825 */ /* 0x000fe200078e0202 */
[----:B------:R-:W-:Y:S01]  /*808a0*/  PRMT R10, R31, 0x7632, R10 ;  /* 0x000076321f0a7816 */ /* 0x000fe2000000000a */
[----:B------:R-:W-:Y:S01]  /*808b0*/  ULDC UR14, c[0x0][0x228] ;  /* 0x00008a00000e7ab9 */ /* 0x000fe20000000800 */
[----:B------:R-:W-:Y:S01]  /*808c0*/  ULDC UR8, c[0x0][0x248] ;  /* 0x0000920000087ab9 */ /* 0x000fe20000000800 */
[----:B------:R-:W-:Y:S01]  /*808d0*/  IMAD.WIDE R8, R13, 0x2, R44 ;  /* 0x000000020d087825 */ /* 0x000fe200078e022c */
[----:B------:R0:W-:Y:S01]  /*808e0*/  @P1 STG.E.U16 desc[UR6][R4.64], R27 ;  /* 0x0000001b04001986 */ /* 0x0001e2000c101506 */
[----:B------:R-:W-:Y:S01]  /*808f0*/  ISETP.GE.AND P1, PT, R12, UR4, PT ;  /* 0x000000040c007c0c */ /* 0x000fe2000bf26270 */
[----:B------:R-:W-:-:S02]  /*80900*/  ULDC UR4, c[0x0][0x248] ;  /* 0x0000920000047ab9 */ /* 0x000fc40000000800 */
[----:B------:R1:W-:Y:S01]  /*80910*/  @P6 STG.E.U16 desc[UR6][R6.64], R31 ;  /* 0x0000001f06006986 */ /* 0x0003e2000c101506 */
[----:B------:R-:W-:Y:S01]  /*80920*/  VIADD R13, R13, UR4 ;  /* 0x000000040d0d7c36 */ /* 0x000fe20008000000 */
[C---:B------:R-:W-:Y:S01]  /*80930*/  ISETP.LT.AND P6, PT, R59.reuse, UR14, !P4 ;  /* 0x0000000e3b007c0c */ /* 0x040fe2000e7c1270 */
[----:B------:R-:W-:Y:S01]  /*80940*/  VIADD R14, R60, 0xf4 ;  /* 0x000000f43c0e7836 */ /* 0x000fe20000000000 */
[----:B------:R2:W-:Y:S01]  /*80950*/  @P5 STG.E.U16 desc[UR6][R8.64], R10 ;  /* 0x0000000a08005986 */ /* 0x0005e2000c101506 */
[----:B------:R-:W-:Y:S01]  /*80960*/  ISETP.LT.AND P5, PT, R59, UR10, !P0 ;  /* 0x0000000a3b007c0c */ /* 0x000fe2000c7a1270 */
[----:B------:R-:W-:Y:S01]  /*80970*/  ULDC UR4, c[0x0][0x22c] ;  /* 0x00008b0000047ab9 */ /* 0x000fe20000000800 */
[C---:B------:R-:W-:Y:S01]  /*80980*/  ISETP.LT.AND P0, PT, R58.reuse, UR12, !P0 ;  /* 0x0000000c3a007c0c */ /* 0x040fe2000c701270 */
[C---:B0-----:R-:W-:Y:S01]  /*80990*/  IMAD.WIDE R4, R13.reuse, 0x2, R2 ;  /* 0x000000020d047825 */ /* 0x041fe200078e0202 */
[----:B------:R-:W-:Y:S01]  /*809a0*/  ISETP.LT.AND P4, PT, R58, UR16, !P4 ;  /* 0x000000103a007c0c */ /* 0x000fe2000e781270 */
[----:B------:R-:W-:Y:S01]  /*809b0*/  ULDC UR10, c[0x0][0x228] ;  /* 0x00008a00000a7ab9 */ /* 0x000fe20000000800 */
[C---:B------:R-:W-:Y:S01]  /*809c0*/  IADD3 R15, R13.reuse, UR8, RZ ;  /* 0x000000080d0f7c10 */ /* 0x040fe2000fffe0ff */
[----:B-1----:R-:W-:Y:S01]  /*809d0*/  IMAD.WIDE R6, R13, 0x2, R44 ;  /* 0x000000020d067825 */ /* 0x002fe200078e022c */
[----:B------:R-:W-:Y:S01]  /*809e0*/  PRMT R12, R32, 0x7632, R12 ;  /* 0x00007632200c7816 */ /* 0x000fe2000000000c */
[----:B------:R-:W-:Y:S01]  /*809f0*/  ULDC UR12, c[0x0][0x228] ;  /* 0x00008a00000c7ab9 */ /* 0x000fe20000000800 */
[----:B------:R-:W-:Y:S01]  /*80a00*/  PRMT R13, R36, 0x7632, R13 ;  /* 0x00007632240d7816 */ /* 0x000fe2000000000d */
[C---:B--2---:R-:W-:Y:S01]  /*80a10*/  IMAD.WIDE R8, R15.reuse, 0x2, R2 ;  /* 0x000000020f087825 */ /* 0x044fe200078e0202 */
[----:B------:R-:W-:Y:S01]  /*80a20*/  ULDC UR14, c[0x0][0x228] ;  /* 0x00008a00000e7ab9 */ /* 0x000fe20000000800 */
[----:B------:R0:W-:Y:S01]  /*80a30*/  @P5 STG.E.U16 desc[UR6][R4.64], R32 ;  /* 0x0000002004005986 */ /* 0x0001e2000c101506 */
[----:B------:R-:W-:Y:S01]  /*80a40*/  ULDC UR8, c[0x0][0x248] ;  /* 0x0000920000087ab9 */ /* 0x000fe20000000800 */
[----:B------:R-:W-:Y:S01]  /*80a50*/  IMAD.WIDE R10, R15, 0x2, R44 ;  /* 0x000000020f0a7825 */ /* 0x000fe200078e022c */
[----:B------:R-:W-:Y:S01]  /*80a60*/  ULDC UR16, c[0x0][0x228] ;  /* 0x00008a0000107ab9 */ /* 0x000fe20000000800 */
[----:B------:R1:W-:Y:S01]  /*80a70*/  @P0 STG.E.U16 desc[UR6][R6.64], R12 ;  /* 0x0000000c06000986 */ /* 0x0003e2000c101506 */
[----:B------:R-:W-:Y:S01]  /*80a80*/  ISETP.GE.AND P5, PT, R14, UR4, PT ;  /* 0x000000040e007c0c */ /* 0x000fe2000bfa6270 */
[----:B------:R-:W-:-:S02]  /*80a90*/  ULDC UR4, c[0x0][0x248] ;  /* 0x0000920000047ab9 */ /* 0x000fc40000000800 */
[----:B------:R-:W-:Y:S01]  /*80aa0*/  @P6 STG.E.U16 desc[UR6][R8.64], R36 ;  /* 0x0000002408006986 */ /* 0x000fe2000c101506 */
[----:B------:R-:W-:Y:S01]  /*80ab0*/  VIADD R15, R15, UR4 ;  /* 0x000000040f0f7c36 */ /* 0x000fe20008000000 */
[C---:B------:R-:W-:Y:S01]  /*80ac0*/  ISETP.LT.AND P6, PT, R59.reuse, UR14, !P1 ;  /* 0x0000000e3b007c0c */ /* 0x040fe2000cfc1270 */
[----:B------:R-:W-:Y:S01]  /*80ad0*/  ULDC UR4, c[0x0][0x22c] ;  /* 0x00008b0000047ab9 */ /* 0x000fe20000000800 */
[----:B------:R2:W-:Y:S01]  /*80ae0*/  @P4 STG.E.U16 desc[UR6][R10.64], R13 ;  /* 0x0000000d0a004986 */ /* 0x0005e2000c101506 */
[----:B------:R-:W-:Y:S01]  /*80af0*/  ISETP.LT.AND P4, PT, R59, UR10, !P2 ;  /* 0x0000000a3b007c0c */ /* 0x000fe2000d781270 */
[C---:B0-----:R-:W-:Y:S01]  /*80b00*/  IMAD.WIDE R4, R15.reuse, 0x2, R2 ;  /* 0x000000020f047825 */ /* 0x041fe200078e0202 */
[----:B------:R-:W-:Y:S01]  /*80b10*/  ISETP.LT.AND P2, PT, R58, UR12, !P2 ;  /* 0x0000000c3a007c0c */ /* 0x000fe2000d741270 */
[----:B------:R-:W-:Y:S02]  /*80b20*/  ULDC UR10, c[0x0][0x228] ;  /* 0x00008a00000a7ab9 */ /* 0x000fe40000000800 */
[----:B-1----:R-:W-:Y:S01]  /*80b30*/  VIADD R12, R60, 0xf5 ;  /* 0x000000f53c0c7836 */ /* 0x002fe20000000000 */
[----:B------:R-:W-:Y:S01]  /*80b40*/  PRMT R14, R34, 0x7632, R14 ;  /* 0x00007632220e7816 */ /* 0x000fe2000000000e */
[----:B------:R-:W-:Y:S01]  /*80b50*/  IMAD.WIDE R6, R15, 0x2, R44 ;  /* 0x000000020f067825 */ /* 0x000fe200078e022c */
[----:B------:R-:W-:Y:S01]  /*80b60*/  ULDC UR12, c[0x0][0x228] ;  /* 0x00008a00000c7ab9 */ /* 0x000fe20000000800 */
[----:B------:R-:W-:-:S02]  /*80b70*/  ULDC UR14, c[0x0][0x228] ;  /* 0x00008a00000e7ab9 */ /* 0x000fc40000000800 */
[----:B--2---:R-:W-:Y:S01]  /*80b80*/  VIADD R11, R15, UR8 ;  /* 0x000000080f0b7c36 */ /* 0x004fe20008000000 */
[----:B------:R-:W-:Y:S01]  /*80b90*/  PRMT R10, R33, 0x7632, R10 ;  /* 0x00007632210a7816 */ /* 0x000fe2000000000a */
[----:B------:R-:W-:Y:S02]  /*80ba0*/  ULDC UR8, c[0x0][0x228] ;  /* 0x00008a0000087ab9 */ /* 0x000fe40000000800 */
[----:B------:R-:W-:Y:S01]  /*80bb0*/  IMAD.WIDE R8, R11, 0x2, R2 ;  /* 0x000000020b087825 */ /* 0x000fe200078e0202 */
[----:B------:R0:W-:Y:S01]  /*80bc0*/  @P4 STG.E.U16 desc[UR6][R4.64], R33 ;  /* 0x0000002104004986 */ /* 0x0001e2000c101506 */
[----:B------:R-:W-:Y:S01]  /*80bd0*/  ISETP.LT.AND P1, PT, R58, UR8, !P1 ;  /* 0x000000083a007c0c */ /* 0x000fe2000cf21270 */
[----:B------:R-:W-:Y:S01]  /*80be0*/  ULDC UR8, c[0x0][0x228] ;  /* 0x00008a0000087ab9 */ /* 0x000fe20000000800 */
[----:B------:R-:W-:Y:S01]  /*80bf0*/  VIADD R13, R60, 0xf6 ;  /* 0x000000f63c0d7836 */ /* 0x000fe20000000000 */
[----:B------:R1:W-:Y:S01]  /*80c00*/  @P2 STG.E.U16 desc[UR6][R6.64], R10 ;  /* 0x0000000a06002986 */ /* 0x0003e2000c101506 */
[----:B------:R-:W-:Y:S01]  /*80c10*/  ISETP.GE.AND P0, PT, R12, UR4, PT ;  /* 0x000000040c007c0c */ /* 0x000fe2000bf06270 */
[----:B------:R-:W-:-:S02]  /*80c20*/  ULDC UR4, c[0x0][0x248] ;  /* 0x0000920000047ab9 */ /* 0x000fc40000000800 */
[----:B------:R2:W-:Y:S01]  /*80c30*/  @P6 STG.E.U16 desc[UR6][R8.64], R37 ;  /* 0x0000002508006986 */ /* 0x0005e2000c101506 */
[----:B------:R-:W-:Y:S01]  /*80c40*/  ISETP.LT.AND P6, PT, R59, UR10, !P5 ;  /* 0x0000000a3b007c0c */ /* 0x000fe2000efc1270 */
[----:B------:R-:W-:Y:S01]  /*80c50*/  ULDC UR10, c[0x0][0x228] ;  /* 0x00008a00000a7ab9 */ /* 0x000fe20000000800 */
[----:B------:R-:W-:Y:S01]  /*80c60*/  ISETP.LT.AND P5, PT, R58, UR8, !P5 ;  /* 0x000000083a007c0c */ /* 0x000fe2000efa1270 */
[----:B0-----:R-:W-:Y:S01]  /*80c70*/  IMAD.WIDE R4, R11, 0x2, R44 ;  /* 0x000000020b047825 */ /* 0x001fe200078e022c */
[----:B------:R-:W-:Y:S01]  /*80c80*/  ISETP.GE.AND P4, PT, R13, UR23, PT ;  /* 0x000000170d007c0c */ /* 0x000fe2000bf86270 */
[----:B------:R-:W-:Y:S02]  /*80c90*/  ULDC UR8, c[0x0][0x248] ;  /* 0x0000920000087ab9 */ /* 0x000fe40000000800 */
[----:B------:R-:W-:Y:S01]  /*80ca0*/  VIADD R13, R11, UR4 ;  /* 0x000000040b0d7c36 */ /* 0x000fe20008000000 */
[----:B------:R-:W-:Y:S01]  /*80cb0*/  PRMT R12, R37, 0x7632, R12 ;  /* 0x00007632250c7816 */ /* 0x000fe2000000000c */
[----:B------:R-:W-:-:S02]  /*80cc0*/  ULDC UR4, c[0x0][0x248] ;  /* 0x0000920000047ab9 */ /* 0x000fc40000000800 */
[----:B-1----:R-:W-:-:S04]  /*80cd0*/  IMAD.WIDE R6, R13, 0x2, R2 ;  /* 0x000000020d067825 */ /* 0x002fc800078e0202 */
[----:B--2---:R-:W-:Y:S01]  /*80ce0*/  IMAD.WIDE R8, R13, 0x2, R44 ;  /* 0x000000020d087825 */ /* 0x004fe200078e022c */
[----:B------:R0:W-:Y:S04]  /*80cf0*/  @P1 STG.E.U16 desc[UR6][R4.64], R12 ;  /* 0x0000000c04001986 */ /* 0x0001e8000c101506 */
[----:B------:R-:W-:Y:S04]  /*80d00*/  @P6 STG.E.U16 desc[UR6][R6.64], R34 ;  /* 0x0000002206006986 */ /* 0x000fe8000c101506 */
[----:B------:R1:W-:Y:S01]  /*80d10*/  @P5 STG.E.U16 desc[UR6][R8.64], R14 ;  /* 0x0000000e08005986 */ /* 0x0003e2000c101506 */
[----:B------:R-:W-:Y:S01]  /*80d20*/  ISETP.LT.AND P5, PT, R59, UR10, !P0 ;  /* 0x0000000a3b007c0c */ /* 0x000fe2000c7a1270 */
[C---:B------:R-:W-:Y:S01]  /*80d30*/  VIADD R10, R60.reuse, 0xf7 ;  /* 0x000000f73c0a7836 */ /* 0x040fe20000000000 */
[----:B------:R-:W-:Y:S01]  /*80d40*/  IADD3 R11, R13, UR4, RZ ;  /* 0x000000040d0b7c10 */ /* 0x000fe2000fffe0ff */
[----:B0-----:R-:W-:Y:S01]  /*80d50*/  VIADD R4, R60, 0xf9 ;  /* 0x000000f93c047836 */ /* 0x001fe20000000000 */
[----:B------:R-:W-:Y:S01]  /*80d60*/  ISETP.LT.AND P0, PT, R58, UR12, !P0 ;  /* 0x0000000c3a007c0c */ /* 0x000fe2000c701270 */
[----:B------:R-:W-:Y:S01]  /*80d70*/  VIADD R15, R60, 0xf8 ;  /* 0x000000f83c0f7836 */ /* 0x000fe20000000000 */
[----:B------:R-:W-:Y:S01]  /*80d80*/  ISETP.LT.AND P6, PT, R59, UR14, !P4 ;  /* 0x0000000e3b007c0c */ /* 0x000fe2000e7c1270 */
[----:B------:R-:W-:Y:S01]  /*80d90*/  ULDC UR10, c[0x0][0x228] ;  /* 0x00008a00000a7ab9 */ /* 0x000fe20000000800 */
[----:B------:R-:W-:Y:S01]  /*80da0*/  ISETP.GE.AND P2, PT, R10, UR21, PT ;  /* 0x000000150a007c0c */ /* 0x000fe2000bf46270 */
[----:B------:R-:W-:Y:S01]  /*80db0*/  ULDC UR4, c[0x0][0x248] ;  /* 0x0000920000047ab9 */ /* 0x000fe20000000800 */
[----:B-1----:R-:W-:Y:S01]  /*80dc0*/  IMAD.WIDE R8, R11, 0x2, R2 ;  /* 0x000000020b087825 */ /* 0x002fe200078e0202 */
[----:B------:R-:W-:Y:S01]  /*80dd0*/  ISETP.LT.AND P4, PT, R58, UR16, !P4 ;  /* 0x000000103a007c0c */ /* 0x000fe2000e781270 */
[----:B------:R-:W-:-:S02]  /*80de0*/  ULDC UR12, c[0x0][0x228] ;  /* 0x00008a00000c7ab9 */ /* 0x000fc40000000800 */
[C---:B------:R-:W-:Y:S01]  /*80df0*/  VIADD R17, R11.reuse, UR8 ;  /* 0x000000080b117c36 */ /* 0x040fe20008000000 */
[----:B------:R0:W-:Y:S01]  /*80e00*/  @P5 STG.E.U16 desc[UR6][R8.64], R38 ;  /* 0x0000002608005986 */ /* 0x0001e2000c101506 */
[----:B------:R-:W-:Y:S01]  /*80e10*/  ISETP.GE.AND P5, PT, R4, UR17, PT ;  /* 0x0000001104007c0c */ /* 0x000fe2000bfa6270 */
[----:B------:R-:W-:Y:S01]  /*80e20*/  IMAD.WIDE R10, R11, 0x2, R44 ;  /* 0x000000020b0a7825 */ /* 0x000fe200078e022c */
[----:B------:R-:W-:Y:S01]  /*80e30*/  PRMT R16, R38, 0x7632, R16 ;  /* 0x0000763226107816 */ /* 0x000fe20000000010 */
[----:B------:R-:W1:Y:S01]  /*80e40*/  LDS.128 R4, [R0] ;  /* 0x0000000000047984 */ /* 0x000e620000000c00 */
[----:B------:R-:W-:Y:S01]  /*80e50*/  ISETP.GE.AND P1, PT, R15, UR19, PT ;  /* 0x000000130f007c0c */ /* 0x000fe2000bf26270 */
[----:B------:R-:W-:Y:S01]  /*80e60*/  IMAD.WIDE R12, R17, 0x2, R2 ;  /* 0x00000002110c7825 */ /* 0x000fe200078e0202 */
[----:B------:R-:W-:Y:S01]  /*80e70*/  PRMT R18, R35, 0x7632, R18 ;  /* 0x0000763223127816 */ /* 0x000fe20000000012 */
[----:B------:R-:W-:Y:S01]  /*80e80*/  ULDC UR14, c[0x0][0x228] ;  /* 0x00008a00000e7ab9 */ /* 0x000fe20000000800 */
[----:B------:R-:W-:Y:S01]  /*80e90*/  ULDC UR8, c[0x0][0x248] ;  /* 0x0000920000087ab9 */ /* 0x000fe20000000800 */
[----:B------:R-:W-:Y:S01]  /*80ea0*/  IMAD.WIDE R14, R17, 0x2, R44 ;  /* 0x00000002110e7825 */ /* 0x000fe200078e022c */
[----:B------:R2:W-:Y:S01]  /*80eb0*/  @P0 STG.E.U16 desc[UR6][R10.64], R16 ;  /* 0x000000100a000986 */ /* 0x0005e2000c101506 */
[----:B------:R-:W-:-:S03]  /*80ec0*/  ULDC UR16, c[0x0][0x228] ;  /* 0x00008a0000107ab9 */ /* 0x000fc60000000800 */
[----:B------:R3:W-:Y:S01]  /*80ed0*/  @P6 STG.E.U16 desc[UR6][R12.64], R35 ;  /* 0x000000230c006986 */ /* 0x0007e2000c101506 */
[----:B0-----:R-:W-:-:S03]  /*80ee0*/  VIADD R8, R60, 0xfa ;  /* 0x000000fa3c087836 */ /* 0x001fc60000000000 */
[----:B------:R0:W-:Y:S01]  /*80ef0*/  @P4 STG.E.U16 desc[UR6][R14.64], R18 ;  /* 0x000000120e004986 */ /* 0x0001e2000c101506 */
[----:B------:R-:W-:Y:S01]  /*80f00*/  ISETP.LT.AND P4, PT, R59, UR10, !P2 ;  /* 0x0000000a3b007c0c */ /* 0x000fe2000d781270 */
[----:B------:R-:W-:Y:S01]  /*80f10*/  ULDC UR10, c[0x0][0x228] ;  /* 0x00008a00000a7ab9 */ /* 0x000fe20000000800 */
[----:B------:R-:W-:Y:S01]  /*80f20*/  ISETP.LT.AND P2, PT, R58, UR12, !P2 ;  /* 0x0000000c3a007c0c */ /* 0x000fe2000d741270 */
[----:B--2---:R-:W-:Y:S01]  /*80f30*/  VIADD R11, R17, UR4 ;  /* 0x00000004110b7c36 */ /* 0x004fe20008000000 */
        /* <DEDUP_REMOVED lines=8> */
[----:B------:R-:W-:Y:S01]  /*80fc0*/  PRMT R16, R40, 0x7632, R16 ;  /* 0x0000763228107816 */ /* 0x000fe20000000010 */
[----:B------:R-:W-:Y:S01]  /*80fd0*/  IMAD.WIDE R10, R11, 0x2, R44 ;  /* 0x000000020b0a7825 */ /* 0x000fe200078e022c */
[----:B------:R2:W-:Y:S01]  /*80fe0*/  @P4 STG.E.U16 desc[UR6][R8.64], R39 ;  /* 0x0000002708004986 */ /* 0x0005e2000c101506 */
[----:B------:R-:W-:-:S02]  /*80ff0*/  ULDC UR12, c[0x0][0x228] ;  /* 0x00008a00000c7ab9 */ /* 0x000fc40000000800 */
[----:B---3--:R-:W-:Y:S01]  /*81000*/  IMAD.WIDE R12, R17, 0x2, R2 ;  /* 0x00000002110c7825 */ /* 0x008fe200078e0202 */
[----:B------:R3:W-:Y:S01]  /*81010*/  @P2 STG.E.U16 desc[UR6][R10.64], R0 ;  /* 0x000000000a002986 */ /* 0x0007e2000c101506 */
[----:B------:R-:W-:Y:S01]  /*81020*/  ISETP.LT.AND P2, PT, R59, UR8, !P5 ;  /* 0x000000083b007c0c */ /* 0x000fe2000ef41270 */
[----:B------:R-:W-:Y:S01]  /*81030*/  ULDC UR8, c[0x0][0x228] ;  /* 0x00008a0000087ab9 */ /* 0x000fe20000000800 */
[C---:B0-----:R-:W-:Y:S01]  /*81040*/  IMAD.WIDE R14, R17.reuse, 0x2, R44 ;  /* 0x00000002110e7825 */ /* 0x041fe200078e022c */
[----:B------:R-:W-:Y:S01]  /*81050*/  ISETP.LT.AND P5, PT, R58, UR10, !P5 ;  /* 0x0000000a3a007c0c */ /* 0x000fe2000efa1270 */
[----:B------:R-:W-:Y:S02]  /*81060*/  @P6 STG.E.U16 desc[UR6][R12.64], R40 ;  /* 0x000000280c006986 */ /* 0x000fe4000c101506 */
[----:B------:R-:W-:Y:S01]  /*81070*/  VIADD R17, R17, UR4 ;  /* 0x0000000411117c36 */ /* 0x000fe20008000000 */
[----:B------:R-:W-:Y:S01]  /*81080*/  ISETP.LT.AND P6, PT, R59, UR12, !P0 ;  /* 0x0000000c3b007c0c */ /* 0x000fe2000c7c1270 */
[----:B------:R-:W-:Y:S01]  /*81090*/  ULDC UR4, c[0x0][0x248] ;  /* 0x0000920000047ab9 */ /* 0x000fe20000000800 */
[----:B------:R0:W-:Y:S01]  /*810a0*/  @P1 STG.E.U16 desc[UR6][R14.64], R16 ;  /* 0x000000100e001986 */ /* 0x0001e2000c101506 */
[----:B------:R-:W-:Y:S01]  /*810b0*/  VIADD R18, R60, 0xfb ;  /* 0x000000fb3c127836 */ /* 0x000fe20000000000 */
[----:B------:R-:W-:Y:S01]  /*810c0*/  ULDC UR10, c[0x0][0x228] ;  /* 0x00008a00000a7ab9 */ /* 0x000fe20000000800 */
[----:B--2---:R-:W-:-:S04]  /*810d0*/  IMAD.WIDE R8, R17, 0x2, R2 ;  /* 0x0000000211087825 */ /* 0x004fc800078e0202 */
[----:B---3--:R-:W-:Y:S02]  /*810e0*/  VIADD R0, R60, 0xfc ;  /* 0x000000fc3c007836 */ /* 0x008fe40000000000 */
[C---:B------:R-:W-:Y:S01]  /*810f0*/  IMAD.WIDE R10, R17.reuse, 0x2, R44 ;  /* 0x00000002110a7825 */ /* 0x040fe200078e022c */
[----:B0-----:R-:W-:-:S03]  /*81100*/  IADD3 R15, R17, UR4, RZ ;  /* 0x00000004110f7c10 */ /* 0x001fc6000fffe0ff */
[----:B------:R-:W-:Y:S01]  /*81110*/  VIADD R16, R60, 0xfd ;  /* 0x000000fd3c107836 */ /* 0x000fe20000000000 */
[----:B-1----:R-:W-:Y:S01]  /*81120*/  PRMT R14, R4, 0x7632, R14 ;  /* 0x00007632040e7816 */ /* 0x002fe2000000000e */
[----:B------:R0:W-:Y:S01]  /*81130*/  @P2 STG.E.U16 desc[UR6][R8.64], R4 ;  /* 0x0000000408002986 */ /* 0x0001e2000c101506 */
[----:B------:R-:W-:Y:S01]  /*81140*/  ISETP.GE.AND P4, PT, R18, UR13, PT ;  /* 0x0000000d12007c0c */ /* 0x000fe2000bf86270 */
[----:B------:R-:W-:Y:S01]  /*81150*/  IMAD.WIDE R12, R15, 0x2, R2 ;  /* 0x000000020f0c7825 */ /* 0x000fe200078e0202 */
[----:B------:R-:W-:Y:S01]  /*81160*/  ISETP.GE.AND P2, PT, R16, UR9, PT ;  /* 0x0000000910007c0c */ /* 0x000fe2000bf46270 */
[----:B------:R-:W-:Y:S01]  /*81170*/  ULDC UR9, c[0x0][0x228] ;  /* 0x00008a0000097ab9 */ /* 0x000fe20000000800 */
[----:B------:R-:W-:Y:S01]  /*81180*/  ISETP.GE.AND P1, PT, R0, UR11, PT ;  /* 0x0000000b00007c0c */ /* 0x000fe2000bf26270 */
[----:B------:R1:W-:Y:S01]  /*81190*/  @P5 STG.E.U16 desc[UR6][R10.64], R14 ;  /* 0x0000000e0a005986 */ /* 0x0003e2000c101506 */
[C---:B------:R-:W-:Y:S01]  /*811a0*/  ISETP.LT.AND P0, PT, R58.reuse, UR8, !P0 ;  /* 0x000000083a007c0c */ /* 0x040fe2000c701270 */
[----:B------:R-:W-:Y:S01]  /*811b0*/  ULDC UR4, c[0x0][0x248] ;  /* 0x0000920000047ab9 */ /* 0x000fe20000000800 */
[----:B------:R-:W-:Y:S01]  /*811c0*/  ULDC UR11, c[0x0][0x228] ;  /* 0x00008a00000b7ab9 */ /* 0x000fe20000000800 */
[----:B------:R-:W-:Y:S01]  /*811d0*/  ISETP.LT.AND P5, PT, R59, UR9, !P4 ;  /* 0x000000093b007c0c */ /* 0x000fe2000e7a1270 */
[----:B------:R2:W-:Y:S01]  /*811e0*/  @P6 STG.E.U16 desc[UR6][R12.64], R41 ;  /* 0x000000290c006986 */ /* 0x0005e2000c101506 */
[----:B------:R-:W-:Y:S01]  /*811f0*/  ISETP.LT.AND P4, PT, R58, UR10, !P4 ;  /* 0x0000000a3a007c0c */ /* 0x000fe2000e781270 */
[----:B------:R-:W-:Y:S01]  /*81200*/  VIADD R17, R15, UR4 ;  /* 0x000000040f117c36 */ /* 0x000fe20008000000 */
[----:B------:R-:W-:Y:S01]  /*81210*/  ISETP.LT.AND P6, PT, R59, UR11, !P1 ;  /* 0x0000000b3b007c0c */ /* 0x000fe2000cfc1270 */
[----:B------:R-:W-:Y:S01]  /*81220*/  ULDC UR4, c[0x0][0x248] ;  /* 0x0000920000047ab9 */ /* 0x000fe20000000800 */
[----:B------:R-:W-:Y:S01]  /*81230*/  PRMT R16, R41, 0x7632, R16 ;  /* 0x0000763229107816 */ /* 0x000fe20000000010 */
[----:B------:R-:W-:Y:S01]  /*81240*/  VIADD R19, R17, UR4 ;  /* 0x0000000411137c36 */ /* 0x000fe20008000000 */
[----:B0-----:R-:W-:Y:S01]  /*81250*/  PRMT R4, R5, 0x7632, R4 ;  /* 0x0000763205047816 */ /* 0x001fe20000000004 */
[----:B------:R-:W-:Y:S01]  /*81260*/  IMAD.WIDE R8, R15, 0x2, R44 ;  /* 0x000000020f087825 */ /* 0x000fe200078e022c */
[----:B------:R-:W-:Y:S01]  /*81270*/  ULDC UR8, c[0x0][0x228] ;  /* 0x00008a0000087ab9 */ /* 0x000fe20000000800 */
[----:B------:R-:W-:Y:S01]  /*81280*/  ULDC UR4, c[0x0][0x228] ;  /* 0x00008a0000047ab9 */ /* 0x000fe20000000800 */
[----:B------:R-:W-:Y:S01]  /*81290*/  ULDC UR9, c[0x0][0x228] ;  /* 0x00008a0000097ab9 */ /* 0x000fe20000000800 */
[C---:B-1----:R-:W-:Y:S01]  /*812a0*/  IMAD.WIDE R10, R17.reuse, 0x2, R2 ;  /* 0x00000002110a7825 */ /* 0x042fe200078e0202 */
[----:B------:R-:W-:Y:S01]  /*812b0*/  @P0 STG.E.U16 desc[UR6][R8.64], R16 ;  /* 0x0000001008000986 */ /* 0x000fe2000c101506 */
[----:B------:R-:W-:Y:S01]  /*812c0*/  ULDC UR10, c[0x0][0x228] ;  /* 0x00008a00000a7ab9 */ /* 0x000fe20000000800 */
[----:B------:R-:W-:Y:S01]  /*812d0*/  ULDC UR11, c[0x0][0x228] ;  /* 0x00008a00000b7ab9 */ /* 0x000fe20000000800 */
[----:B--2---:R-:W-:Y:S01]  /*812e0*/  IMAD.WIDE R12, R17, 0x2, R44 ;  /* 0x00000002110c7825 */ /* 0x004fe200078e022c */
[----:B------:R0:W-:Y:S03]  /*812f0*/  @P5 STG.E.U16 desc[UR6][R10.64], R5 ;  /* 0x000000050a005986 */ /* 0x0001e6000c101506 */
[----:B------:R-:W-:Y:S01]  /*81300*/  IMAD.WIDE R14, R19, 0x2, R2 ;  /* 0x00000002130e7825 */ /* 0x000fe200078e0202 */
[----:B------:R-:W-:Y:S03]  /*81310*/  @P4 STG.E.U16 desc[UR6][R12.64], R4 ;  /* 0x000000040c004986 */ /* 0x000fe6000c101506 */
[----:B------:R-:W-:Y:S01]  /*81320*/  VIADD R0, R60, 0xfe ;  /* 0x000000fe3c007836 */ /* 0x000fe20000000000 */
[----:B------:R1:W-:Y:S01]  /*81330*/  @P6 STG.E.U16 desc[UR6][R14.64], R42 ;  /* 0x0000002a0e006986 */ /* 0x0003e2000c101506 */
[C---:B------:R-:W-:Y:S01]  /*81340*/  ISETP.LT.AND P4, PT, R59.reuse, UR8, !P3 ;  /* 0x000000083b007c0c */ /* 0x040fe2000df81270 */
[----:B------:R-:W-:Y:S01]  /*81350*/  ULDC UR8, c[0x0][0x228] ;  /* 0x00008a0000087ab9 */ /* 0x000fe20000000800 */
[----:B------:R-:W-:Y:S01]  /*81360*/  ISETP.LT.AND P6, PT, R59, UR4, !P2 ;  /* 0x000000043b007c0c */ /* 0x000fe2000d7c1270 */
[----:B------:R-:W-:Y:S01]  /*81370*/  ULDC UR4, c[0x0][0x248] ;  /* 0x0000920000047ab9 */ /* 0x000fe20000000800 */
[----:B------:R-:W-:Y:S01]  /*81380*/  ISETP.GE.AND P0, PT, R0, UR5, PT ;  /* 0x0000000500007c0c */ /* 0x000fe2000bf06270 */
[----:B------:R-:W-:Y:S01]  /*81390*/  ULDC UR5, c[0x0][0x228] ;  /* 0x00008a0000057ab9 */ /* 0x000fe20000000800 */
[C---:B------:R-:W-:Y:S01]  /*813a0*/  ISETP.LT.AND P1, PT, R58.reuse, UR8, !P1 ;  /* 0x000000083a007c0c */ /* 0x040fe2000cf21270 */
[----:B0-----:R-:W-:Y:S01]  /*813b0*/  VIADD R11, R19, UR4 ;  /* 0x00000004130b7c36 */ /* 0x001fe20008000000 */
[----:B------:R-:W-:Y:S01]  /*813c0*/  ISETP.LT.AND P5, PT, R59, UR5, !P0 ;  /* 0x000000053b007c0c */ /* 0x000fe2000c7a1270 */
[----:B------:R-:W-:Y:S01]  /*813d0*/  ULDC UR5, c[0x0][0x248] ;  /* 0x0000920000057ab9 */ /* 0x000fe20000000800 */
[C---:B------:R-:W-:Y:S01]  /*813e0*/  ISETP.LT.AND P2, PT, R58.reuse, UR9, !P2 ;  /* 0x000000093a007c0c */ /* 0x040fe2000d741270 */
[----:B-1----:R-:W-:Y:S01]  /*813f0*/  VIADD R15, R11, UR5 ;  /* 0x000000050b0f7c36 */ /* 0x002fe20008000000 */
[C---:B------:R-:W-:Y:S01]  /*81400*/  ISETP.LT.AND P0, PT, R58.reuse, UR10, !P0 ;  /* 0x0000000a3a007c0c */ /* 0x040fe2000c701270 */
[----:B------:R-:W-:Y:S01]  /*81410*/  ULDC UR4, c[0x0][0x248] ;  /* 0x0000920000047ab9 */ /* 0x000fe20000000800 */
[----:B------:R-:W-:Y:S01]  /*81420*/  ISETP.LT.AND P3, PT, R58, UR11, !P3 ;  /* 0x0000000b3a007c0c */ /* 0x000fe2000df61270 */
[----:B------:R-:W-:Y:S01]  /*81430*/  IMAD.WIDE R4, R19, 0x2, R44 ;  /* 0x0000000213047825 */ /* 0x000fe200078e022c */
[----:B------:R-:W-:-:S02]  /*81440*/  PRMT R42, R42, 0x7632, R42 ;  /* 0x000076322a2a7816 */ /* 0x000fc4000000002a */
[----:B------:R-:W-:Y:S01]  /*81450*/  PRMT R0, R6, 0x7632, R0 ;  /* 0x0000763206007816 */ /* 0x000fe20000000000 */
[----:B------:R-:W-:Y:S02]  /*81460*/  VIADD R17, R15, UR4 ;  /* 0x000000040f117c36 */ /* 0x000fe40008000000 */
[----:B------:R-:W-:Y:S01]  /*81470*/  IMAD.WIDE R8, R11, 0x2, R2 ;  /* 0x000000020b087825 */ /* 0x000fe200078e0202 */
[----:B------:R-:W-:-:S03]  /*81480*/  PRMT R16, R43, 0x7632, R16 ;  /* 0x000076322b107816 */ /* 0x000fc60000000010 */
[----:B------:R-:W-:Y:S01]  /*81490*/  IMAD.WIDE R10, R11, 0x2, R44 ;  /* 0x000000020b0a7825 */ /* 0x000fe200078e022c */
[----:B------:R0:W-:Y:S03]  /*814a0*/  @P1 STG.E.U16 desc[UR6][R4.64], R42 ;  /* 0x0000002a04001986 */ /* 0x0001e6000c101506 */
[C---:B------:R-:W-:Y:S01]  /*814b0*/  IMAD.WIDE R12, R15.reuse, 0x2, R2 ;  /* 0x000000020f0c7825 */ /* 0x040fe200078e0202 */
[----:B------:R0:W-:Y:S03]  /*814c0*/  @P6 STG.E.U16 desc[UR6][R8.64], R6 ;  /* 0x0000000608006986 */ /* 0x0001e6000c101506 */
[----:B------:R-:W-:Y:S01]  /*814d0*/  IMAD.WIDE R14, R15, 0x2, R44 ;  /* 0x000000020f0e7825 */ /* 0x000fe200078e022c */
[----:B------:R0:W-:Y:S03]  /*814e0*/  @P2 STG.E.U16 desc[UR6][R10.64], R0 ;  /* 0x000000000a002986 */ /* 0x0001e6000c101506 */
[C---:B------:R-:W-:Y:S01]  /*814f0*/  IMAD.WIDE R2, R17.reuse, 0x2, R2 ;  /* 0x0000000211027825 */ /* 0x040fe200078e0202 */
[----:B------:R0:W-:Y:S04]  /*81500*/  @P5 STG.E.U16 desc[UR6][R12.64], R43 ;  /* 0x0000002b0c005986 */ /* 0x0001e8000c101506 */
[----:B------:R0:W-:Y:S01]  /*81510*/  @P0 STG.E.U16 desc[UR6][R14.64], R16 ;  /* 0x000000100e000986 */ /* 0x0001e2000c101506 */
[----:B------:R-:W-:-:S03]  /*81520*/  IMAD.WIDE R44, R17, 0x2, R44 ;  /* 0x00000002112c7825 */ /* 0x000fc600078e022c */
[----:B------:R0:W-:Y:S01]  /*81530*/  @P4 STG.E.U16 desc[UR6][R2.64], R7 ;  /* 0x0000000702004986 */ /* 0x0001e2000c101506 */
[----:B------:R-:W-:Y:S05]  /*81540*/  @!P3 EXIT ;  /* 0x000000000000b94d */ /* 0x000fea0003800000 */
[----:B------:R-:W-:-:S05]  /*81550*/  PRMT R22, R7, 0x7632, R22 ;  /* 0x0000763207167816 */ /* 0x000fca0000000016 */
[----:B------:R-:W-:Y:S01]  /*81560*/  STG.E.U16 desc[UR6][R44.64], R22 ;  /* 0x000000162c007986 */ /* 0x000fe2000c101506 */
[----:B------:R-:W-:Y:S05]  /*81570*/  EXIT ;  /* 0x000000000000794d */ /* 0x000fea0003800000 */
.L_x_2:
[----:B------:R-:W-:-:S00]  /*81580*/  BRA `(.L_x_2) ;  /* 0xfffffffc00fc7947 */ /* 0x000fc0000383ffff */
[----:B------:R-:W-:-:S00]  /*81590*/  NOP ;  /* 0x0000000000007918 */ /* 0x000fc00000000000 */
        /* <DEDUP_REMOVED lines=14> */
.L_x_3:


//--------------------- .nv.shared.matmul_kernel  --------------------------
	.section	.nv.shared.matmul_kernel,"aw",@nobits
	.sectionflags	@""
	.align	16
	.zero		1024


//--------------------- .nv.shared.reserved.0     --------------------------
	.section	.nv.shared.reserved.0,"aw",@nobits
	.weak		__nv_reservedSMEM_offset_0_alias
	.size		__nv_reservedSMEM_offset_0_alias, 0, 0
	.other		__nv_reservedSMEM_offset_0_alias,@"STO_CUDA_RESERVED_SHARED STV_DEFAULT"
__nv_reservedSMEM_offset_0_alias:
	.zero		0


//--------------------- .nv.constant0.matmul_kernel --------------------------
	.section	.nv.constant0.matmul_kernel,"a",@progbits
	.sectionflags	@""
	.align	4
.nv.constant0.matmul_kernel:
	.zero		608


//--------------------- SYMBOLS --------------------------

	.type		.nv.reservedSmem.offset0,@object
	.size		.nv.reservedSmem.offset0,0x4
